	.target	sm_90a

	.elftype	@"ET_EXEC"


//--------------------- .note.nv.tkinfo           --------------------------
	.section	.note.nv.tkinfo,"",@"SHT_NOTE"
	.sectionflags	@"SHF_NOTE_NV_TKINFO"
	.tkinfo
        /*0018*/ 	.word	0x00000002
        /*0030*/ 	.string	""
        /*0030*/ 	.string	"ptxas"
        /*0030*/ 	.string	"Cuda compilation tools, release 13.0, V13.0.88"
        /*0030*/ 	.string	"Build cuda_13.0.r13.0/compiler.36424714_0"
        /*0030*/ 	.string	"-v  -suppress-debug-info  -lineinfo  -arch sm_90a "



//--------------------- .note.nv.cuinfo           --------------------------
	.section	.note.nv.cuinfo,"",@"SHT_NOTE"
	.sectionflags	@"SHF_NOTE_NV_CUINFO"
        /*0018*/ 	.short	0x0002
        /*001a*/ 	.short	0x005a
        /*001c*/ 	.short	0x0082
	.zero		2


//--------------------- .nv.info                  --------------------------
	.section	.nv.info,"",@"SHT_CUDA_INFO"
	.align	4


	//----- nvinfo : EIATTR_REGCOUNT
	.align		4
        /*0000*/ 	.byte	0x04, 0x2f
        /*0002*/ 	.short	(.L_1 - .L_0)
	.align		4
.L_0:
        /*0004*/ 	.word	index@(matmul_kernel)
        /*0008*/ 	.word	0x000000ff


	//----- nvinfo : EIATTR_FRAME_SIZE
	.align		4
.L_1:
        /*000c*/ 	.byte	0x04, 0x11
        /*000e*/ 	.short	(.L_3 - .L_2)
	.align		4
.L_2:
        /*0010*/ 	.word	index@(matmul_kernel)
        /*0014*/ 	.word	0x00001228


	//----- nvinfo : EIATTR_MIN_STACK_SIZE
	.align		4
.L_3:
        /*0018*/ 	.byte	0x04, 0x12
        /*001a*/ 	.short	(.L_5 - .L_4)
	.align		4
.L_4:
        /*001c*/ 	.word	index@(matmul_kernel)
        /*0020*/ 	.word	0x00001228
.L_5:


//--------------------- .nv.compat                --------------------------
	.section	.nv.compat,"",@"SHT_CUDA_COMPAT_INFO"
	.align	4
        /*0000*/ 	.byte	0x02, 0x09, 0x01, 0x00, 0x02, 0x02, 0x04, 0x00, 0x02, 0x05, 0x05, 0x00, 0x03, 0x07, 0x01, 0x01
        /*0010*/ 	.byte	0x02, 0x03, 0x00, 0x00, 0x02, 0x06, 0x01, 0x00, 0x04, 0x0b, 0x08, 0x00, 0x00, 0x00, 0x00, 0x00
        /*0020*/ 	.byte	0x00, 0x00, 0x00, 0x00


//--------------------- .nv.info.matmul_kernel    --------------------------
	.section	.nv.info.matmul_kernel,"",@"SHT_CUDA_INFO"
	.sectionflags	@""
	.align	4


	//----- nvinfo : EIATTR_CUDA_API_VERSION
	.align		4
        /*0000*/ 	.byte	0x04, 0x37
        /*0002*/ 	.short	(.L_7 - .L_6)
.L_6:
        /*0004*/ 	.word	0x00000082


	//----- nvinfo : EIATTR_KPARAM_INFO
	.align		4
.L_7:
        /*0008*/ 	.byte	0x04, 0x17
        /*000a*/ 	.short	(.L_9 - .L_8)
.L_8:
        /*000c*/ 	.word	0x00000000
        /*0010*/ 	.short	0x000d
        /*0012*/ 	.short	0x0048
        /*0014*/ 	.byte	0x00, 0xf4, 0x21, 0x00


	//----- nvinfo : EIATTR_KPARAM_INFO
	.align		4
.L_9:
        /*0018*/ 	.byte	0x04, 0x17
        /*001a*/ 	.short	(.L_11 - .L_10)
.L_10:
        /*001c*/ 	.word	0x00000000
        /*0020*/ 	.short	0x000c
        /*0022*/ 	.short	0x0040
        /*0024*/ 	.byte	0x00, 0xf4, 0x21, 0x00


	//----- nvinfo : EIATTR_KPARAM_INFO
	.align		4
.L_11:
        /*0028*/ 	.byte	0x04, 0x17
        /*002a*/ 	.short	(.L_13 - .L_12)
.L_12:
        /*002c*/ 	.word	0x00000000
        /*0030*/ 	.short	0x000b
        /*0032*/ 	.short	0x0038
        /*0034*/ 	.byte	0x00, 0xf0, 0x11, 0x00


	//----- nvinfo : EIATTR_KPARAM_INFO
	.align		4
.L_13:
        /*0038*/ 	.byte	0x04, 0x17
        /*003a*/ 	.short	(.L_15 - .L_14)
.L_14:
        /*003c*/ 	.word	0x00000000
        /*0040*/ 	.short	0x000a
        /*0042*/ 	.short	0x0034
        /*0044*/ 	.byte	0x00, 0xf0, 0x11, 0x00


	//----- nvinfo : EIATTR_KPARAM_INFO
	.align		4
.L_15:
        /*0048*/ 	.byte	0x04, 0x17
        /*004a*/ 	.short	(.L_17 - .L_16)
.L_16:
        /*004c*/ 	.word	0x00000000
        /*0050*/ 	.short	0x0009
        /*0052*/ 	.short	0x0030
        /*0054*/ 	.byte	0x00, 0xf0, 0x11, 0x00


	//----- nvinfo : EIATTR_KPARAM_INFO
	.align		4
.L_17:
        /*0058*/ 	.byte	0x04, 0x17
        /*005a*/ 	.short	(.L_19 - .L_18)
.L_18:
        /*005c*/ 	.word	0x00000000
        /*0060*/ 	.short	0x0008
        /*0062*/ 	.short	0x002c
        /*0064*/ 	.byte	0x00, 0xf0, 0x11, 0x00


	//----- nvinfo : EIATTR_KPARAM_INFO
	.align		4
.L_19:
        /*0068*/ 	.byte	0x04, 0x17
        /*006a*/ 	.short	(.L_21 - .L_20)
.L_20:
        /*006c*/ 	.word	0x00000000
        /*0070*/ 	.short	0x0007
        /*0072*/ 	.short	0x0028
        /*0074*/ 	.byte	0x00, 0xf0, 0x11, 0x00


	//----- nvinfo : EIATTR_KPARAM_INFO
	.align		4
.L_21:
        /*0078*/ 	.byte	0x04, 0x17
        /*007a*/ 	.short	(.L_23 - .L_22)
.L_22:
        /*007c*/ 	.word	0x00000000
        /*0080*/ 	.short	0x0006
        /*0082*/ 	.short	0x0024
        /*0084*/ 	.byte	0x00, 0xf0, 0x11, 0x00


	//----- nvinfo : EIATTR_KPARAM_INFO
	.align		4
.L_23:
        /*0088*/ 	.byte	0x04, 0x17
        /*008a*/ 	.short	(.L_25 - .L_24)
.L_24:
        /*008c*/ 	.word	0x00000000
        /*0090*/ 	.short	0x0005
        /*0092*/ 	.short	0x0020
        /*0094*/ 	.byte	0x00, 0xf0, 0x11, 0x00


	//----- nvinfo : EIATTR_KPARAM_INFO
	.align		4
.L_25:
        /*0098*/ 	.byte	0x04, 0x17
        /*009a*/ 	.short	(.L_27 - .L_26)
.L_26:
        /*009c*/ 	.word	0x00000000
        /*00a0*/ 	.short	0x0004
        /*00a2*/ 	.short	0x001c
        /*00a4*/ 	.byte	0x00, 0xf0, 0x11, 0x00


	//----- nvinfo : EIATTR_KPARAM_INFO
	.align		4
.L_27:
        /*00a8*/ 	.byte	0x04, 0x17
        /*00aa*/ 	.short	(.L_29 - .L_28)
.L_28:
        /*00ac*/ 	.word	0x00000000
        /*00b0*/ 	.short	0x0003
        /*00b2*/ 	.short	0x0018
        /*00b4*/ 	.byte	0x00, 0xf0, 0x11, 0x00


	//----- nvinfo : EIATTR_KPARAM_INFO
	.align		4
.L_29:
        /*00b8*/ 	.byte	0x04, 0x17
        /*00ba*/ 	.short	(.L_31 - .L_30)
.L_30:
        /*00bc*/ 	.word	0x00000000
        /*00c0*/ 	.short	0x0002
        /*00c2*/ 	.short	0x0010
        /*00c4*/ 	.byte	0x00, 0xf4, 0x21, 0x00


	//----- nvinfo : EIATTR_KPARAM_INFO
	.align		4
.L_31:
        /*00c8*/ 	.byte	0x04, 0x17
        /*00ca*/ 	.short	(.L_33 - .L_32)
.L_32:
        /*00cc*/ 	.word	0x00000000
        /*00d0*/ 	.short	0x0001
        /*00d2*/ 	.short	0x0008
        /*00d4*/ 	.byte	0x00, 0xf4, 0x21, 0x00


	//----- nvinfo : EIATTR_KPARAM_INFO
	.align		4
.L_33:
        /*00d8*/ 	.byte	0x04, 0x17
        /*00da*/ 	.short	(.L_35 - .L_34)
.L_34:
        /*00dc*/ 	.word	0x00000000
        /*00e0*/ 	.short	0x0000
        /*00e2*/ 	.short	0x0000
        /*00e4*/ 	.byte	0x00, 0xf4, 0x21, 0x00


	//----- nvinfo : EIATTR_SPARSE_MMA_MASK
	.align		4
.L_35:
        /*00e8*/ 	.byte	0x03, 0x50
        /*00ea*/ 	.short	0x0000


	//----- nvinfo : EIATTR_MAXREG_COUNT
	.align		4
        /*00ec*/ 	.byte	0x03, 0x1b
        /*00ee*/ 	.short	0x00ff


	//----- nvinfo : EIATTR_NUM_BARRIERS
	.align		4
        /*00f0*/ 	.byte	0x02, 0x4c
        /*00f2*/ 	.byte	0x01
	.zero		1


	//----- nvinfo : EIATTR_ANNOTATIONS
	.align		4
        /*00f4*/ 	.byte	0x04, 0x55
        /*00f6*/ 	.short	(.L_37 - .L_36)


	//   ....[0]....
.L_36:
        /*00f8*/ 	.word	0x00000001
        /*00fc*/ 	.byte	0x30, 0x05, 0x00, 0x00, 0x01, 0x00, 0x00, 0x00, 0x60, 0x05, 0x00, 0x00, 0x01, 0x00, 0x00, 0x00
        /* <DEDUP_REMOVED lines=1649> */
        /*681c*/ 	.byte	0xa0, 0xd6, 0x01, 0x00, 0x01, 0x00, 0x00, 0x00, 0xd0, 0xd7, 0x01, 0x00


	//----- nvinfo : EIATTR_MERCURY_ISA_VERSION
	.align		4
.L_37:
        /*6828*/ 	.byte	0x03, 0x5f
        /*682a*/ 	.short	0x0101


	//----- nvinfo : EIATTR_EXIT_INSTR_OFFSETS
	.align		4
        /*682c*/ 	.byte	0x04, 0x1c
        /*682e*/ 	.short	(.L_39 - .L_38)


	//   ....[0]....
.L_38:
        /*6830*/ 	.word	0x00027600


	//   ....[1]....
        /*6834*/ 	.word	0x00027620


	//----- nvinfo : EIATTR_REQNTID
	.align		4
.L_39:
        /*6838*/ 	.byte	0x04, 0x10
        /*683a*/ 	.short	(.L_41 - .L_40)
.L_40:
        /*683c*/ 	.word	0x00000080
        /*6840*/ 	.word	0x00000001
        /*6844*/ 	.word	0x00000001


	//----- nvinfo : EIATTR_CBANK_PARAM_SIZE
	.align		4
.L_41:
        /*6848*/ 	.byte	0x03, 0x19
        /*684a*/ 	.short	0x0050


	//----- nvinfo : EIATTR_PARAM_CBANK
	.align		4
        /*684c*/ 	.byte	0x04, 0x0a
        /*684e*/ 	.short	(.L_43 - .L_42)
	.align		4
.L_42:
        /*6850*/ 	.word	index@(.nv.constant0.matmul_kernel)
        /*6854*/ 	.short	0x0210
        /*6856*/ 	.short	0x0050


	//----- nvinfo : EIATTR_SW_WAR
	.align		4
.L_43:
        /*6858*/ 	.byte	0x04, 0x36
        /*685a*/ 	.short	(.L_45 - .L_44)
.L_44:
        /*685c*/ 	.word	0x00000008
.L_45:


//--------------------- .nv.callgraph             --------------------------
	.section	.nv.callgraph,"",@"SHT_CUDA_CALLGRAPH"
	.align	4
	.sectionentsize	8
	.align		4
        /*0000*/ 	.word	0x00000000
	.align		4
        /*0004*/ 	.word	0xffffffff
	.align		4
        /*0008*/ 	.word	0x00000000
	.align		4
        /*000c*/ 	.word	0xfffffffe
	.align		4
        /*0010*/ 	.word	0x00000000
	.align		4
        /*0014*/ 	.word	0xfffffffd
	.align		4
        /*0018*/ 	.word	0x00000000
	.align		4
        /*001c*/ 	.word	0xfffffffc


//--------------------- .text.matmul_kernel       --------------------------
	.section	.text.matmul_kernel,"ax",@progbits
	.align	128
        .global         matmul_kernel
        .type           matmul_kernel,@function
        .size           matmul_kernel,(.L_x_4 - matmul_kernel)
        .other          matmul_kernel,@"STO_CUDA_ENTRY STV_DEFAULT"
matmul_kernel:
.text.matmul_kernel:
[----:B------:R-:W0:Y:S08]  /*0000*/  LDC R1, c[0x0][0x28] ;  /* 0x00000a00ff017b82 */ /* 0x000e300000000800 */
[----:B------:R-:W1:Y:S01]  /*0010*/  LDC.64 R2, c[0x0][0x228] ;  /* 0x00008a00ff027b82 */ /* 0x000e620000000a00 */
[----:B------:R-:W2:Y:S01]  /*0020*/  S2R R7, SR_CTAID.X ;  /* 0x0000000000077919 */ /* 0x000ea20000002500 */
[----:B0-----:R-:W-:Y:S01]  /*0030*/  VIADD R1, R1, 0xffffedd8 ;  /* 0xffffedd801017836 */ /* 0x001fe20000000000 */
[----:B------:R-:W-:Y:S01]  /*0040*/  UMOV UR58, 0x400 ;  /* 0x00000400003a7882 */ /* 0x000fe20000000000 */
[----:B------:R-:W-:-:S04]  /*0050*/  ULDC.64 UR56, c[0x0][0x208] ;  /* 0x0000820000387ab9 */ /* 0x000fc80000000a00 */
[----:B------:R-:W0:Y:S01]  /*0060*/  S2UR UR4, SR_CgaCtaId ;  /* 0x00000000000479c3 */ /* 0x000e220000008800 */
[----:B-1----:R-:W-:-:S05]  /*0070*/  VIADD R0, R3, 0x3f ;  /* 0x0000003f03007836 */ /* 0x002fca0000000000 */
[----:B------:R-:W-:Y:S01]  /*0080*/  SHF.R.S32.HI R5, RZ, 0x1f, R0 ;  /* 0x0000001fff057819 */ /* 0x000fe20000011400 */
[----:B0-----:R-:W-:-:S03]  /*0090*/  ULEA UR58, UR4, UR58, 0x18 ;  /* 0x0000003a043a7291 */ /* 0x001fc6000f8ec03f */
[----:B------:R-:W-:Y:S02]  /*00a0*/  LEA.HI R5, R5, R0, RZ, 0x6 ;  /* 0x0000000005057211 */ /* 0x000fe400078f30ff */
[----:B--2---:R-:W-:Y:S02]  /*00b0*/  IABS R10, R7 ;  /* 0x00000007000a7213 */ /* 0x004fe40000000000 */
[----:B------:R-:W-:-:S05]  /*00c0*/  SHF.R.S32.HI R5, RZ, 0x6, R5 ;  /* 0x00000006ff057819 */ /* 0x000fca0000011405 */
[----:B------:R-:W-:-:S05]  /*00d0*/  IMAD.SHL.U32 R6, R5, 0x8, RZ ;  /* 0x0000000805067824 */ /* 0x000fca00078e00ff */
[-C--:B------:R-:W-:Y:S02]  /*00e0*/  IABS R9, R6.reuse ;  /* 0x0000000600097213 */ /* 0x080fe40000000000 */
[----:B------:R-:W-:Y:S02]  /*00f0*/  IABS R12, R6 ;  /* 0x00000006000c7213 */ /* 0x000fe40000000000 */
[----:B------:R-:W0:Y:S08]  /*0100*/  I2F.RP R0, R9 ;  /* 0x0000000900007306 */ /* 0x000e300000209400 */
[----:B0-----:R-:W0:Y:S02]  /*0110*/  MUFU.RCP R0, R0 ;  /* 0x0000000000007308 */ /* 0x001e240000001000 */
[----:B0-----:R-:W-:-:S02]  /*0120*/  VIADD R4, R0, 0xffffffe ;  /* 0x0ffffffe00047836 */ /* 0x001fc40000000000 */
[----:B------:R-:W-:-:S04]  /*0130*/  IMAD.MOV R0, RZ, RZ, -R12 ;  /* 0x000000ffff007224 */ /* 0x000fc800078e0a0c */
[----:B------:R0:W1:Y:S02]  /*0140*/  F2I.FTZ.U32.TRUNC.NTZ R5, R4 ;  /* 0x0000000400057305 */ /* 0x000064000021f000 */
[----:B0-----:R-:W-:Y:S02]  /*0150*/  IMAD.MOV.U32 R4, RZ, RZ, RZ ;  /* 0x000000ffff047224 */ /* 0x001fe400078e00ff */
[----:B-1----:R-:W-:-:S04]  /*0160*/  IMAD.MOV R8, RZ, RZ, -R5 ;  /* 0x000000ffff087224 */ /* 0x002fc800078e0a05 */
[----:B------:R-:W-:Y:S02]  /*0170*/  IMAD R11, R8, R9, RZ ;  /* 0x00000009080b7224 */ /* 0x000fe400078e02ff */
[----:B------:R-:W-:Y:S02]  /*0180*/  IMAD.MOV.U32 R8, RZ, RZ, R10 ;  /* 0x000000ffff087224 */ /* 0x000fe400078e000a */
[----:B------:R-:W-:-:S06]  /*0190*/  IMAD.HI.U32 R5, R5, R11, R4 ;  /* 0x0000000b05057227 */ /* 0x000fcc00078e0004 */
[----:B------:R-:W-:-:S04]  /*01a0*/  IMAD.HI.U32 R5, R5, R8, RZ ;  /* 0x0000000805057227 */ /* 0x000fc800078e00ff */
[----:B------:R-:W-:-:S05]  /*01b0*/  IMAD R0, R5, R0, R8 ;  /* 0x0000000005007224 */ /* 0x000fca00078e0208 */
[----:B------:R-:W-:-:S13]  /*01c0*/  ISETP.GT.U32.AND P1, PT, R9, R0, PT ;  /* 0x000000000900720c */ /* 0x000fda0003f24070 */
[----:B------:R-:W-:Y:S02]  /*01d0*/  @!P1 IMAD.IADD R0, R0, 0x1, -R9 ;  /* 0x0000000100009824 */ /* 0x000fe400078e0a09 */
[----:B------:R-:W-:Y:S01]  /*01e0*/  @!P1 VIADD R5, R5, 0x1 ;  /* 0x0000000105059836 */ /* 0x000fe20000000000 */
[----:B------:R-:W-:Y:S02]  /*01f0*/  ISETP.NE.AND P1, PT, R6, RZ, PT ;  /* 0x000000ff0600720c */ /* 0x000fe40003f25270 */
[----:B------:R-:W-:Y:S02]  /*0200*/  ISETP.GE.U32.AND P0, PT, R0, R9, PT ;  /* 0x000000090000720c */ /* 0x000fe40003f06070 */
[----:B------:R-:W-:-:S04]  /*0210*/  LOP3.LUT R0, R7, R6, RZ, 0x3c, !PT ;  /* 0x0000000607007212 */ /* 0x000fc800078e3cff */
[----:B------:R-:W-:Y:S01]  /*0220*/  ISETP.GE.AND P2, PT, R0, RZ, PT ;  /* 0x000000ff0000720c */ /* 0x000fe20003f46270 */
[----:B------:R-:W-:-:S06]  /*0230*/  VIADD R0, R2, 0x1ff ;  /* 0x000001ff02007836 */ /* 0x000fcc0000000000 */
[----:B------:R-:W-:-:S04]  /*0240*/  @P0 VIADD R5, R5, 0x1 ;  /* 0x0000000105050836 */ /* 0x000fc80000000000 */
[----:B------:R-:W-:Y:S01]  /*0250*/  IMAD.MOV.U32 R4, RZ, RZ, R5 ;  /* 0x000000ffff047224 */ /* 0x000fe200078e0005 */
[----:B------:R-:W-:-:S03]  /*0260*/  SHF.R.S32.HI R5, RZ, 0x1f, R0 ;  /* 0x0000001fff057819 */ /* 0x000fc60000011400 */
[----:B------:R-:W-:Y:S01]  /*0270*/  @!P2 IMAD.MOV R4, RZ, RZ, -R4 ;  /* 0x000000ffff04a224 */ /* 0x000fe200078e0a04 */
[----:B------:R-:W-:Y:S02]  /*0280*/  @!P1 LOP3.LUT R4, RZ, R6, RZ, 0x33, !PT ;  /* 0x00000006ff049212 */ /* 0x000fe400078e33ff */
[----:B------:R-:W-:-:S03]  /*0290*/  LEA.HI R5, R5, R0, RZ, 0x9 ;  /* 0x0000000005057211 */ /* 0x000fc600078f48ff */
[----:B------:R-:W-:Y:S02]  /*02a0*/  IMAD.SHL.U32 R8, R4, 0x8, RZ ;  /* 0x0000000804087824 */ /* 0x000fe400078e00ff */
[----:B------:R-:W-:-:S03]  /*02b0*/  IMAD.MOV R4, RZ, RZ, -R4 ;  /* 0x000000ffff047224 */ /* 0x000fc600078e0a04 */
[----:B------:R-:W-:Y:S01]  /*02c0*/  LEA.HI.SX32 R5, R5, -R8, 0x17 ;  /* 0x8000000805057211 */ /* 0x000fe200078fbaff */
[----:B------:R-:W-:-:S03]  /*02d0*/  IMAD R13, R6, R4, R7 ;  /* 0x00000004060d7224 */ /* 0x000fc600078e0207 */
[----:B------:R-:W-:-:S04]  /*02e0*/  VIMNMX R10, R5, 0x8, PT ;  /* 0x00000008050a7848 */ /* 0x000fc80003fe0100 */
[-C--:B------:R-:W-:Y:S02]  /*02f0*/  IABS R9, R10.reuse ;  /* 0x0000000a00097213 */ /* 0x080fe40000000000 */
[----:B------:R-:W-:Y:S02]  /*0300*/  IABS R6, R10 ;  /* 0x0000000a00067213 */ /* 0x000fe40000000000 */
[----:B------:R-:W0:Y:S08]  /*0310*/  I2F.RP R0, R9 ;  /* 0x0000000900007306 */ /* 0x000e300000209400 */
[----:B0-----:R-:W0:Y:S02]  /*0320*/  MUFU.RCP R0, R0 ;  /* 0x0000000000007308 */ /* 0x001e240000001000 */
[----:B0-----:R-:W-:-:S06]  /*0330*/  VIADD R5, R0, 0xffffffe ;  /* 0x0ffffffe00057836 */ /* 0x001fcc0000000000 */
[----:B------:R-:W0:Y:S02]  /*0340*/  F2I.FTZ.U32.TRUNC.NTZ R5, R5 ;  /* 0x0000000500057305 */ /* 0x000e24000021f000 */
[----:B0-----:R-:W-:-:S04]  /*0350*/  IMAD.MOV R11, RZ, RZ, -R5 ;  /* 0x000000ffff0b7224 */ /* 0x001fc800078e0a05 */
[----:B------:R-:W-:Y:S01]  /*0360*/  IMAD.MOV.U32 R4, RZ, RZ, R11 ;  /* 0x000000ffff047224 */ /* 0x000fe200078e000b */
[----:B------:R-:W-:-:S03]  /*0370*/  IABS R11, R13 ;  /* 0x0000000d000b7213 */ /* 0x000fc60000000000 */
[----:B------:R-:W-:Y:S02]  /*0380*/  IMAD R7, R4, R9, RZ ;  /* 0x0000000904077224 */ /* 0x000fe400078e02ff */
[----:B------:R-:W-:-:S04]  /*0390*/  IMAD.MOV.U32 R4, RZ, RZ, RZ ;  /* 0x000000ffff047224 */ /* 0x000fc800078e00ff */
[----:B------:R-:W-:-:S04]  /*03a0*/  IMAD.HI.U32 R4, R5, R7, R4 ;  /* 0x0000000705047227 */ /* 0x000fc800078e0004 */
[----:B------:R-:W-:Y:S02]  /*03b0*/  IMAD.MOV R5, RZ, RZ, -R6 ;  /* 0x000000ffff057224 */ /* 0x000fe400078e0a06 */
[----:B------:R-:W-:Y:S01]  /*03c0*/  IMAD.HI.U32 R0, R4, R11, RZ ;  /* 0x0000000b04007227 */ /* 0x000fe200078e00ff */
[----:B------:R-:W0:Y:S03]  /*03d0*/  LDC R6, c[0x0][0x230] ;  /* 0x00008c00ff067b82 */ /* 0x000e260000000800 */
[----:B------:R-:W-:Y:S01]  /*03e0*/  IMAD R4, R0, R5, R11 ;  /* 0x0000000500047224 */ /* 0x000fe200078e020b */
[----:B------:R-:W-:-:S04]  /*03f0*/  LOP3.LUT R5, R13, R10, RZ, 0x3c, !PT ;  /* 0x0000000a0d057212 */ /* 0x000fc800078e3cff */
[----:B------:R-:W-:Y:S02]  /*0400*/  ISETP.GT.U32.AND P1, PT, R9, R4, PT ;  /* 0x000000040900720c */ /* 0x000fe40003f24070 */
[----:B------:R-:W-:-:S11]  /*0410*/  ISETP.GE.AND P2, PT, R5, RZ, PT ;  /* 0x000000ff0500720c */ /* 0x000fd60003f46270 */
[----:B------:R-:W-:Y:S02]  /*0420*/  @!P1 IMAD.IADD R4, R4, 0x1, -R9 ;  /* 0x0000000104049824 */ /* 0x000fe400078e0a09 */
[----:B------:R-:W-:Y:S01]  /*0430*/  @!P1 VIADD R0, R0, 0x1 ;  /* 0x0000000100009836 */ /* 0x000fe20000000000 */
[----:B------:R-:W-:Y:S01]  /*0440*/  ISETP.NE.AND P1, PT, R10, RZ, PT ;  /* 0x000000ff0a00720c */ /* 0x000fe20003f25270 */
[----:B0-----:R-:W-:Y:S01]  /*0450*/  VIADD R6, R6, 0x3f ;  /* 0x0000003f06067836 */ /* 0x001fe20000000000 */
[----:B------:R-:W-:Y:S02]  /*0460*/  ISETP.GE.U32.AND P0, PT, R4, R9, PT ;  /* 0x000000090400720c */ /* 0x000fe40003f06070 */
[----:B------:R-:W0:Y:S11]  /*0470*/  S2R R4, SR_TID.X ;  /* 0x0000000000047919 */ /* 0x000e360000002100 */
[----:B------:R-:W-:Y:S01]  /*0480*/  @P0 VIADD R0, R0, 0x1 ;  /* 0x0000000100000836 */ /* 0x000fe20000000000 */
[----:B------:R-:W-:-:S03]  /*0490*/  ISETP.GT.AND P0, PT, R6, 0x3f, PT ;  /* 0x0000003f0600780c */ /* 0x000fc60003f04270 */
[----:B------:R-:W-:Y:S01]  /*04a0*/  @!P2 IMAD.MOV R0, RZ, RZ, -R0 ;  /* 0x000000ffff00a224 */ /* 0x000fe200078e0a00 */
[----:B------:R-:W-:-:S05]  /*04b0*/  @!P1 LOP3.LUT R0, RZ, R10, RZ, 0x33, !PT ;  /* 0x0000000aff009212 */ /* 0x000fca00078e33ff */
[----:B------:R-:W-:Y:S02]  /*04c0*/  IMAD.MOV R5, RZ, RZ, -R0 ;  /* 0x000000ffff057224 */ /* 0x000fe400078e0a00 */
[----:B------:R-:W-:Y:S02]  /*04d0*/  IMAD.SHL.U32 R23, R0, 0x40, RZ ;  /* 0x0000004000177824 */ /* 0x000fe400078e00ff */
[----:B------:R-:W-:-:S04]  /*04e0*/  IMAD R5, R10, R5, R13 ;  /* 0x000000050a057224 */ /* 0x000fc800078e020d */
[----:B------:R-:W-:Y:S01]  /*04f0*/  IMAD.IADD R5, R8, 0x1, R5 ;  /* 0x0000000108057824 */ /* 0x000fe200078e0205 */
[----:B0-----:R-:W-:-:S05]  /*0500*/  LOP3.LUT R14, R4, 0x7f, RZ, 0xc0, !PT ;  /* 0x0000007f040e7812 */ /* 0x001fca00078ec0ff */
[----:B------:R-:W-:-:S04]  /*0510*/  IMAD R249, R5, 0x200, R14 ;  /* 0x0000020005f97824 */ /* 0x000fc800078e020e */
[C---:B------:R-:W-:Y:S01]  /*0520*/  VIADD R248, R249.reuse, 0x80 ;  /* 0x00000080f9f87836 */ /* 0x040fe20000000000 */
[----:B------:R0:W-:Y:S01]  /*0530*/  STL [R1+0x118], R249 ;  /* 0x000118f901007387 */ /* 0x0001e20000100800 */
[C---:B------:R-:W-:Y:S02]  /*0540*/  VIADD R22, R249.reuse, 0x100 ;  /* 0x00000100f9167836 */ /* 0x040fe40000000000 */
[----:B------:R-:W-:Y:S01]  /*0550*/  VIADD R21, R249, 0x180 ;  /* 0x00000180f9157836 */ /* 0x000fe20000000000 */
[----:B------:R0:W-:Y:S04]  /*0560*/  STL [R1+0xec], R23 ;  /* 0x0000ec1701007387 */ /* 0x0001e80000100800 */
[----:B------:R0:W-:Y:S04]  /*0570*/  STL [R1+0x184], R248 ;  /* 0x000184f801007387 */ /* 0x0001e80000100800 */
[----:B------:R0:W-:Y:S04]  /*0580*/  STL [R1+0x180], R22 ;  /* 0x0001801601007387 */ /* 0x0001e80000100800 */
[----:B------:R0:W-:Y:S01]  /*0590*/  STL [R1+0x17c], R21 ;  /* 0x00017c1501007387 */ /* 0x0001e20000100800 */
[----:B------:R-:W-:Y:S05]  /*05a0*/  @P0 BRA `(.L_x_0) ;  /* 0x00000008004c0947 */ /* 0x000fea0003800000 */
[----:B------:R-:W-:Y:S01]  /*05b0*/  IMAD.SHL.U32 R0, R4, 0x8, RZ ;  /* 0x0000000804007824 */ /* 0x000fe200078e00ff */
[----:B------:R1:W-:Y:S01]  /*05c0*/  STL [R1], RZ ;  /* 0x000000ff01007387 */ /* 0x0003e20000100800 */
[----:B------:R-:W-:Y:S02]  /*05d0*/  CS2R R216, SRZ ;  /* 0x0000000000d87805 */ /* 0x000fe4000001ff00 */
[----:B------:R-:W-:Y:S02]  /*05e0*/  CS2R R218, SRZ ;  /* 0x0000000000da7805 */ /* 0x000fe4000001ff00 */
[----:B------:R-:W-:Y:S01]  /*05f0*/  CS2R R220, SRZ ;  /* 0x0000000000dc7805 */ /* 0x000fe2000001ff00 */
[----:B------:R1:W-:Y:S01]  /*0600*/  STL [R1+0xb8c], R0 ;  /* 0x000b8c0001007387 */ /* 0x0003e20000100800 */
[----:B------:R-:W-:Y:S02]  /*0610*/  CS2R R222, SRZ ;  /* 0x0000000000de7805 */ /* 0x000fe4000001ff00 */
[----:B------:R-:W-:-:S02]  /*0620*/  CS2R R224, SRZ ;  /* 0x0000000000e07805 */ /* 0x000fc4000001ff00 */
[----:B------:R-:W-:Y:S01]  /*0630*/  CS2R R226, SRZ ;  /* 0x0000000000e27805 */ /* 0x000fe2000001ff00 */
[----:B------:R1:W-:Y:S01]  /*0640*/  STL [R1+0x4], RZ ;  /* 0x000004ff01007387 */ /* 0x0003e20000100800 */
[----:B------:R-:W-:Y:S02]  /*0650*/  CS2R R228, SRZ ;  /* 0x0000000000e47805 */ /* 0x000fe4000001ff00 */
[----:B------:R-:W-:Y:S02]  /*0660*/  CS2R R230, SRZ ;  /* 0x0000000000e67805 */ /* 0x000fe4000001ff00 */
[----:B------:R-:W-:Y:S01]  /*0670*/  CS2R R232, SRZ ;  /* 0x0000000000e87805 */ /* 0x000fe2000001ff00 */
[----:B------:R1:W-:Y:S01]  /*0680*/  STL [R1+0x8], RZ ;  /* 0x000008ff01007387 */ /* 0x0003e20000100800 */
        /* <DEDUP_REMOVED lines=118> */
[----:B------:R-:W-:Y:S02]  /*0df0*/  CS2R R28, SRZ ;  /* 0x00000000001c7805 */ /* 0x000fe4000001ff00 */
[----:B------:R-:W-:Y:S02]  /*0e00*/  CS2R R30, SRZ ;  /* 0x00000000001e7805 */ /* 0x000fe4000001ff00 */
[----:B------:R-:W-:-:S02]  /*0e10*/  CS2R R32, SRZ ;  /* 0x0000000000207805 */ /* 0x000fc4000001ff00 */
[----:B------:R-:W-:Y:S02]  /*0e20*/  CS2R R34, SRZ ;  /* 0x0000000000227805 */ /* 0x000fe4000001ff00 */
        /* <DEDUP_REMOVED lines=9> */
[----:B------:R-:W-:Y:S01]  /*0ec0*/  CS2R R54, SRZ ;  /* 0x0000000000367805 */ /* 0x000fe2000001ff00 */
[----:B-1----:R-:W-:Y:S06]  /*0ed0*/  BRA `(.L_x_1) ;  /* 0x000001b800cc7947 */ /* 0x002fec0003800000 */
.L_x_0:
[----:B------:R-:W-:Y:S01]  /*0ee0*/  IABS R15, R2 ;  /* 0x00000002000f7213 */ /* 0x000fe20000000000 */
[----:B------:R-:W-:Y:S01]  /*0ef0*/  ULDC UR7, c[0x0][0x23c] ;  /* 0x00008f0000077ab9 */ /* 0x000fe20000000800 */
[----:B------:R-:W-:Y:S01]  /*0f00*/  IABS R5, R3 ;  /* 0x0000000300057213 */ /* 0x000fe20000000000 */
[----:B------:R-:W-:Y:S01]  /*0f10*/  ULDC.64 UR4, c[0x0][0x218] ;  /* 0x0000860000047ab9 */ /* 0x000fe20000000a00 */
[----:B------:R-:W1:Y:S01]  /*0f20*/  I2F.RP R0, R15 ;  /* 0x0000000f00007306 */ /* 0x000e620000209400 */
[----:B------:R-:W-:Y:S01]  /*0f30*/  SHF.R.S32.HI R11, RZ, 0x1f, R6 ;  /* 0x0000001fff0b7819 */ /* 0x000fe20000011406 */
[----:B------:R-:W-:Y:S01]  /*0f40*/  ULDC.64 UR8, c[0x0][0x210] ;  /* 0x0000840000087ab9 */ /* 0x000fe20000000a00 */
[----:B------:R-:W-:Y:S01]  /*0f50*/  IABS R14, R22 ;  /* 0x00000016000e7213 */ /* 0x000fe20000000000 */
[----:B------:R-:W-:Y:S01]  /*0f60*/  UIADD3 UR6, UR58, 0x8000, URZ ;  /* 0x000080003a067890 */ /* 0x000fe2000fffe03f */
[----:B------:R-:W-:Y:S01]  /*0f70*/  SHF.R.U32.HI R17, RZ, 0x6, R4 ;  /* 0x00000006ff117819 */ /* 0x000fe20000011604 */
[----:B------:R-:W-:Y:S01]  /*0f80*/  ULDC UR29, c[0x0][0x238] ;  /* 0x00008e00001d7ab9 */ /* 0x000fe20000000800 */
[----:B------:R-:W-:Y:S01]  /*0f90*/  IABS R16, R21 ;  /* 0x0000001500107213 */ /* 0x000fe20000000000 */
[----:B------:R-:W2:Y:S01]  /*0fa0*/  I2F.RP R10, R5 ;  /* 0x00000005000a7306 */ /* 0x000ea20000209400 */
[----:B------:R-:W-:Y:S01]  /*0fb0*/  LOP3.LUT R39, R4, 0x3f, RZ, 0xc0, !PT ;  /* 0x0000003f04277812 */ /* 0x000fe200078ec0ff */
[----:B------:R-:W-:Y:S01]  /*0fc0*/  USHF.R.U32.HI UR14, URZ, 0x4, UR6 ;  /* 0x000000043f0e7899 */ /* 0x000fe20008011606 */
[----:B------:R-:W-:Y:S01]  /*0fd0*/  CS2R R216, SRZ ;  /* 0x0000000000d87805 */ /* 0x000fe2000001ff00 */
[----:B------:R-:W-:Y:S01]  /*0fe0*/  UIMAD UR53, UR29, 0x3f, URZ ;  /* 0x0000003f1d3578a4 */ /* 0x000fe2000f8e023f */
[----:B------:R-:W-:Y:S01]  /*0ff0*/  CS2R R218, SRZ ;  /* 0x0000000000da7805 */ /* 0x000fe2000001ff00 */
[----:B------:R-:W-:Y:S01]  /*1000*/  USGXT.U32 UR14, UR14, 0xe ;  /* 0x0000000e0e0e789a */ /* 0x000fe20008000000 */
[----:B------:R-:W-:Y:S01]  /*1010*/  CS2R R220, SRZ ;  /* 0x0000000000dc7805 */ /* 0x000fe2000001ff00 */
[----:B-1----:R-:W1:Y:S01]  /*1020*/  MUFU.RCP R0, R0 ;  /* 0x0000000000007308 */ /* 0x002e620000001000 */
[----:B------:R-:W-:Y:S01]  /*1030*/  UMOV UR10, 0xfffffffe ;  /* 0xfffffffe000a7882 */ /* 0x000fe20000000000 */
[----:B------:R-:W-:Y:S01]  /*1040*/  UMOV UR11, 0x7fffffdf ;  /* 0x7fffffdf000b7882 */ /* 0x000fe20000000000 */
[----:B------:R-:W-:Y:S01]  /*1050*/  UMOV UR15, URZ ;  /* 0x0000003f000f7c82 */ /* 0x000fe20008000000 */
[----:B------:R-:W-:Y:S01]  /*1060*/  UIMAD UR49, UR29, 0x3e, URZ ;  /* 0x0000003e1d3178a4 */ /* 0x000fe2000f8e023f */
[----:B------:R-:W-:Y:S01]  /*1070*/  CS2R R222, SRZ ;  /* 0x0000000000de7805 */ /* 0x000fe2000001ff00 */
[----:B------:R-:W-:Y:S01]  /*1080*/  UIADD3.64 UR10, UR14, -UR10, URZ ;  /* 0x8000000a0e0a7297 */ /* 0x000fe2000fffe03f */
[----:B------:R-:W-:Y:S01]  /*1090*/  CS2R R224, SRZ ;  /* 0x0000000000e07805 */ /* 0x000fe2000001ff00 */
[----:B--2---:R-:W2:Y:S01]  /*10a0*/  MUFU.RCP R10, R10 ;  /* 0x0000000a000a7308 */ /* 0x004ea20000001000 */
[----:B------:R-:W-:Y:S01]  /*10b0*/  USHF.R.S32.HI UR15, URZ, 0x1f, UR53 ;  /* 0x0000001f3f0f7899 */ /* 0x000fe20008011435 */
[----:B------:R-:W-:Y:S01]  /*10c0*/  CS2R R226, SRZ ;  /* 0x0000000000e27805 */ /* 0x000fe2000001ff00 */
[----:B------:R-:W-:Y:S01]  /*10d0*/  UIMAD UR21, UR29, 0x3d, URZ ;  /* 0x0000003d1d1578a4 */ /* 0x000fe2000f8e023f */
[----:B------:R-:W-:Y:S01]  /*10e0*/  CS2R R228, SRZ ;  /* 0x0000000000e47805 */ /* 0x000fe2000001ff00 */
[----:B------:R-:W-:Y:S01]  /*10f0*/  UIMAD UR6, UR29, 0x3c, URZ ;  /* 0x0000003c1d0678a4 */ /* 0x000fe2000f8e023f */
[----:B------:R-:W-:Y:S01]  /*1100*/  CS2R R230, SRZ ;  /* 0x0000000000e67805 */ /* 0x000fe2000001ff00 */
[----:B------:R-:W-:Y:S01]  /*1110*/  UIMAD UR51, UR29, 0x3b, URZ ;  /* 0x0000003b1d3378a4 */ /* 0x000fe2000f8e023f */
[----:B------:R-:W-:Y:S01]  /*1120*/  CS2R R232, SRZ ;  /* 0x0000000000e87805 */ /* 0x000fe2000001ff00 */
[----:B-1----:R-:W-:Y:S01]  /*1130*/  VIADD R7, R0, 0xffffffe ;  /* 0x0ffffffe00077836 */ /* 0x002fe20000000000 */
[----:B------:R-:W-:Y:S01]  /*1140*/  LEA.HI R0, R11, R6, RZ, 0x6 ;  /* 0x000000060b007211 */ /* 0x000fe200078f30ff */
[----:B------:R-:W-:Y:S01]  /*1150*/  IMAD.MOV.U32 R6, RZ, RZ, RZ ;  /* 0x000000ffff067224 */ /* 0x000fe200078e00ff */
[----:B------:R-:W-:Y:S01]  /*1160*/  IABS R11, R249 ;  /* 0x000000f9000b7213 */ /* 0x000fe20000000000 */
[----:B------:R-:W-:Y:S01]  /*1170*/  USHF.R.S32.HI UR59, URZ, 0x1f, UR51 ;  /* 0x0000001f3f3b7899 */ /* 0x000fe20008011433 */
[----:B------:R-:W-:Y:S01]  /*1180*/  CS2R R234, SRZ ;  /* 0x0000000000ea7805 */ /* 0x000fe2000001ff00 */
[----:B------:R-:W1:Y:S01]  /*1190*/  F2I.FTZ.U32.TRUNC.NTZ R7, R7 ;  /* 0x0000000700077305 */ /* 0x000e62000021f000 */
[----:B------:R-:W-:Y:S01]  /*11a0*/  UIMAD UR33, UR29, 0x3a, URZ ;  /* 0x0000003a1d2178a4 */ /* 0x000fe2000f8e023f */
[----:B--2---:R-:W-:Y:S01]  /*11b0*/  VIADD R8, R10, 0xffffffe ;  /* 0x0ffffffe0a087836 */ /* 0x004fe20000000000 */
[----:B------:R-:W-:Y:S01]  /*11c0*/  UIMAD UR47, UR29, 0x39, URZ ;  /* 0x000000391d2f78a4 */ /* 0x000fe2000f8e023f */
[----:B------:R-:W-:Y:S01]  /*11d0*/  CS2R R236, SRZ ;  /* 0x0000000000ec7805 */ /* 0x000fe2000001ff00 */
[----:B------:R-:W-:Y:S01]  /*11e0*/  UIMAD UR17, UR29, 0x38, URZ ;  /* 0x000000381d1178a4 */ /* 0x000fe2000f8e023f */
[----:B------:R-:W-:Y:S01]  /*11f0*/  CS2R R238, SRZ ;  /* 0x0000000000ee7805 */ /* 0x000fe2000001ff00 */
[----:B------:R-:W-:Y:S01]  /*1200*/  UIMAD UR34, UR29, 0x37, URZ ;  /* 0x000000371d2278a4 */ /* 0x000fe2000f8e023f */
[----:B------:R2:W3:Y:S01]  /*1210*/  F2I.FTZ.U32.TRUNC.NTZ R9, R8 ;  /* 0x0000000800097305 */ /* 0x0004e2000021f000 */
[----:B------:R-:W-:Y:S01]  /*1220*/  UIMAD UR41, UR29, 0x35, URZ ;  /* 0x000000351d2978a4 */ /* 0x000fe2000f8e023f */
[----:B------:R-:W-:Y:S01]  /*1230*/  CS2R R240, SRZ ;  /* 0x0000000000f07805 */ /* 0x000fe2000001ff00 */
[----:B------:R-:W-:Y:S01]  /*1240*/  UIMAD UR25, UR29, 0x34, URZ ;  /* 0x000000341d1978a4 */ /* 0x000fe2000f8e023f */
[----:B------:R-:W-:Y:S01]  /*1250*/  CS2R R242, SRZ ;  /* 0x0000000000f27805 */ /* 0x000fe2000001ff00 */
[----:B------:R-:W-:Y:S01]  /*1260*/  UIMAD UR30, UR29, 0x33, URZ ;  /* 0x000000331d1e78a4 */ /* 0x000fe2000f8e023f */
[----:B------:R-:W-:Y:S01]  /*1270*/  CS2R R244, SRZ ;  /* 0x0000000000f47805 */ /* 0x000fe2000001ff00 */
[----:B-1----:R-:W-:Y:S01]  /*1280*/  IMAD.MOV R12, RZ, RZ, -R7 ;  /* 0x000000ffff0c7224 */ /* 0x002fe200078e0a07 */
[----:B------:R-:W-:Y:S01]  /*1290*/  UIMAD UR38, UR29, 0x31, URZ ;  /* 0x000000311d2678a4 */ /* 0x000fe2000f8e023f */
[----:B--2---:R-:W-:Y:S01]  /*12a0*/  IMAD.MOV.U32 R8, RZ, RZ, RZ ;  /* 0x000000ffff087224 */ /* 0x004fe200078e00ff */
[----:B------:R-:W-:Y:S01]  /*12b0*/  ULDC UR55, c[0x0][0x238] ;  /* 0x00008e0000377ab9 */ /* 0x000fe20000000800 */
[----:B------:R-:W-:Y:S01]  /*12c0*/  IMAD R13, R12, R15, RZ ;  /* 0x0000000f0c0d7224 */ /* 0x000fe200078e02ff */
[----:B------:R-:W-:Y:S01]  /*12d0*/  ULDC UR37, c[0x0][0x238] ;  /* 0x00008e0000257ab9 */ /* 0x000fe20000000800 */
[----:B------:R-:W-:Y:S01]  /*12e0*/  ULDC UR45, c[0x0][0x238] ;  /* 0x00008e00002d7ab9 */ /* 0x000fe20000000800 */
[----:B------:R-:W-:Y:S01]  /*12f0*/  UIMAD UR37, UR37, 0x1c, URZ ;  /* 0x0000001c252578a4 */ /* 0x000fe2000f8e023f */
[----:B---3--:R-:W-:Y:S01]  /*1300*/  IMAD.MOV R10, RZ, RZ, -R9 ;  /* 0x000000ffff0a7224 */ /* 0x008fe200078e0a09 */
[----:B------:R-:W-:Y:S01]  /*1310*/  UIMAD UR45, UR45, 0x1b, URZ ;  /* 0x0000001b2d2d78a4 */ /* 0x000fe2000f8e023f */
[----:B------:R-:W-:Y:S01]  /*1320*/  IMAD.HI.U32 R6, R7, R13, R6 ;  /* 0x0000000d07067227 */ /* 0x000fe200078e0006 */
[----:B------:R-:W-:Y:S01]  /*1330*/  IABS R13, R248 ;  /* 0x000000f8000d7213 */ /* 0x000fe20000000000 */
[----:B------:R-:W-:Y:S01]  /*1340*/  ULDC UR43, c[0x0][0x238] ;  /* 0x00008e00002b7ab9 */ /* 0x000fe20000000800 */
[----:B------:R-:W-:Y:S01]  /*1350*/  ULDC UR31, c[0x0][0x238] ;  /* 0x00008e00001f7ab9 */ /* 0x000fe20000000800 */
[----:B------:R-:W-:Y:S01]  /*1360*/  IMAD R7, R10, R5, RZ ;  /* 0x000000050a077224 */ /* 0x000fe200078e02ff */
[----:B------:R-:W-:Y:S01]  /*1370*/  UIMAD UR43, UR43, 0x1a, URZ ;  /* 0x0000001a2b2b78a4 */ /* 0x000fe2000f8e023f */
[C---:B------:R-:W-:Y:S01]  /*1380*/  IMAD.HI.U32 R10, R6.reuse, R14, RZ ;  /* 0x0000000e060a7227 */ /* 0x040fe200078e00ff */
[----:B------:R-:W-:Y:S01]  /*1390*/  UIMAD UR31, UR31, 0x19, URZ ;  /* 0x000000191f1f78a4 */ /* 0x000fe2000f8e023f */
[----:B------:R-:W-:Y:S01]  /*13a0*/  CS2R R246, SRZ ;  /* 0x0000000000f67805 */ /* 0x000fe2000001ff00 */
[----:B------:R-:W-:Y:S01]  /*13b0*/  ULDC UR35, c[0x0][0x238] ;  /* 0x00008e0000237ab9 */ /* 0x000fe20000000800 */
[----:B------:R-:W-:Y:S01]  /*13c0*/  IMAD.HI.U32 R9, R9, R7, R8 ;  /* 0x0000000709097227 */ /* 0x000fe200078e0008 */
[----:B------:R-:W-:Y:S01]  /*13d0*/  UIMAD UR35, UR35, 0x18, URZ ;  /* 0x00000018232378a4 */ /* 0x000fe2000f8e023f */
[----:B------:R-:W-:Y:S01]  /*13e0*/  CS2R R184, SRZ ;  /* 0x0000000000b87805 */ /* 0x000fe2000001ff00 */
[----:B------:R-:W-:Y:S01]  /*13f0*/  ULDC UR39, c[0x0][0x238] ;  /* 0x00008e0000277ab9 */ /* 0x000fe20000000800 */
[C---:B------:R-:W-:Y:S01]  /*1400*/  IMAD.HI.U32 R7, R6.reuse, R11, RZ ;  /* 0x0000000b06077227 */ /* 0x040fe200078e00ff */
[----:B------:R-:W-:Y:S01]  /*1410*/  UIMAD UR39, UR39, 0x17, URZ ;  /* 0x00000017272778a4 */ /* 0x000fe2000f8e023f */
[----:B------:R-:W-:Y:S01]  /*1420*/  CS2R R186, SRZ ;  /* 0x0000000000ba7805 */ /* 0x000fe2000001ff00 */
[----:B------:R-:W-:Y:S01]  /*1430*/  ULDC UR54, c[0x0][0x238] ;  /* 0x00008e0000367ab9 */ /* 0x000fe20000000800 */
[C---:B------:R-:W-:Y:S01]  /*1440*/  IMAD.HI.U32 R8, R6.reuse, R13, RZ ;  /* 0x0000000d06087227 */ /* 0x040fe200078e00ff */
[----:B------:R-:W-:Y:S01]  /*1450*/  UIMAD UR54, UR54, 0x15, URZ ;  /* 0x00000015363678a4 */ /* 0x000fe2000f8e023f */
[----:B------:R-:W-:Y:S01]  /*1460*/  CS2R R188, SRZ ;  /* 0x0000000000bc7805 */ /* 0x000fe2000001ff00 */
[----:B------:R-:W-:Y:S01]  /*1470*/  ULDC UR52, c[0x0][0x238] ;  /* 0x00008e0000347ab9 */ /* 0x000fe20000000800 */
[----:B------:R-:W-:Y:S01]  /*1480*/  IMAD.MOV R12, RZ, RZ, -R7 ;  /* 0x000000ffff0c7224 */ /* 0x000fe200078e0a07 */
[----:B------:R-:W-:Y:S01]  /*1490*/  SGXT.U32 R7, R17, 0x1 ;  /* 0x000000011107781a */ /* 0x000fe20000000000 */
[----:B------:R-:W-:Y:S01]  /*14a0*/  IMAD.MOV R8, RZ, RZ, -R8 ;  /* 0x000000ffff087224 */ /* 0x000fe200078e0a08 */
[----:B------:R-:W-:Y:S01]  /*14b0*/  UIMAD UR52, UR52, 0x14, URZ ;  /* 0x00000014343478a4 */ /* 0x000fe2000f8e023f */
[----:B------:R-:W-:Y:S01]  /*14c0*/  IMAD.MOV R10, RZ, RZ, -R10 ;  /* 0x000000ffff0a7224 */ /* 0x000fe200078e0a0a */
[----:B------:R-:W-:Y:S01]  /*14d0*/  LOP3.LUT R19, R23, R7, RZ, 0xfc, !PT ;  /* 0x0000000717137212 */ /* 0x000fe200078efcff */
[C---:B------:R-:W-:Y:S01]  /*14e0*/  IMAD R7, R15.reuse, R8, R13 ;  /* 0x000000080f077224 */ /* 0x040fe200078e020d */
[----:B------:R-:W-:Y:S01]  /*14f0*/  ULDC UR50, c[0x0][0x238] ;  /* 0x00008e0000327ab9 */ /* 0x000fe20000000800 */
[----:B------:R-:W-:Y:S01]  /*1500*/  IMAD R8, R15, R10, R14 ;  /* 0x0000000a0f087224 */ /* 0x000fe200078e020e */
[----:B------:R-:W-:Y:S01]  /*1510*/  LOP3.LUT R13, R19, 0x38, RZ, 0xfc, !PT ;  /* 0x00000038130d7812 */ /* 0x000fe200078efcff */
[----:B------:R-:W-:Y:S01]  /*1520*/  IMAD.HI.U32 R6, R6, R16, RZ ;  /* 0x0000001006067227 */ /* 0x000fe200078e00ff */
[C---:B------:R-:W-:Y:S01]  /*1530*/  ISETP.GT.U32.AND P6, PT, R15.reuse, R7, PT ;  /* 0x000000070f00720c */ /* 0x040fe20003fc4070 */
[----:B------:R-:W-:Y:S01]  /*1540*/  UIMAD UR50, UR50, 0x13, URZ ;  /* 0x00000013323278a4 */ /* 0x000fe2000f8e023f */
[C---:B------:R-:W-:Y:S01]  /*1550*/  ISETP.GT.U32.AND P4, PT, R15.reuse, R8, PT ;  /* 0x000000080f00720c */ /* 0x040fe20003f84070 */
[----:B------:R-:W-:Y:S01]  /*1560*/  IMAD.MOV R17, RZ, RZ, -R6 ;  /* 0x000000ffff117224 */ /* 0x000fe200078e0a06 */
[----:B------:R-:W-:Y:S01]  /*1570*/  IABS R18, R13 ;  /* 0x0000000d00127213 */ /* 0x000fe20000000000 */
[----:B------:R-:W-:Y:S01]  /*1580*/  IMAD R6, R15, R12, R11 ;  /* 0x0000000c0f067224 */ /* 0x000fe200078e020b */
[----:B------:R-:W-:Y:S01]  /*1590*/  LOP3.LUT R11, R19, 0x3c, RZ, 0xfc, !PT ;  /* 0x0000003c130b7812 */ /* 0x000fe200078efcff */
[----:B------:R-:W-:Y:S01]  /*15a0*/  IMAD R10, R15, R17, R16 ;  /* 0x000000110f0a7224 */ /* 0x000fe200078e0210 */
[----:B------:R-:W-:Y:S01]  /*15b0*/  LOP3.LUT R12, R19, 0x3a, RZ, 0xfc, !PT ;  /* 0x0000003a130c7812 */ /* 0x000fe200078efcff */
[----:B------:R-:W-:Y:S01]  /*15c0*/  ULDC UR48, c[0x0][0x238] ;  /* 0x00008e0000307ab9 */ /* 0x000fe20000000800 */
[C---:B------:R-:W-:Y:S01]  /*15d0*/  ISETP.GT.U32.AND P1, PT, R15.reuse, R6, PT ;  /* 0x000000060f00720c */ /* 0x040fe20003f24070 */
[----:B------:R-:W-:Y:S01]  /*15e0*/  UIMAD UR48, UR48, 0x12, URZ ;  /* 0x00000012303078a4 */ /* 0x000fe2000f8e023f */
[----:B------:R-:W-:Y:S01]  /*15f0*/  ISETP.GT.U32.AND P5, PT, R15, R10, PT ;  /* 0x0000000a0f00720c */ /* 0x000fe20003fa4070 */
[--C-:B------:R-:W-:Y:S01]  /*1600*/  @!P6 IMAD.IADD R7, R7, 0x1, -R15.reuse ;  /* 0x000000010707e824 */ /* 0x100fe200078e0a0f */
[----:B------:R-:W-:Y:S01]  /*1610*/  IABS R14, R11 ;  /* 0x0000000b000e7213 */ /* 0x000fe20000000000 */
[--C-:B------:R-:W-:Y:S01]  /*1620*/  @!P4 IMAD.IADD R8, R8, 0x1, -R15.reuse ;  /* 0x000000010808c824 */ /* 0x100fe200078e0a0f */
[----:B------:R-:W-:Y:S01]  /*1630*/  IABS R16, R12 ;  /* 0x0000000c00107213 */ /* 0x000fe20000000000 */
[----:B------:R-:W-:Y:S01]  /*1640*/  ULDC UR16, c[0x0][0x238] ;  /* 0x00008e0000107ab9 */ /* 0x000fe20000000800 */
[C---:B------:R-:W-:Y:S01]  /*1650*/  ISETP.GT.U32.AND P4, PT, R15.reuse, R7, PT ;  /* 0x000000070f00720c */ /* 0x040fe20003f84070 */
[----:B------:R-:W-:Y:S01]  /*1660*/  UIMAD UR16, UR16, 0x11, URZ ;  /* 0x00000011101078a4 */ /* 0x000fe2000f8e023f */
[----:B------:R-:W-:Y:S01]  /*1670*/  ISETP.GT.U32.AND P6, PT, R15, R8, PT ;  /* 0x000000080f00720c */ /* 0x000fe20003fc4070 */
[----:B------:R-:W-:Y:S01]  /*1680*/  ULDC UR20, c[0x0][0x238] ;  /* 0x00008e0000147ab9 */ /* 0x000fe20000000800 */
[----:B------:R-:W-:Y:S01]  /*1690*/  ISETP.GE.AND P0, PT, R11, RZ, PT ;  /* 0x000000ff0b00720c */ /* 0x000fe20003f06270 */
[--C-:B------:R-:W-:Y:S01]  /*16a0*/  @!P1 IMAD.IADD R6, R6, 0x1, -R15.reuse ;  /* 0x0000000106069824 */ /* 0x100fe200078e0a0f */
[----:B------:R-:W-:Y:S01]  /*16b0*/  ISETP.GE.AND P3, PT, R12, RZ, PT ;  /* 0x000000ff0c00720c */ /* 0x000fe20003f66270 */
[----:B------:R-:W-:Y:S01]  /*16c0*/  IMAD.HI.U32 R11, R9, R14, RZ ;  /* 0x0000000e090b7227 */ /* 0x000fe200078e00ff */
[----:B------:R-:W-:Y:S01]  /*16d0*/  ISETP.GE.AND P2, PT, R13, RZ, PT ;  /* 0x000000ff0d00720c */ /* 0x000fe20003f46270 */
[----:B------:R-:W-:Y:S01]  /*16e0*/  USHF.L.U32 UR20, UR20, 0x4, URZ ;  /* 0x0000000414147899 */ /* 0x000fe2000800063f */
[----:B------:R-:W-:Y:S01]  /*16f0*/  ISETP.GT.U32.AND P1, PT, R15, R6, PT ;  /* 0x000000060f00720c */ /* 0x000fe20003f24070 */
[----:B------:R-:W-:Y:S01]  /*1700*/  @!P5 IMAD.IADD R10, R10, 0x1, -R15 ;  /* 0x000000010a0ad824 */ /* 0x000fe200078e0a0f */
[----:B------:R-:W-:Y:S01]  /*1710*/  LOP3.LUT R17, R19, 0x36, RZ, 0xfc, !PT ;  /* 0x0000003613117812 */ /* 0x000fe200078efcff */
[----:B------:R-:W-:Y:S01]  /*1720*/  IMAD.HI.U32 R12, R9, R16, RZ ;  /* 0x00000010090c7227 */ /* 0x000fe200078e00ff */
[----:B------:R-:W-:Y:S01]  /*1730*/  LOP3.LUT R29, R19, 0xa, RZ, 0xfc, !PT ;  /* 0x0000000a131d7812 */ /* 0x000fe200078efcff */
[----:B------:R-:W-:Y:S01]  /*1740*/  ULDC UR24, c[0x0][0x238] ;  /* 0x00008e0000187ab9 */ /* 0x000fe20000000800 */
[----:B------:R-:W-:Y:S01]  /*1750*/  ISETP.GT.U32.AND P5, PT, R15, R10, PT ;  /* 0x0000000a0f00720c */ /* 0x000fe20003fa4070 */
[----:B------:R-:W-:Y:S01]  /*1760*/  IMAD.MOV R11, RZ, RZ, -R11 ;  /* 0x000000ffff0b7224 */ /* 0x000fe200078e0a0b */
[----:B------:R-:W-:Y:S01]  /*1770*/  IABS R20, R17 ;  /* 0x0000001100147213 */ /* 0x000fe20000000000 */
[----:B------:R-:W-:Y:S01]  /*1780*/  IMAD.MOV R13, RZ, RZ, -R12 ;  /* 0x000000ffff0d7224 */ /* 0x000fe200078e0a0c */
[----:B------:R-:W-:Y:S01]  /*1790*/  IABS R62, R29 ;  /* 0x0000001d003e7213 */ /* 0x000fe20000000000 */
[--C-:B------:R-:W-:Y:S01]  /*17a0*/  @!P4 IMAD.IADD R7, R7, 0x1, -R15.reuse ;  /* 0x000000010707c824 */ /* 0x100fe200078e0a0f */
[----:B------:R-:W-:Y:S01]  /*17b0*/  ISETP.GE.AND P4, PT, R248, RZ, PT ;  /* 0x000000fff800720c */ /* 0x000fe20003f86270 */
[----:B------:R-:W-:Y:S01]  /*17c0*/  @!P6 IMAD.IADD R8, R8, 0x1, -R15 ;  /* 0x000000010808e824 */ /* 0x000fe200078e0a0f */
[----:B------:R-:W-:Y:S01]  /*17d0*/  ISETP.GE.AND P6, PT, R22, RZ, PT ;  /* 0x000000ff1600720c */ /* 0x000fe20003fc6270 */
[----:B------:R-:W-:Y:S01]  /*17e0*/  IMAD R12, R5, R11, R14 ;  /* 0x0000000b050c7224 */ /* 0x000fe200078e020e */
[----:B------:R-:W-:Y:S01]  /*17f0*/  LOP3.LUT R31, R19, 0x8, RZ, 0xfc, !PT ;  /* 0x00000008131f7812 */ /* 0x000fe200078efcff */
[----:B------:R-:W-:Y:S01]  /*1800*/  IMAD.HI.U32 R11, R9, R18, RZ ;  /* 0x00000012090b7227 */ /* 0x000fe200078e00ff */
[----:B------:R-:W-:Y:S01]  /*1810*/  LOP3.LUT R33, R19, 0x6, RZ, 0xfc, !PT ;  /* 0x0000000613217812 */ /* 0x000fe200078efcff */
[----:B------:R-:W-:Y:S01]  /*1820*/  UIMAD UR24, UR24, 0xf, URZ ;  /* 0x0000000f181878a4 */ /* 0x000fe2000f8e023f */
[----:B------:R-:W-:Y:S01]  /*1830*/  IABS R64, R31 ;  /* 0x0000001f00407213 */ /* 0x000fe20000000000 */
[----:B------:R-:W-:Y:S01]  /*1840*/  IMAD R14, R5, R13, R16 ;  /* 0x0000000d050e7224 */ /* 0x000fe200078e0210 */
[----:B------:R-:W-:Y:S01]  /*1850*/  LOP3.LUT R13, R19, 0x34, RZ, 0xfc, !PT ;  /* 0x00000034130d7812 */ /* 0x000fe200078efcff */
[----:B------:R-:W-:Y:S01]  /*1860*/  IMAD.MOV R16, RZ, RZ, -R11 ;  /* 0x000000ffff107224 */ /* 0x000fe200078e0a0b */
[----:B------:R-:W-:Y:S01]  /*1870*/  IABS R66, R33 ;  /* 0x0000002100427213 */ /* 0x000fe20000000000 */
[--C-:B------:R-:W-:Y:S01]  /*1880*/  @!P1 IMAD.IADD R6, R6, 0x1, -R15.reuse ;  /* 0x0000000106069824 */ /* 0x100fe200078e0a0f */
[----:B------:R-:W-:Y:S01]  /*1890*/  ISETP.GE.AND P1, PT, R249, RZ, PT ;  /* 0x000000fff900720c */ /* 0x000fe20003f26270 */
[----:B------:R-:W-:Y:S01]  /*18a0*/  IMAD R16, R5, R16, R18 ;  /* 0x0000001005107224 */ /* 0x000fe200078e0212 */
[----:B------:R-:W-:Y:S01]  /*18b0*/  LOP3.LUT R35, R19, 0x4, RZ, 0xfc, !PT ;  /* 0x0000000413237812 */ /* 0x000fe200078efcff */
[----:B------:R-:W-:Y:S01]  /*18c0*/  @!P5 IMAD.IADD R10, R10, 0x1, -R15 ;  /* 0x000000010a0ad824 */ /* 0x000fe200078e0a0f */
[C---:B------:R-:W-:Y:S01]  /*18d0*/  ISETP.GT.U32.AND P5, PT, R5.reuse, R12, PT ;  /* 0x0000000c0500720c */ /* 0x040fe20003fa4070 */
[----:B------:R-:W-:Y:S01]  /*18e0*/  @!P4 IMAD.MOV R7, RZ, RZ, -R7 ;  /* 0x000000ffff07c224 */ /* 0x000fe200078e0a07 */
[----:B------:R-:W-:Y:S01]  /*18f0*/  ISETP.GT.U32.AND P4, PT, R5, R16, PT ;  /* 0x000000100500720c */ /* 0x000fe20003f84070 */
[----:B------:R-:W-:Y:S01]  /*1900*/  @!P6 IMAD.MOV R8, RZ, RZ, -R8 ;  /* 0x000000ffff08e224 */ /* 0x000fe200078e0a08 */
[----:B------:R-:W-:Y:S01]  /*1910*/  ISETP.GE.AND P6, PT, R21, RZ, PT ;  /* 0x000000ff1500720c */ /* 0x000fe20003fc6270 */
[----:B------:R-:W-:Y:S01]  /*1920*/  IMAD.HI.U32 R11, R9, R20, RZ ;  /* 0x00000014090b7227 */ /* 0x000fe200078e00ff */
[C---:B------:R-:W-:Y:S01]  /*1930*/  LOP3.LUT R15, R19.reuse, 0x32, RZ, 0xfc, !PT ;  /* 0x00000032130f7812 */ /* 0x040fe200078efcff */
[----:B------:R-:W-:Y:S01]  /*1940*/  ULDC UR28, c[0x0][0x238] ;  /* 0x00008e00001c7ab9 */ /* 0x000fe20000000800 */
[----:B0-----:R-:W-:Y:S01]  /*1950*/  LOP3.LUT R21, R19, 0x22, RZ, 0xfc, !PT ;  /* 0x0000002213157812 */ /* 0x001fe200078efcff */
[----:B------:R-:W-:Y:S01]  /*1960*/  IMAD.MOV R11, RZ, RZ, -R11 ;  /* 0x000000ffff0b7224 */ /* 0x000fe200078e0a0b */
[----:B------:R-:W-:Y:S01]  /*1970*/  IABS R22, R15 ;  /* 0x0000000f00167213 */ /* 0x000fe20000000000 */
[----:B------:R-:W-:Y:S01]  /*1980*/  @!P1 IMAD.MOV R6, RZ, RZ, -R6 ;  /* 0x000000ffff069224 */ /* 0x000fe200078e0a06 */
[C---:B------:R-:W-:Y:S01]  /*1990*/  ISETP.GT.U32.AND P1, PT, R5.reuse, R14, PT ;  /* 0x0000000e0500720c */ /* 0x040fe20003f24070 */
[----:B------:R-:W-:Y:S01]  /*19a0*/  IMAD R18, R5, R11, R20 ;  /* 0x0000000b05127224 */ /* 0x000fe200078e0214 */
[----:B------:R-:W-:Y:S01]  /*19b0*/  LOP3.LUT R11, RZ, R2, RZ, 0x33, !PT ;  /* 0x00000002ff0b7212 */ /* 0x000fe200078e33ff */
[--C-:B------:R-:W-:Y:S01]  /*19c0*/  @!P5 IMAD.IADD R12, R12, 0x1, -R5.reuse ;  /* 0x000000010c0cd824 */ /* 0x100fe200078e0a05 */
[----:B------:R-:W-:Y:S01]  /*19d0*/  ISETP.NE.AND P5, PT, R2, RZ, PT ;  /* 0x000000ff0200720c */ /* 0x000fe20003fa5270 */
[--C-:B------:R-:W-:Y:S01]  /*19e0*/  @!P4 IMAD.IADD R16, R16, 0x1, -R5.reuse ;  /* 0x000000011010c824 */ /* 0x100fe200078e0a05 */
[----:B------:R-:W-:Y:S01]  /*19f0*/  IABS R20, R13 ;  /* 0x0000000d00147213 */ /* 0x000fe20000000000 */
[----:B------:R-:W-:Y:S01]  /*1a00*/  @!P6 IMAD.MOV R10, RZ, RZ, -R10 ;  /* 0x000000ffff0ae224 */ /* 0x000fe200078e0a0a */
[C---:B------:R-:W-:Y:S01]  /*1a10*/  SEL R2, R11.reuse, R6, !P5 ;  /* 0x000000060b027207 */ /* 0x040fe20006800000 */
[----:B------:R-:W-:Y:S01]  /*1a20*/  UIMAD UR28, UR28, 0xe, URZ ;  /* 0x0000000e1c1c78a4 */ /* 0x000fe2000f8e023f */
[C---:B------:R-:W-:Y:S01]  /*1a30*/  SEL R6, R11.reuse, R7, !P5 ;  /* 0x000000070b067207 */ /* 0x040fe20006800000 */
[----:B------:R-:W-:Y:S01]  /*1a40*/  ULDC UR32, c[0x0][0x238] ;  /* 0x00008e0000207ab9 */ /* 0x000fe20000000800 */
[C---:B------:R-:W-:Y:S01]  /*1a50*/  SEL R7, R11.reuse, R8, !P5 ;  /* 0x000000080b077207 */ /* 0x040fe20006800000 */
[----:B------:R-:W-:Y:S01]  /*1a60*/  @!P1 IMAD.IADD R14, R14, 0x1, -R5 ;  /* 0x000000010e0e9824 */ /* 0x000fe200078e0a05 */
[----:B------:R-:W-:Y:S01]  /*1a70*/  SEL R8, R11, R10, !P5 ;  /* 0x0000000a0b087207 */ /* 0x000fe20006800000 */
[----:B------:R-:W-:Y:S01]  /*1a80*/  IMAD.HI.U32 R10, R9, R20, RZ ;  /* 0x00000014090a7227 */ /* 0x000fe200078e00ff */
[C---:B------:R-:W-:Y:S01]  /*1a90*/  ISETP.GT.U32.AND P6, PT, R5.reuse, R16, PT ;  /* 0x000000100500720c */ /* 0x040fe20003fc4070 */
[----:B------:R-:W-:Y:S01]  /*1aa0*/  UIMAD UR32, UR32, 0xd, URZ ;  /* 0x0000000d202078a4 */ /* 0x000fe2000f8e023f */
[C---:B------:R-:W-:Y:S01]  /*1ab0*/  ISETP.GT.U32.AND P1, PT, R5.reuse, R12, PT ;  /* 0x0000000c0500720c */ /* 0x040fe20003f24070 */
[----:B------:R-:W-:Y:S01]  /*1ac0*/  IMAD.MOV R10, RZ, RZ, -R10 ;  /* 0x000000ffff0a7224 */ /* 0x000fe200078e0a0a */
[----:B------:R-:W-:Y:S01]  /*1ad0*/  ISETP.GT.U32.AND P5, PT, R5, R18, PT ;  /* 0x000000120500720c */ /* 0x000fe20003fa4070 */
[----:B------:R-:W-:Y:S01]  /*1ae0*/  IMAD.HI.U32 R11, R9, R22, RZ ;  /* 0x00000016090b7227 */ /* 0x000fe200078e00ff */
[C---:B------:R-:W-:Y:S01]  /*1af0*/  ISETP.GT.U32.AND P4, PT, R5.reuse, R14, PT ;  /* 0x0000000e0500720c */ /* 0x040fe20003f84070 */
[----:B------:R-:W-:Y:S01]  /*1b00*/  ULDC UR36, c[0x0][0x238] ;  /* 0x00008e0000247ab9 */ /* 0x000fe20000000800 */
[----:B------:R-:W-:Y:S01]  /*1b10*/  IABS R38, R21 ;  /* 0x0000001500267213 */ /* 0x000fe20000000000 */
[----:B------:R-:W-:Y:S01]  /*1b20*/  IMAD R10, R5, R10, R20 ;  /* 0x0000000a050a7224 */ /* 0x000fe200078e0214 */
[----:B------:R-:W-:Y:S01]  /*1b30*/  IABS R68, R35 ;  /* 0x0000002300447213 */ /* 0x000fe20000000000 */
[----:B------:R-:W-:Y:S01]  /*1b40*/  IMAD.MOV R11, RZ, RZ, -R11 ;  /* 0x000000ffff0b7224 */ /* 0x000fe200078e0a0b */
[----:B------:R-:W-:Y:S01]  /*1b50*/  LOP3.LUT R37, R19, 0x2, RZ, 0xfc, !PT ;  /* 0x0000000213257812 */ /* 0x000fe200078efcff */
[--C-:B------:R-:W-:Y:S01]  /*1b60*/  @!P6 IMAD.IADD R16, R16, 0x1, -R5.reuse ;  /* 0x000000011010e824 */ /* 0x100fe200078e0a05 */
[----:B------:R-:W-:Y:S01]  /*1b70*/  ISETP.GT.U32.AND P6, PT, R5, R10, PT ;  /* 0x0000000a0500720c */ /* 0x000fe20003fc4070 */
[--C-:B------:R-:W-:Y:S01]  /*1b80*/  @!P1 IMAD.IADD R12, R12, 0x1, -R5.reuse ;  /* 0x000000010c0c9824 */ /* 0x100fe200078e0a05 */
[----:B------:R-:W-:Y:S01]  /*1b90*/  ISETP.GE.AND P1, PT, R17, RZ, PT ;  /* 0x000000ff1100720c */ /* 0x000fe20003f26270 */
[----:B------:R-:W-:Y:S01]  /*1ba0*/  IMAD R22, R5, R11, R22 ;  /* 0x0000000b05167224 */ /* 0x000fe200078e0216 */
[----:B------:R-:W-:Y:S01]  /*1bb0*/  LOP3.LUT R17, R19, 0x30, RZ, 0xfc, !PT ;  /* 0x0000003013117812 */ /* 0x000fe200078efcff */
[----:B------:R-:W-:Y:S01]  /*1bc0*/  @!P2 IMAD.MOV R16, RZ, RZ, -R16 ;  /* 0x000000ffff10a224 */ /* 0x000fe200078e0a10 */
[----:B------:R-:W-:Y:S01]  /*1bd0*/  IABS R72, R19 ;  /* 0x0000001300487213 */ /* 0x000fe20000000000 */
[--C-:B------:R-:W-:Y:S01]  /*1be0*/  @!P5 IMAD.IADD R18, R18, 0x1, -R5.reuse ;  /* 0x000000011212d824 */ /* 0x100fe200078e0a05 */
[----:B------:R-:W-:Y:S01]  /*1bf0*/  IABS R24, R17 ;  /* 0x0000001100187213 */ /* 0x000fe20000000000 */
[--C-:B------:R-:W-:Y:S01]  /*1c00*/  @!P4 IMAD.IADD R14, R14, 0x1, -R5.reuse ;  /* 0x000000010e0ec824 */ /* 0x100fe200078e0a05 */
[C---:B------:R-:W-:Y:S01]  /*1c10*/  ISETP.GT.U32.AND P2, PT, R5.reuse, R22, PT ;  /* 0x000000160500720c */ /* 0x040fe20003f44070 */
[----:B------:R-:W-:Y:S01]  /*1c20*/  @!P0 IMAD.MOV R12, RZ, RZ, -R12 ;  /* 0x000000ffff0c8224 */ /* 0x000fe200078e0a0c */
[----:B------:R-:W-:Y:S01]  /*1c30*/  ISETP.GT.U32.AND P5, PT, R5, R18, PT ;  /* 0x000000120500720c */ /* 0x000fe20003fa4070 */
[----:B------:R-:W-:Y:S01]  /*1c40*/  @!P6 IMAD.IADD R10, R10, 0x1, -R5 ;  /* 0x000000010a0ae824 */ /* 0x000fe200078e0a05 */
[----:B------:R-:W-:Y:S01]  /*1c50*/  ISETP.GE.AND P4, PT, R13, RZ, PT ;  /* 0x000000ff0d00720c */ /* 0x000fe20003f86270 */
[----:B------:R-:W-:Y:S01]  /*1c60*/  IMAD.HI.U32 R11, R9, R24, RZ ;  /* 0x00000018090b7227 */ /* 0x000fe200078e00ff */
[----:B------:R-:W-:Y:S01]  /*1c70*/  LOP3.LUT R13, R19, 0x2c, RZ, 0xfc, !PT ;  /* 0x0000002c130d7812 */ /* 0x000fe200078efcff */
[----:B------:R-:W-:Y:S01]  /*1c80*/  UIMAD UR36, UR36, 0xc, URZ ;  /* 0x0000000c242478a4 */ /* 0x000fe2000f8e023f */
[----:B------:R-:W-:Y:S01]  /*1c90*/  ISETP.GT.U32.AND P6, PT, R5, R10, PT ;  /* 0x0000000a0500720c */ /* 0x000fe20003fc4070 */
[----:B------:R-:W-:Y:S01]  /*1ca0*/  IMAD.MOV R11, RZ, RZ, -R11 ;  /* 0x000000ffff0b7224 */ /* 0x000fe200078e0a0b */
[----:B------:R-:W-:Y:S01]  /*1cb0*/  ISETP.GE.AND P0, PT, R15, RZ, PT ;  /* 0x000000ff0f00720c */ /* 0x000fe20003f06270 */
[----:B------:R-:W-:Y:S01]  /*1cc0*/  @!P3 IMAD.MOV R14, RZ, RZ, -R14 ;  /* 0x000000ffff0eb224 */ /* 0x000fe200078e0a0e */
[----:B------:R-:W-:Y:S01]  /*1cd0*/  IABS R26, R13 ;  /* 0x0000000d001a7213 */ /* 0x000fe20000000000 */
[----:B------:R-:W-:Y:S01]  /*1ce0*/  IMAD R24, R5, R11, R24 ;  /* 0x0000000b05187224 */ /* 0x000fe200078e0218 */
[----:B------:R-:W-:Y:S01]  /*1cf0*/  LOP3.LUT R15, R19, 0x2a, RZ, 0xfc, !PT ;  /* 0x0000002a130f7812 */ /* 0x000fe200078efcff */
[--C-:B------:R-:W-:Y:S01]  /*1d00*/  @!P2 IMAD.IADD R22, R22, 0x1, -R5.reuse ;  /* 0x000000011616a824 */ /* 0x100fe200078e0a05 */
[----:B------:R-:W-:Y:S01]  /*1d10*/  ISETP.GE.AND P3, PT, R17, RZ, PT ;  /* 0x000000ff1100720c */ /* 0x000fe20003f66270 */
[----:B------:R-:W-:Y:S01]  /*1d20*/  IMAD.HI.U32 R11, R9, R26, RZ ;  /* 0x0000001a090b7227 */ /* 0x000fe200078e00ff */
[----:B------:R-:W-:Y:S01]  /*1d30*/  IABS R28, R15 ;  /* 0x0000000f001c7213 */ /* 0x000fe20000000000 */
[----:B------:R-:W-:Y:S01]  /*1d40*/  ULDC UR40, c[0x0][0x238] ;  /* 0x00008e0000287ab9 */ /* 0x000fe20000000800 */
[C---:B------:R-:W-:Y:S01]  /*1d50*/  ISETP.GT.U32.AND P2, PT, R5.reuse, R22, PT ;  /* 0x000000160500720c */ /* 0x040fe20003f44070 */
[--C-:B------:R-:W-:Y:S01]  /*1d60*/  @!P6 IMAD.IADD R10, R10, 0x1, -R5.reuse ;  /* 0x000000010a0ae824 */ /* 0x100fe200078e0a05 */
[----:B------:R-:W-:Y:S01]  /*1d70*/  ISETP.GT.U32.AND P6, PT, R5, R24, PT ;  /* 0x000000180500720c */ /* 0x000fe20003fc4070 */
[----:B------:R-:W-:Y:S01]  /*1d80*/  @!P5 IMAD.IADD R18, R18, 0x1, -R5 ;  /* 0x000000011212d824 */ /* 0x000fe200078e0a05 */
[----:B------:R-:W-:Y:S01]  /*1d90*/  ISETP.GE.AND P5, PT, R13, RZ, PT ;  /* 0x000000ff0d00720c */ /* 0x000fe20003fa6270 */
[----:B------:R-:W-:Y:S01]  /*1da0*/  IMAD.MOV R13, RZ, RZ, -R11 ;  /* 0x000000ffff0d7224 */ /* 0x000fe200078e0a0b */
[----:B------:R-:W-:Y:S01]  /*1db0*/  LOP3.LUT R17, R19, 0x28, RZ, 0xfc, !PT ;  /* 0x0000002813117812 */ /* 0x000fe200078efcff */
[----:B------:R-:W-:Y:S01]  /*1dc0*/  IMAD.HI.U32 R11, R9, R28, RZ ;  /* 0x0000001c090b7227 */ /* 0x000fe200078e00ff */
[----:B------:R-:W-:Y:S01]  /*1dd0*/  UIMAD UR40, UR40, 0xb, URZ ;  /* 0x0000000b282878a4 */ /* 0x000fe2000f8e023f */
[----:B------:R-:W-:-:S02]  /*1de0*/  CS2R R190, SRZ ;  /* 0x0000000000be7805 */ /* 0x000fc4000001ff00 */
[----:B------:R-:W-:Y:S01]  /*1df0*/  IABS R32, R17 ;  /* 0x0000001100207213 */ /* 0x000fe20000000000 */
[----:B------:R-:W-:Y:S01]  /*1e00*/  IMAD.MOV.U32 R20, RZ, RZ, R10 ;  /* 0x000000ffff147224 */ /* 0x000fe200078e000a */
[----:B------:R-:W-:Y:S01]  /*1e10*/  ULDC UR44, c[0x0][0x238] ;  /* 0x00008e00002c7ab9 */ /* 0x000fe20000000800 */
[C---:B------:R-:W-:Y:S01]  /*1e20*/  IMAD R10, R5.reuse, R13, R26 ;  /* 0x0000000d050a7224 */ /* 0x040fe200078e021a */
[----:B------:R-:W-:Y:S01]  /*1e30*/  UIMAD UR44, UR44, 0xa, URZ ;  /* 0x0000000a2c2c78a4 */ /* 0x000fe2000f8e023f */
[----:B------:R-:W-:Y:S01]  /*1e40*/  IMAD.MOV R26, RZ, RZ, -R11 ;  /* 0x000000ffff1a7224 */ /* 0x000fe200078e0a0b */
[----:B------:R-:W-:Y:S01]  /*1e50*/  ULDC UR46, c[0x0][0x238] ;  /* 0x00008e00002e7ab9 */ /* 0x000fe20000000800 */
[--C-:B------:R-:W-:Y:S01]  /*1e60*/  @!P2 IMAD.IADD R22, R22, 0x1, -R5.reuse ;  /* 0x000000011616a824 */ /* 0x100fe200078e0a05 */
[C---:B------:R-:W-:Y:S01]  /*1e70*/  ISETP.GT.U32.AND P2, PT, R5.reuse, R10, PT ;  /* 0x0000000a0500720c */ /* 0x040fe20003f44070 */
[----:B------:R-:W-:Y:S01]  /*1e80*/  @!P6 IMAD.IADD R24, R24, 0x1, -R5 ;  /* 0x000000011818e824 */ /* 0x000fe200078e0a05 */
[----:B------:R-:W-:Y:S01]  /*1e90*/  UIMAD UR46, UR46, 0x9, URZ ;  /* 0x000000092e2e78a4 */ /* 0x000fe2000f8e023f */
[C---:B------:R-:W-:Y:S01]  /*1ea0*/  IMAD R26, R5.reuse, R26, R28 ;  /* 0x0000001a051a7224 */ /* 0x040fe200078e021c */
[----:B------:R-:W-:Y:S01]  /*1eb0*/  ULDC UR42, c[0x0][0x238] ;  /* 0x00008e00002a7ab9 */ /* 0x000fe20000000800 */
[----:B------:R-:W-:Y:S01]  /*1ec0*/  @!P0 IMAD.MOV R22, RZ, RZ, -R22 ;  /* 0x000000ffff168224 */ /* 0x000fe200078e0a16 */
[----:B------:R-:W-:Y:S01]  /*1ed0*/  ISETP.GT.U32.AND P6, PT, R5, R24, PT ;  /* 0x000000180500720c */ /* 0x000fe20003fc4070 */
[----:B------:R-:W-:Y:S01]  /*1ee0*/  IMAD.HI.U32 R11, R9, R32, RZ ;  /* 0x00000020090b7227 */ /* 0x000fe200078e00ff */
[----:B------:R-:W-:Y:S01]  /*1ef0*/  ISETP.GT.U32.AND P0, PT, R5, R26, PT ;  /* 0x0000001a0500720c */ /* 0x000fe20003f04070 */
[----:B------:R-:W-:Y:S01]  /*1f00*/  USHF.L.U32 UR42, UR42, 0x3, URZ ;  /* 0x000000032a2a7899 */ /* 0x000fe2000800063f */
[----:B------:R-:W-:Y:S01]  /*1f10*/  CS2R R192, SRZ ;  /* 0x0000000000c07805 */ /* 0x000fe2000001ff00 */
[----:B------:R-:W-:Y:S01]  /*1f20*/  IMAD.MOV R11, RZ, RZ, -R11 ;  /* 0x000000ffff0b7224 */ /* 0x000fe200078e0a0b */
[----:B------:R-:W-:Y:S01]  /*1f30*/  ULDC UR13, c[0x0][0x238] ;  /* 0x00008e00000d7ab9 */ /* 0x000fe20000000800 */
[----:B------:R-:W-:Y:S01]  /*1f40*/  @!P1 IMAD.MOV R18, RZ, RZ, -R18 ;  /* 0x000000ffff129224 */ /* 0x000fe200078e0a12 */
[----:B------:R-:W-:Y:S01]  /*1f50*/  ISETP.GE.AND P1, PT, R15, RZ, PT ;  /* 0x000000ff0f00720c */ /* 0x000fe20003f26270 */
[----:B------:R-:W-:Y:S01]  /*1f60*/  IMAD R32, R5, R11, R32 ;  /* 0x0000000b05207224 */ /* 0x000fe200078e0220 */
[----:B------:R-:W-:Y:S01]  /*1f70*/  LOP3.LUT R15, R19, 0x26, RZ, 0xfc, !PT ;  /* 0x00000026130f7812 */ /* 0x000fe200078efcff */
[--C-:B------:R-:W-:Y:S01]  /*1f80*/  @!P2 IMAD.IADD R10, R10, 0x1, -R5.reuse ;  /* 0x000000010a0aa824 */ /* 0x100fe200078e0a05 */
[----:B------:R-:W-:Y:S01]  /*1f90*/  UIMAD UR13, UR13, 0x7, URZ ;  /* 0x000000070d0d78a4 */ /* 0x000fe2000f8e023f */
[--C-:B------:R-:W-:Y:S01]  /*1fa0*/  @!P6 IMAD.IADD R24, R24, 0x1, -R5.reuse ;  /* 0x000000011818e824 */ /* 0x100fe200078e0a05 */
[----:B------:R-:W-:Y:S01]  /*1fb0*/  IABS R34, R15 ;  /* 0x0000000f00227213 */ /* 0x000fe20000000000 */
[----:B------:R-:W-:Y:S01]  /*1fc0*/  @!P0 IMAD.IADD R26, R26, 0x1, -R5 ;  /* 0x000000011a1a8824 */ /* 0x000fe200078e0a05 */
[----:B------:R-:W-:Y:S01]  /*1fd0*/  ISETP.GT.U32.AND P6, PT, R5, R32, PT ;  /* 0x000000200500720c */ /* 0x000fe20003fc4070 */
[----:B------:R-:W-:Y:S01]  /*1fe0*/  @!P4 IMAD.MOV R20, RZ, RZ, -R20 ;  /* 0x000000ffff14c224 */ /* 0x000fe200078e0a14 */
[----:B------:R-:W-:Y:S01]  /*1ff0*/  ISETP.GE.AND P4, PT, R17, RZ, PT ;  /* 0x000000ff1100720c */ /* 0x000fe20003f86270 */
[----:B------:R-:W-:Y:S01]  /*2000*/  IMAD.HI.U32 R11, R9, R34, RZ ;  /* 0x00000022090b7227 */ /* 0x000fe200078e00ff */
[----:B------:R-:W-:Y:S01]  /*2010*/  LOP3.LUT R17, R19, 0x24, RZ, 0xfc, !PT ;  /* 0x0000002413117812 */ /* 0x000fe200078efcff */
[----:B------:R-:W-:Y:S01]  /*2020*/  ULDC UR27, c[0x0][0x238] ;  /* 0x00008e00001b7ab9 */ /* 0x000fe20000000800 */
[C---:B------:R-:W-:Y:S01]  /*2030*/  ISETP.GT.U32.AND P2, PT, R5.reuse, R10, PT ;  /* 0x0000000a0500720c */ /* 0x040fe20003f44070 */
[----:B------:R-:W-:Y:S01]  /*2040*/  IMAD.MOV R11, RZ, RZ, -R11 ;  /* 0x000000ffff0b7224 */ /* 0x000fe200078e0a0b */
[C---:B------:R-:W-:Y:S01]  /*2050*/  ISETP.GT.U32.AND P0, PT, R5.reuse, R26, PT ;  /* 0x0000001a0500720c */ /* 0x040fe20003f04070 */
[----:B------:R-:W-:Y:S01]  /*2060*/  @!P3 IMAD.MOV R24, RZ, RZ, -R24 ;  /* 0x000000ffff18b224 */ /* 0x000fe200078e0a18 */
[----:B------:R-:W-:Y:S01]  /*2070*/  IABS R36, R17 ;  /* 0x0000001100247213 */ /* 0x000fe20000000000 */
[----:B------:R-:W-:Y:S01]  /*2080*/  IMAD R34, R5, R11, R34 ;  /* 0x0000000b05227224 */ /* 0x000fe200078e0222 */
[----:B------:R-:W-:Y:S01]  /*2090*/  ISETP.GE.AND P3, PT, R15, RZ, PT ;  /* 0x000000ff0f00720c */ /* 0x000fe20003f66270 */
[----:B------:R-:W-:Y:S01]  /*20a0*/  @!P6 IMAD.IADD R32, R32, 0x1, -R5 ;  /* 0x000000012020e824 */ /* 0x000fe200078e0a05 */
[----:B------:R-:W-:Y:S01]  /*20b0*/  UIMAD UR27, UR27, 0x6, URZ ;  /* 0x000000061b1b78a4 */ /* 0x000fe2000f8e023f */
[----:B------:R-:W-:Y:S01]  /*20c0*/  IMAD.HI.U32 R13, R9, R36, RZ ;  /* 0x00000024090d7227 */ /* 0x000fe200078e00ff */
[----:B------:R-:W-:Y:S01]  /*20d0*/  ULDC UR26, c[0x0][0x238] ;  /* 0x00008e00001a7ab9 */ /* 0x000fe20000000800 */
[----:B------:R-:W-:Y:S01]  /*20e0*/  ULDC UR23, c[0x0][0x238] ;  /* 0x00008e0000177ab9 */ /* 0x000fe20000000800 */
[----:B------:R-:W-:Y:S01]  /*20f0*/  ISETP.GT.U32.AND P6, PT, R5, R32, PT ;  /* 0x000000200500720c */ /* 0x000fe20003fc4070 */
[----:B------:R-:W-:Y:S01]  /*2100*/  IMAD.MOV R13, RZ, RZ, -R13 ;  /* 0x000000ffff0d7224 */ /* 0x000fe200078e0a0d */
[----:B------:R-:W-:Y:S01]  /*2110*/  UIMAD UR26, UR26, 0x5, URZ ;  /* 0x000000051a1a78a4 */ /* 0x000fe2000f8e023f */
[--C-:B------:R-:W-:Y:S01]  /*2120*/  @!P2 IMAD.IADD R10, R10, 0x1, -R5.reuse ;  /* 0x000000010a0aa824 */ /* 0x100fe200078e0a05 */
[----:B------:R-:W-:Y:S01]  /*2130*/  ISETP.GE.AND P2, PT, R17, RZ, PT ;  /* 0x000000ff1100720c */ /* 0x000fe20003f46270 */
[----:B------:R-:W-:Y:S01]  /*2140*/  @!P0 IMAD.IADD R26, R26, 0x1, -R5 ;  /* 0x000000011a1a8824 */ /* 0x000fe200078e0a05 */
[----:B------:R-:W-:Y:S01]  /*2150*/  ISETP.GT.U32.AND P0, PT, R5, R34, PT ;  /* 0x000000220500720c */ /* 0x000fe20003f04070 */
[----:B------:R-:W-:Y:S01]  /*2160*/  IMAD.HI.U32 R11, R9, R38, RZ ;  /* 0x00000026090b7227 */ /* 0x000fe200078e00ff */
[----:B------:R-:W-:Y:S01]  /*2170*/  LOP3.LUT R17, R19, 0x1a, RZ, 0xfc, !PT ;  /* 0x0000001a13117812 */ /* 0x000fe200078efcff */
[----:B------:R-:W-:Y:S01]  /*2180*/  USHF.L.U32 UR23, UR23, 0x2, URZ ;  /* 0x0000000217177899 */ /* 0x000fe2000800063f */
[----:B------:R-:W-:Y:S01]  /*2190*/  CS2R R194, SRZ ;  /* 0x0000000000c27805 */ /* 0x000fe2000001ff00 */
[----:B------:R-:W-:Y:S01]  /*21a0*/  IMAD R36, R5, R13, R36 ;  /* 0x0000000d05247224 */ /* 0x000fe200078e0224 */
[----:B------:R-:W-:Y:S01]  /*21b0*/  LOP3.LUT R13, R19, 0x20, RZ, 0xfc, !PT ;  /* 0x00000020130d7812 */ /* 0x000fe200078efcff */
[----:B------:R-:W-:Y:S01]  /*21c0*/  IMAD.MOV.U32 R28, RZ, RZ, R10 ;  /* 0x000000ffff1c7224 */ /* 0x000fe200078e000a */
[----:B------:R-:W-:Y:S01]  /*21d0*/  IABS R46, R17 ;  /* 0x00000011002e7213 */ /* 0x000fe20000000000 */
[----:B------:R-:W-:Y:S01]  /*21e0*/  IMAD.MOV R11, RZ, RZ, -R11 ;  /* 0x000000ffff0b7224 */ /* 0x000fe200078e0a0b */
[----:B------:R-:W-:Y:S01]  /*21f0*/  ULDC UR22, c[0x0][0x238] ;  /* 0x00008e0000167ab9 */ /* 0x000fe20000000800 */
[----:B------:R-:W-:Y:S01]  /*2200*/  @!P5 IMAD.MOV R28, RZ, RZ, -R28 ;  /* 0x000000ffff1cd224 */ /* 0x000fe200078e0a1c */
[C---:B------:R-:W-:Y:S01]  /*2210*/  ISETP.GT.U32.AND P5, PT, R5.reuse, R36, PT ;  /* 0x000000240500720c */ /* 0x040fe20003fa4070 */
[C---:B------:R-:W-:Y:S01]  /*2220*/  IMAD R10, R5.reuse, R11, R38 ;  /* 0x0000000b050a7224 */ /* 0x040fe200078e0226 */
[----:B------:R-:W-:Y:S01]  /*2230*/  UIMAD UR22, UR22, 0x3, URZ ;  /* 0x00000003161678a4 */ /* 0x000fe2000f8e023f */
[----:B------:R-:W-:Y:S01]  /*2240*/  IMAD.MOV.U32 R30, RZ, RZ, R26 ;  /* 0x000000ffff1e7224 */ /* 0x000fe200078e001a */
[----:B------:R-:W-:Y:S01]  /*2250*/  IABS R26, R13 ;  /* 0x0000000d001a7213 */ /* 0x000fe20000000000 */
[--C-:B------:R-:W-:Y:S01]  /*2260*/  @!P6 IMAD.IADD R32, R32, 0x1, -R5.reuse ;  /* 0x000000012020e824 */ /* 0x100fe200078e0a05 */
[----:B------:R-:W-:Y:S01]  /*2270*/  ISETP.GT.U32.AND P6, PT, R5, R10, PT ;  /* 0x0000000a0500720c */ /* 0x000fe20003fc4070 */
[--C-:B------:R-:W-:Y:S01]  /*2280*/  @!P0 IMAD.IADD R34, R34, 0x1, -R5.reuse ;  /* 0x0000000122228824 */ /* 0x100fe200078e0a05 */
[----:B------:R-:W-:Y:S01]  /*2290*/  ISETP.GE.AND P0, PT, R13, RZ, PT ;  /* 0x000000ff0d00720c */ /* 0x000fe20003f06270 */
[----:B------:R-:W-:Y:S01]  /*22a0*/  @!P4 IMAD.MOV R32, RZ, RZ, -R32 ;  /* 0x000000ffff20c224 */ /* 0x000fe200078e0a20 */
[----:B------:R-:W-:Y:S01]  /*22b0*/  LOP3.LUT R13, R19, 0x1c, RZ, 0xfc, !PT ;  /* 0x0000001c130d7812 */ /* 0x000fe200078efcff */
[----:B------:R-:W-:Y:S01]  /*22c0*/  IMAD.HI.U32 R11, R9, R26, RZ ;  /* 0x0000001a090b7227 */ /* 0x000fe200078e00ff */
[C---:B------:R-:W-:Y:S01]  /*22d0*/  ISETP.GT.U32.AND P4, PT, R5.reuse, R34, PT ;  /* 0x000000220500720c */ /* 0x040fe20003f84070 */
[----:B------:R-:W-:Y:S01]  /*22e0*/  ULDC UR19, c[0x0][0x238] ;  /* 0x00008e0000137ab9 */ /* 0x000fe20000000800 */
[----:B------:R-:W-:Y:S01]  /*22f0*/  IABS R42, R13 ;  /* 0x0000000d002a7213 */ /* 0x000fe20000000000 */
[----:B------:R-:W-:Y:S01]  /*2300*/  @!P5 IMAD.IADD R36, R36, 0x1, -R5 ;  /* 0x000000012424d824 */ /* 0x000fe200078e0a05 */
[----:B------:R-:W-:Y:S01]  /*2310*/  USHF.L.U32 UR19, UR19, 0x1, URZ ;  /* 0x0000000113137899 */ /* 0x000fe2000800063f */
[----:B------:R-:W-:Y:S01]  /*2320*/  IMAD.MOV R11, RZ, RZ, -R11 ;  /* 0x000000ffff0b7224 */ /* 0x000fe200078e0a0b */
[----:B------:R-:W-:Y:S01]  /*2330*/  USHF.R.U32.HI UR12, URZ, 0x4, UR58 ;  /* 0x000000043f0c7899 */ /* 0x000fe2000801163a */
[--C-:B------:R-:W-:Y:S01]  /*2340*/  @!P6 IMAD.IADD R10, R10, 0x1, -R5.reuse ;  /* 0x000000010a0ae824 */ /* 0x100fe200078e0a05 */
[C---:B------:R-:W-:Y:S01]  /*2350*/  ISETP.GT.U32.AND P5, PT, R5.reuse, R36, PT ;  /* 0x000000240500720c */ /* 0x040fe20003fa4070 */
[----:B------:R-:W-:Y:S01]  /*2360*/  IMAD R26, R5, R11, R26 ;  /* 0x0000000b051a7224 */ /* 0x000fe200078e021a */
[----:B------:R-:W-:Y:S01]  /*2370*/  USGXT.U32 UR12, UR12, 0xe ;  /* 0x0000000e0c0c789a */ /* 0x000fe20008000000 */
[----:B------:R-:W-:Y:S01]  /*2380*/  IMAD.HI.U32 R11, R9, R42, RZ ;  /* 0x0000002a090b7227 */ /* 0x000fe200078e00ff */
[C---:B------:R-:W-:Y:S01]  /*2390*/  ISETP.GT.U32.AND P6, PT, R5.reuse, R10, PT ;  /* 0x0000000a0500720c */ /* 0x040fe20003fc4070 */
[----:B------:R-:W-:Y:S01]  /*23a0*/  ULDC UR61, c[0x0][0x238] ;  /* 0x00008e00003d7ab9 */ /* 0x000fe20000000800 */
[----:B------:R-:W-:Y:S01]  /*23b0*/  ULDC UR60, c[0x0][0x238] ;  /* 0x00008e00003c7ab9 */ /* 0x000fe20000000800 */
[----:B------:R-:W-:Y:S01]  /*23c0*/  @!P4 IMAD.IADD R34, R34, 0x1, -R5 ;  /* 0x000000012222c824 */ /* 0x000fe200078e0a05 */
[----:B------:R-:W-:Y:S01]  /*23d0*/  ISETP.GT.U32.AND P4, PT, R5, R26, PT ;  /* 0x0000001a0500720c */ /* 0x000fe20003f84070 */
[----:B------:R-:W-:Y:S01]  /*23e0*/  @!P1 IMAD.MOV R30, RZ, RZ, -R30 ;  /* 0x000000ffff1e9224 */ /* 0x000fe200078e0a1e */
[----:B------:R-:W-:Y:S01]  /*23f0*/  ISETP.GE.AND P1, PT, R21, RZ, PT ;  /* 0x000000ff1500720c */ /* 0x000fe20003f26270 */
[----:B------:R-:W-:Y:S01]  /*2400*/  IMAD.MOV R11, RZ, RZ, -R11 ;  /* 0x000000ffff0b7224 */ /* 0x000fe200078e0a0b */
[----:B------:R-:W-:Y:S01]  /*2410*/  LOP3.LUT R21, R19, 0x18, RZ, 0xfc, !PT ;  /* 0x0000001813157812 */ /* 0x000fe200078efcff */
[--C-:B------:R-:W-:Y:S01]  /*2420*/  @!P5 IMAD.IADD R36, R36, 0x1, -R5.reuse ;  /* 0x000000012424d824 */ /* 0x100fe200078e0a05 */
[----:B------:R-:W-:Y:S01]  /*2430*/  ISETP.GE.AND P5, PT, R13, RZ, PT ;  /* 0x000000ff0d00720c */ /* 0x000fe20003fa6270 */
[----:B------:R-:W-:Y:S01]  /*2440*/  IMAD.HI.U32 R13, R9, R46, RZ ;  /* 0x0000002e090d7227 */ /* 0x000fe200078e00ff */
[----:B------:R-:W-:Y:S01]  /*2450*/  IABS R48, R21 ;  /* 0x0000001500307213 */ /* 0x000fe20000000000 */
[----:B------:R-:W-:Y:S01]  /*2460*/  ULDC UR18, c[0x0][0x238] ;  /* 0x00008e0000127ab9 */ /* 0x000fe20000000800 */
[----:B------:R-:W-:Y:S01]  /*2470*/  CS2R R196, SRZ ;  /* 0x0000000000c47805 */ /* 0x000fe2000001ff00 */
[----:B------:R-:W-:Y:S01]  /*2480*/  @!P6 IMAD.IADD R10, R10, 0x1, -R5 ;  /* 0x000000010a0ae824 */ /* 0x000fe200078e0a05 */
[----:B------:R-:W-:Y:S01]  /*2490*/  ISETP.GE.AND P6, PT, R17, RZ, PT ;  /* 0x000000ff1100720c */ /* 0x000fe20003fc6270 */
[----:B------:R-:W-:Y:S01]  /*24a0*/  IMAD.MOV R13, RZ, RZ, -R13 ;  /* 0x000000ffff0d7224 */ /* 0x000fe200078e0a0d */
[----:B------:R-:W-:Y:S01]  /*24b0*/  LOP3.LUT R17, R19, 0x12, RZ, 0xfc, !PT ;  /* 0x0000001213117812 */ /* 0x000fe200078efcff */
[----:B------:R-:W-:Y:S01]  /*24c0*/  @!P4 IMAD.IADD R26, R26, 0x1, -R5 ;  /* 0x000000011a1ac824 */ /* 0x000fe200078e0a05 */
[----:B------:R-:W-:Y:S01]  /*24d0*/  CS2R R198, SRZ ;  /* 0x0000000000c67805 */ /* 0x000fe2000001ff00 */
[----:B------:R-:W-:Y:S01]  /*24e0*/  IMAD R42, R5, R11, R42 ;  /* 0x0000000b052a7224 */ /* 0x000fe200078e022a */
[----:B------:R-:W-:Y:S01]  /*24f0*/  LOP3.LUT R11, R19, 0x16, RZ, 0xfc, !PT ;  /* 0x00000016130b7812 */ /* 0x000fe200078efcff */
[C---:B------:R-:W-:Y:S01]  /*2500*/  IMAD R46, R5.reuse, R13, R46 ;  /* 0x0000000d052e7224 */ /* 0x040fe200078e022e */
[C---:B------:R-:W-:Y:S01]  /*2510*/  ISETP.GT.U32.AND P4, PT, R5.reuse, R26, PT ;  /* 0x0000001a0500720c */ /* 0x040fe20003f84070 */
[----:B------:R-:W-:Y:S01]  /*2520*/  IMAD.MOV.U32 R38, RZ, RZ, R10 ;  /* 0x000000ffff267224 */ /* 0x000fe200078e000a */
[----:B------:R-:W-:Y:S01]  /*2530*/  IABS R50, R11 ;  /* 0x0000000b00327213 */ /* 0x000fe20000000000 */
[----:B------:R-:W-:Y:S01]  /*2540*/  @!P2 IMAD.MOV R36, RZ, RZ, -R36 ;  /* 0x000000ffff24a224 */ /* 0x000fe200078e0a24 */
[----:B------:R-:W-:Y:S01]  /*2550*/  ISETP.GT.U32.AND P2, PT, R5, R42, PT ;  /* 0x0000002a0500720c */ /* 0x000fe20003f44070 */
[----:B------:R-:W-:Y:S01]  /*2560*/  IMAD.HI.U32 R15, R9, R48, RZ ;  /* 0x00000030090f7227 */ /* 0x000fe200078e00ff */
[----:B------:R-:W-:-:S02]  /*2570*/  IABS R54, R17 ;  /* 0x0000001100367213 */ /* 0x000fc40000000000 */
[----:B------:R-:W-:Y:S02]  /*2580*/  CS2R R200, SRZ ;  /* 0x0000000000c87805 */ /* 0x000fe4000001ff00 */
[----:B------:R-:W-:Y:S01]  /*2590*/  CS2R R202, SRZ ;  /* 0x0000000000ca7805 */ /* 0x000fe2000001ff00 */
[----:B------:R-:W-:Y:S01]  /*25a0*/  @!P1 IMAD.MOV R38, RZ, RZ, -R38 ;  /* 0x000000ffff269224 */ /* 0x000fe200078e0a26 */
[----:B------:R-:W-:Y:S01]  /*25b0*/  ISETP.GT.U32.AND P1, PT, R5, R46, PT ;  /* 0x0000002e0500720c */ /* 0x000fe20003f24070 */
[----:B------:R-:W-:Y:S01]  /*25c0*/  IMAD.MOV R15, RZ, RZ, -R15 ;  /* 0x000000ffff0f7224 */ /* 0x000fe200078e0a0f */
[----:B------:R-:W-:Y:S01]  /*25d0*/  CS2R R204, SRZ ;  /* 0x0000000000cc7805 */ /* 0x000fe2000001ff00 */
[--C-:B------:R-:W-:Y:S01]  /*25e0*/  @!P4 IMAD.IADD R26, R26, 0x1, -R5.reuse ;  /* 0x000000011a1ac824 */ /* 0x100fe200078e0a05 */
[----:B------:R-:W-:Y:S01]  /*25f0*/  ISETP.GE.AND P4, PT, R11, RZ, PT ;  /* 0x000000ff0b00720c */ /* 0x000fe20003f86270 */
[----:B------:R-:W-:Y:S01]  /*2600*/  IMAD R48, R5, R15, R48 ;  /* 0x0000000f05307224 */ /* 0x000fe200078e0230 */
[----:B------:R-:W-:Y:S01]  /*2610*/  LOP3.LUT R15, R19, 0x14, RZ, 0xfc, !PT ;  /* 0x00000014130f7812 */ /* 0x000fe200078efcff */
[--C-:B------:R-:W-:Y:S01]  /*2620*/  @!P2 IMAD.IADD R42, R42, 0x1, -R5.reuse ;  /* 0x000000012a2aa824 */ /* 0x100fe200078e0a05 */
[----:B------:R-:W-:Y:S01]  /*2630*/  CS2R R206, SRZ ;  /* 0x0000000000ce7805 */ /* 0x000fe2000001ff00 */
[----:B------:R-:W-:Y:S01]  /*2640*/  IMAD.MOV.U32 R40, RZ, RZ, R26 ;  /* 0x000000ffff287224 */ /* 0x000fe200078e001a */
[----:B------:R-:W-:Y:S01]  /*2650*/  ISETP.GT.U32.AND P2, PT, R5, R48, PT ;  /* 0x000000300500720c */ /* 0x000fe20003f44070 */
[----:B------:R-:W-:Y:S01]  /*2660*/  @!P3 IMAD.MOV R34, RZ, RZ, -R34 ;  /* 0x000000ffff22b224 */ /* 0x000fe200078e0a22 */
[----:B------:R-:W-:Y:S01]  /*2670*/  IABS R52, R15 ;  /* 0x0000000f00347213 */ /* 0x000fe20000000000 */
[----:B------:R-:W-:Y:S01]  /*2680*/  @!P1 IMAD.IADD R46, R46, 0x1, -R5 ;  /* 0x000000012e2e9824 */ /* 0x000fe200078e0a05 */
[----:B------:R-:W-:Y:S01]  /*2690*/  ISETP.GE.AND P3, PT, R21, RZ, PT ;  /* 0x000000ff1500720c */ /* 0x000fe20003f66270 */
[----:B------:R-:W-:Y:S01]  /*26a0*/  @!P0 IMAD.MOV R40, RZ, RZ, -R40 ;  /* 0x000000ffff288224 */ /* 0x000fe200078e0a28 */
[----:B------:R-:W-:Y:S01]  /*26b0*/  LOP3.LUT R21, R19, 0x10, RZ, 0xfc, !PT ;  /* 0x0000001013157812 */ /* 0x000fe200078efcff */
[----:B------:R-:W-:Y:S01]  /*26c0*/  IMAD.HI.U32 R11, R9, R52, RZ ;  /* 0x00000034090b7227 */ /* 0x000fe200078e00ff */
[----:B------:R-:W-:-:S02]  /*26d0*/  ISETP.GT.U32.AND P0, PT, R5, R46, PT ;  /* 0x0000002e0500720c */ /* 0x000fc40003f04070 */
[----:B------:R-:W-:Y:S02]  /*26e0*/  CS2R R208, SRZ ;  /* 0x0000000000d07805 */ /* 0x000fe4000001ff00 */
[----:B------:R-:W-:Y:S01]  /*26f0*/  IABS R56, R21 ;  /* 0x0000001500387213 */ /* 0x000fe20000000000 */
[----:B------:R-:W-:Y:S01]  /*2700*/  IMAD.MOV R11, RZ, RZ, -R11 ;  /* 0x000000ffff0b7224 */ /* 0x000fe200078e0a0b */
[----:B------:R-:W-:Y:S01]  /*2710*/  ISETP.GT.U32.AND P1, PT, R5, R42, PT ;  /* 0x0000002a0500720c */ /* 0x000fe20003f24070 */
[----:B------:R-:W-:Y:S01]  /*2720*/  @!P2 IMAD.IADD R48, R48, 0x1, -R5 ;  /* 0x000000013030a824 */ /* 0x000fe200078e0a05 */
[----:B------:R-:W-:Y:S01]  /*2730*/  CS2R R210, SRZ ;  /* 0x0000000000d27805 */ /* 0x000fe2000001ff00 */
[----:B------:R-:W-:Y:S01]  /*2740*/  IMAD.HI.U32 R10, R9, R50, RZ ;  /* 0x00000032090a7227 */ /* 0x000fe200078e00ff */
[----:B------:R-:W-:Y:S02]  /*2750*/  CS2R R212, SRZ ;  /* 0x0000000000d47805 */ /* 0x000fe4000001ff00 */
[----:B------:R-:W-:-:S02]  /*2760*/  CS2R R214, SRZ ;  /* 0x0000000000d67805 */ /* 0x000fc4000001ff00 */
[C---:B------:R-:W-:Y:S01]  /*2770*/  ISETP.GT.U32.AND P2, PT, R5.reuse, R48, PT ;  /* 0x000000300500720c */ /* 0x040fe20003f44070 */
[----:B------:R-:W-:Y:S01]  /*2780*/  IMAD R52, R5, R11, R52 ;  /* 0x0000000b05347224 */ /* 0x000fe200078e0234 */
[----:B------:R-:W-:Y:S01]  /*2790*/  CS2R R152, SRZ ;  /* 0x0000000000987805 */ /* 0x000fe2000001ff00 */
[----:B------:R-:W-:Y:S01]  /*27a0*/  IMAD.MOV R13, RZ, RZ, -R10 ;  /* 0x000000ffff0d7224 */ /* 0x000fe200078e0a0a */
[----:B------:R-:W-:Y:S01]  /*27b0*/  CS2R R154, SRZ ;  /* 0x00000000009a7805 */ /* 0x000fe2000001ff00 */
[----:B------:R-:W-:Y:S01]  /*27c0*/  IMAD.HI.U32 R10, R9, R54, RZ ;  /* 0x00000036090a7227 */ /* 0x000fe200078e00ff */
[----:B------:R-:W-:Y:S02]  /*27d0*/  CS2R R156, SRZ ;  /* 0x00000000009c7805 */ /* 0x000fe4000001ff00 */
[----:B------:R-:W-:Y:S02]  /*27e0*/  CS2R R158, SRZ ;  /* 0x00000000009e7805 */ /* 0x000fe4000001ff00 */
[----:B------:R-:W-:Y:S01]  /*27f0*/  CS2R R160, SRZ ;  /* 0x0000000000a07805 */ /* 0x000fe2000001ff00 */
[----:B------:R-:W-:Y:S01]  /*2800*/  @!P0 IMAD.IADD R46, R46, 0x1, -R5 ;  /* 0x000000012e2e8824 */ /* 0x000fe200078e0a05 */
[----:B------:R-:W-:Y:S01]  /*2810*/  ISETP.GT.U32.AND P0, PT, R5, R52, PT ;  /* 0x000000340500720c */ /* 0x000fe20003f04070 */
[----:B------:R-:W-:Y:S01]  /*2820*/  IMAD.HI.U32 R11, R9, R56, RZ ;  /* 0x00000038090b7227 */ /* 0x000fe200078e00ff */
[----:B------:R-:W-:-:S02]  /*2830*/  CS2R R162, SRZ ;  /* 0x0000000000a27805 */ /* 0x000fc4000001ff00 */
[----:B------:R-:W-:Y:S02]  /*2840*/  CS2R R164, SRZ ;  /* 0x0000000000a47805 */ /* 0x000fe4000001ff00 */
[----:B------:R-:W-:Y:S01]  /*2850*/  CS2R R166, SRZ ;  /* 0x0000000000a67805 */ /* 0x000fe2000001ff00 */
[----:B------:R-:W-:Y:S01]  /*2860*/  IMAD.MOV R10, RZ, RZ, -R10 ;  /* 0x000000ffff0a7224 */ /* 0x000fe200078e0a0a */
[----:B------:R-:W-:Y:S01]  /*2870*/  CS2R R168, SRZ ;  /* 0x0000000000a87805 */ /* 0x000fe2000001ff00 */
[----:B------:R-:W-:Y:S01]  /*2880*/  IMAD.MOV R11, RZ, RZ, -R11 ;  /* 0x000000ffff0b7224 */ /* 0x000fe200078e0a0b */
[----:B------:R-:W-:Y:S01]  /*2890*/  CS2R R170, SRZ ;  /* 0x0000000000aa7805 */ /* 0x000fe2000001ff00 */
[C---:B------:R-:W-:Y:S01]  /*28a0*/  IMAD R54, R5.reuse, R10, R54 ;  /* 0x0000000a05367224 */ /* 0x040fe200078e0236 */
[----:B------:R-:W-:Y:S01]  /*28b0*/  CS2R R172, SRZ ;  /* 0x0000000000ac7805 */ /* 0x000fe2000001ff00 */
[C---:B------:R-:W-:Y:S01]  /*28c0*/  IMAD R56, R5.reuse, R11, R56 ;  /* 0x0000000b05387224 */ /* 0x040fe200078e0238 */
[----:B------:R-:W-:Y:S01]  /*28d0*/  CS2R R174, SRZ ;  /* 0x0000000000ae7805 */ /* 0x000fe2000001ff00 */
[--C-:B------:R-:W-:Y:S01]  /*28e0*/  @!P2 IMAD.IADD R48, R48, 0x1, -R5.reuse ;  /* 0x000000013030a824 */ /* 0x100fe200078e0a05 */
[C---:B------:R-:W-:Y:S01]  /*28f0*/  ISETP.GT.U32.AND P2, PT, R5.reuse, R54, PT ;  /* 0x000000360500720c */ /* 0x040fe20003f44070 */
[----:B------:R-:W-:Y:S01]  /*2900*/  @!P0 IMAD.IADD R52, R52, 0x1, -R5 ;  /* 0x0000000134348824 */ /* 0x000fe200078e0a05 */
[C---:B------:R-:W-:Y:S01]  /*2910*/  ISETP.GT.U32.AND P0, PT, R5.reuse, R56, PT ;  /* 0x000000380500720c */ /* 0x040fe20003f04070 */
[----:B------:R-:W-:Y:S01]  /*2920*/  IMAD R50, R5, R13, R50 ;  /* 0x0000000d05327224 */ /* 0x000fe200078e0232 */
[----:B------:R-:W-:Y:S01]  /*2930*/  LOP3.LUT R13, R19, 0xc, RZ, 0xfc, !PT ;  /* 0x0000000c130d7812 */ /* 0x000fe200078efcff */
[----:B------:R-:W-:Y:S01]  /*2940*/  IMAD.HI.U32 R11, R9, R62, RZ ;  /* 0x0000003e090b7227 */ /* 0x000fe200078e00ff */
[----:B------:R-:W-:-:S02]  /*2950*/  CS2R R176, SRZ ;  /* 0x0000000000b07805 */ /* 0x000fc4000001ff00 */
[----:B------:R-:W-:Y:S02]  /*2960*/  CS2R R178, SRZ ;  /* 0x0000000000b27805 */ /* 0x000fe4000001ff00 */
[----:B------:R-:W-:Y:S01]  /*2970*/  IABS R60, R13 ;  /* 0x0000000d003c7213 */ /* 0x000fe20000000000 */
[----:B------:R-:W-:Y:S01]  /*2980*/  IMAD.MOV R11, RZ, RZ, -R11 ;  /* 0x000000ffff0b7224 */ /* 0x000fe200078e0a0b */
[----:B------:R-:W-:Y:S01]  /*2990*/  CS2R R180, SRZ ;  /* 0x0000000000b47805 */ /* 0x000fe2000001ff00 */
[--C-:B------:R-:W-:Y:S01]  /*29a0*/  @!P1 IMAD.IADD R42, R42, 0x1, -R5.reuse ;  /* 0x000000012a2a9824 */ /* 0x100fe200078e0a05 */
[----:B------:R-:W-:Y:S01]  /*29b0*/  ISETP.GT.U32.AND P1, PT, R5, R50, PT ;  /* 0x000000320500720c */ /* 0x000fe20003f24070 */
[--C-:B------:R-:W-:Y:S01]  /*29c0*/  @!P2 IMAD.IADD R54, R54, 0x1, -R5.reuse ;  /* 0x000000013636a824 */ /* 0x100fe200078e0a05 */
[----:B------:R-:W-:Y:S01]  /*29d0*/  CS2R R182, SRZ ;  /* 0x0000000000b67805 */ /* 0x000fe2000001ff00 */
[----:B------:R-:W-:Y:S01]  /*29e0*/  @!P0 IMAD.IADD R56, R56, 0x1, -R5 ;  /* 0x0000000138388824 */ /* 0x000fe200078e0a05 */
[----:B------:R-:W-:Y:S01]  /*29f0*/  CS2R R120, SRZ ;  /* 0x0000000000787805 */ /* 0x000fe2000001ff00 */
[----:B------:R-:W-:Y:S01]  /*2a00*/  IMAD.HI.U32 R10, R9, R60, RZ ;  /* 0x0000003c090a7227 */ /* 0x000fe200078e00ff */
[----:B------:R-:W-:-:S02]  /*2a10*/  ISETP.GT.U32.AND P0, PT, R5, R54, PT ;  /* 0x000000360500720c */ /* 0x000fc40003f04070 */
[----:B------:R-:W-:Y:S02]  /*2a20*/  CS2R R122, SRZ ;  /* 0x00000000007a7805 */ /* 0x000fe4000001ff00 */
[----:B------:R-:W-:Y:S01]  /*2a30*/  CS2R R124, SRZ ;  /* 0x00000000007c7805 */ /* 0x000fe2000001ff00 */
[----:B------:R-:W-:Y:S01]  /*2a40*/  IMAD R62, R5, R11, R62 ;  /* 0x0000000b053e7224 */ /* 0x000fe200078e023e */
[----:B------:R-:W-:Y:S01]  /*2a50*/  CS2R R126, SRZ ;  /* 0x00000000007e7805 */ /* 0x000fe2000001ff00 */
[----:B------:R-:W-:Y:S01]  /*2a60*/  IMAD.MOV R10, RZ, RZ, -R10 ;  /* 0x000000ffff0a7224 */ /* 0x000fe200078e0a0a */
[----:B------:R-:W-:Y:S01]  /*2a70*/  CS2R R128, SRZ ;  /* 0x0000000000807805 */ /* 0x000fe2000001ff00 */
[----:B------:R-:W-:Y:S01]  /*2a80*/  @!P1 IMAD.IADD R50, R50, 0x1, -R5 ;  /* 0x0000000132329824 */ /* 0x000fe200078e0a05 */
[----:B------:R-:W-:Y:S01]  /*2a90*/  ISETP.GE.AND P1, PT, R15, RZ, PT ;  /* 0x000000ff0f00720c */ /* 0x000fe20003f26270 */
[----:B------:R-:W-:Y:S01]  /*2aa0*/  IMAD R60, R5, R10, R60 ;  /* 0x0000000a053c7224 */ /* 0x000fe200078e023c */
[----:B------:R-:W-:Y:S01]  /*2ab0*/  LEA.HI R15, R4, R23, RZ, 0x1a ;  /* 0x00000017040f7211 */ /* 0x000fe200078fd0ff */
[----:B------:R-:W-:Y:S01]  /*2ac0*/  IMAD.HI.U32 R10, R9, R64, RZ ;  /* 0x00000040090a7227 */ /* 0x000fe200078e00ff */
[----:B------:R-:W-:-:S02]  /*2ad0*/  ISETP.GT.U32.AND P2, PT, R5, R50, PT ;  /* 0x000000320500720c */ /* 0x000fc40003f44070 */
[----:B------:R-:W-:Y:S02]  /*2ae0*/  CS2R R130, SRZ ;  /* 0x0000000000827805 */ /* 0x000fe4000001ff00 */
[----:B------:R-:W-:Y:S01]  /*2af0*/  CS2R R132, SRZ ;  /* 0x0000000000847805 */ /* 0x000fe2000001ff00 */
[----:B------:R-:W-:Y:S01]  /*2b00*/  @!P0 IMAD.IADD R54, R54, 0x1, -R5 ;  /* 0x0000000136368824 */ /* 0x000fe200078e0a05 */
[----:B------:R-:W-:Y:S01]  /*2b10*/  ISETP.GT.U32.AND P0, PT, R5, R62, PT ;  /* 0x0000003e0500720c */ /* 0x000fe20003f04070 */
[----:B------:R-:W-:Y:S01]  /*2b20*/  IMAD.MOV R11, RZ, RZ, -R10 ;  /* 0x000000ffff0b7224 */ /* 0x000fe200078e0a0a */
[----:B------:R-:W-:Y:S01]  /*2b30*/  CS2R R134, SRZ ;  /* 0x0000000000867805 */ /* 0x000fe2000001ff00 */
[----:B------:R-:W-:Y:S01]  /*2b40*/  IMAD.HI.U32 R10, R9, R66, RZ ;  /* 0x00000042090a7227 */ /* 0x000fe200078e00ff */
[----:B------:R-:W-:Y:S02]  /*2b50*/  CS2R R136, SRZ ;  /* 0x0000000000887805 */ /* 0x000fe4000001ff00 */
[----:B------:R-:W-:-:S02]  /*2b60*/  CS2R R138, SRZ ;  /* 0x00000000008a7805 */ /* 0x000fc4000001ff00 */
[----:B------:R-:W-:Y:S01]  /*2b70*/  CS2R R140, SRZ ;  /* 0x00000000008c7805 */ /* 0x000fe2000001ff00 */
[C---:B------:R-:W-:Y:S01]  /*2b80*/  IMAD R64, R5.reuse, R11, R64 ;  /* 0x0000000b05407224 */ /* 0x040fe200078e0240 */
[----:B------:R-:W-:Y:S01]  /*2b90*/  CS2R R142, SRZ ;  /* 0x00000000008e7805 */ /* 0x000fe2000001ff00 */
[----:B------:R-:W-:Y:S01]  /*2ba0*/  IMAD.MOV R10, RZ, RZ, -R10 ;  /* 0x000000ffff0a7224 */ /* 0x000fe200078e0a0a */
[----:B------:R-:W-:Y:S01]  /*2bb0*/  CS2R R144, SRZ ;  /* 0x0000000000907805 */ /* 0x000fe2000001ff00 */
[----:B------:R-:W-:Y:S01]  /*2bc0*/  IMAD.MOV.U32 R44, RZ, RZ, R42 ;  /* 0x000000ffff2c7224 */ /* 0x000fe200078e002a */
[----:B------:R-:W-:Y:S01]  /*2bd0*/  CS2R R146, SRZ ;  /* 0x0000000000927805 */ /* 0x000fe2000001ff00 */
[----:B------:R-:W-:Y:S01]  /*2be0*/  @!P0 IMAD.IADD R62, R62, 0x1, -R5 ;  /* 0x000000013e3e8824 */ /* 0x000fe200078e0a05 */
[C---:B------:R-:W-:Y:S01]  /*2bf0*/  ISETP.GT.U32.AND P0, PT, R5.reuse, R64, PT ;  /* 0x000000400500720c */ /* 0x040fe20003f04070 */
[----:B------:R-:W-:Y:S01]  /*2c00*/  IMAD R66, R5, R10, R66 ;  /* 0x0000000a05427224 */ /* 0x000fe200078e0242 */
[----:B------:R-:W-:Y:S01]  /*2c10*/  CS2R R148, SRZ ;  /* 0x0000000000947805 */ /* 0x000fe2000001ff00 */
[----:B------:R-:W-:Y:S01]  /*2c20*/  IMAD.HI.U32 R11, R9, R68, RZ ;  /* 0x00000044090b7227 */ /* 0x000fe200078e00ff */
[----:B------:R-:W-:-:S02]  /*2c30*/  CS2R R150, SRZ ;  /* 0x0000000000967805 */ /* 0x000fc4000001ff00 */
[----:B------:R-:W-:Y:S02]  /*2c40*/  CS2R R88, SRZ ;  /* 0x0000000000587805 */ /* 0x000fe4000001ff00 */
[----:B------:R-:W-:Y:S01]  /*2c50*/  CS2R R90, SRZ ;  /* 0x00000000005a7805 */ /* 0x000fe2000001ff00 */
[----:B------:R-:W-:Y:S01]  /*2c60*/  @!P5 IMAD.MOV R44, RZ, RZ, -R44 ;  /* 0x000000ffff2cd224 */ /* 0x000fe200078e0a2c */
[C---:B------:R-:W-:Y:S01]  /*2c70*/  ISETP.GT.U32.AND P5, PT, R5.reuse, R52, PT ;  /* 0x000000340500720c */ /* 0x040fe20003fa4070 */
[----:B------:R-:W-:Y:S01]  /*2c80*/  IMAD.MOV R11, RZ, RZ, -R11 ;  /* 0x000000ffff0b7224 */ /* 0x000fe200078e0a0b */
[----:B------:R-:W-:Y:S01]  /*2c90*/  CS2R R92, SRZ ;  /* 0x00000000005c7805 */ /* 0x000fe2000001ff00 */
[--C-:B------:R-:W-:Y:S01]  /*2ca0*/  @!P2 IMAD.IADD R50, R50, 0x1, -R5.reuse ;  /* 0x000000013232a824 */ /* 0x100fe200078e0a05 */
[C---:B------:R-:W-:Y:S01]  /*2cb0*/  ISETP.GT.U32.AND P2, PT, R5.reuse, R60, PT ;  /* 0x0000003c0500720c */ /* 0x040fe20003f44070 */
[--C-:B------:R-:W-:Y:S01]  /*2cc0*/  @!P0 IMAD.IADD R64, R64, 0x1, -R5.reuse ;  /* 0x0000000140408824 */ /* 0x100fe200078e0a05 */
[C---:B------:R-:W-:Y:S01]  /*2cd0*/  ISETP.GT.U32.AND P0, PT, R5.reuse, R66, PT ;  /* 0x000000420500720c */ /* 0x040fe20003f04070 */
[----:B------:R-:W-:Y:S01]  /*2ce0*/  IMAD R68, R5, R11, R68 ;  /* 0x0000000b05447224 */ /* 0x000fe200078e0244 */
[----:B------:R-:W-:Y:S01]  /*2cf0*/  CS2R R94, SRZ ;  /* 0x00000000005e7805 */ /* 0x000fe2000001ff00 */
[----:B------:R-:W-:Y:S01]  /*2d00*/  VIADD R23, R15, 0x3e ;  /* 0x0000003e0f177836 */ /* 0x000fe20000000000 */
[----:B------:R-:W-:Y:S01]  /*2d10*/  CS2R R96, SRZ ;  /* 0x0000000000607805 */ /* 0x000fe2000001ff00 */
[----:B------:R-:W-:Y:S01]  /*2d20*/  @!P6 IMAD.MOV R46, RZ, RZ, -R46 ;  /* 0x000000ffff2ee224 */ /* 0x000fe200078e0a2e */
[----:B------:R-:W-:Y:S01]  /*2d30*/  ISETP.GT.U32.AND P6, PT, R5, R56, PT ;  /* 0x000000380500720c */ /* 0x000fe20003fc4070 */
[C---:B------:R-:W-:Y:S01]  /*2d40*/  VIADD R25, R15.reuse, 0x2e ;  /* 0x0000002e0f197836 */ /* 0x040fe20000000000 */
[----:B------:R-:W-:Y:S01]  /*2d50*/  IABS R26, R23 ;  /* 0x00000017001a7213 */ /* 0x000fe20000000000 */
[C---:B------:R-:W-:Y:S01]  /*2d60*/  VIADD R27, R15.reuse, 0x1e ;  /* 0x0000001e0f1b7836 */ /* 0x040fe20000000000 */
[----:B------:R-:W-:Y:S01]  /*2d70*/  CS2R R98, SRZ ;  /* 0x0000000000627805 */ /* 0x000fe2000001ff00 */
[----:B------:R-:W-:Y:S01]  /*2d80*/  VIADD R15, R15, 0xe ;  /* 0x0000000e0f0f7836 */ /* 0x000fe20000000000 */
[----:B------:R-:W-:Y:S01]  /*2d90*/  IABS R42, R25 ;  /* 0x00000019002a7213 */ /* 0x000fe20000000000 */
[--C-:B------:R-:W-:Y:S01]  /*2da0*/  @!P0 IMAD.IADD R66, R66, 0x1, -R5.reuse ;  /* 0x0000000142428824 */ /* 0x100fe200078e0a05 */
[----:B------:R-:W-:Y:S01]  /*2db0*/  ISETP.GT.U32.AND P0, PT, R5, R68, PT ;  /* 0x000000440500720c */ /* 0x000fe20003f04070 */
[--C-:B------:R-:W-:Y:S01]  /*2dc0*/  @!P5 IMAD.IADD R52, R52, 0x1, -R5.reuse ;  /* 0x000000013434d824 */ /* 0x100fe200078e0a05 */
[----:B------:R-:W-:Y:S01]  /*2dd0*/  IABS R58, R27 ;  /* 0x0000001b003a7213 */ /* 0x000fe20000000000 */
[----:B------:R-:W-:Y:S01]  /*2de0*/  @!P2 IMAD.IADD R60, R60, 0x1, -R5 ;  /* 0x000000013c3ca824 */ /* 0x000fe200078e0a05 */
[----:B------:R-:W-:Y:S01]  /*2df0*/  IABS R70, R15 ;  /* 0x0000000f00467213 */ /* 0x000fe20000000000 */
[----:B------:R-:W-:Y:S01]  /*2e00*/  IMAD.HI.U32 R10, R9, R26, RZ ;  /* 0x0000001a090a7227 */ /* 0x000fe200078e00ff */
[----:B------:R-:W-:-:S02]  /*2e10*/  ISETP.GE.AND P2, PT, R13, RZ, PT ;  /* 0x000000ff0d00720c */ /* 0x000fc40003f46270 */
[----:B------:R-:W-:Y:S02]  /*2e20*/  CS2R R100, SRZ ;  /* 0x0000000000647805 */ /* 0x000fe4000001ff00 */
[----:B------:R-:W-:Y:S01]  /*2e30*/  ISETP.GE.AND P5, PT, R17, RZ, PT ;  /* 0x000000ff1100720c */ /* 0x000fe20003fa6270 */
[----:B------:R-:W-:Y:S01]  /*2e40*/  IMAD.HI.U32 R11, R9, R42, RZ ;  /* 0x0000002a090b7227 */ /* 0x000fe200078e00ff */
[----:B------:R-:W-:Y:S02]  /*2e50*/  CS2R R102, SRZ ;  /* 0x0000000000667805 */ /* 0x000fe4000001ff00 */
[----:B------:R-:W-:Y:S02]  /*2e60*/  CS2R R104, SRZ ;  /* 0x0000000000687805 */ /* 0x000fe4000001ff00 */
[----:B------:R-:W-:Y:S01]  /*2e70*/  CS2R R106, SRZ ;  /* 0x00000000006a7805 */ /* 0x000fe2000001ff00 */
[----:B------:R-:W-:Y:S01]  /*2e80*/  @!P1 IMAD.MOV R52, RZ, RZ, -R52 ;  /* 0x000000ffff349224 */ /* 0x000fe200078e0a34 */
[----:B------:R-:W-:Y:S01]  /*2e90*/  ISETP.GT.U32.AND P1, PT, R5, R64, PT ;  /* 0x000000400500720c */ /* 0x000fe20003f24070 */
[----:B------:R-:W-:Y:S01]  /*2ea0*/  IMAD.HI.U32 R13, R9, R58, RZ ;  /* 0x0000003a090d7227 */ /* 0x000fe200078e00ff */
[----:B------:R-:W-:-:S02]  /*2eb0*/  CS2R R108, SRZ ;  /* 0x00000000006c7805 */ /* 0x000fc4000001ff00 */
[----:B------:R-:W-:Y:S02]  /*2ec0*/  CS2R R110, SRZ ;  /* 0x00000000006e7805 */ /* 0x000fe4000001ff00 */
[----:B------:R-:W-:Y:S01]  /*2ed0*/  CS2R R112, SRZ ;  /* 0x0000000000707805 */ /* 0x000fe2000001ff00 */
[----:B------:R-:W-:Y:S01]  /*2ee0*/  IMAD.HI.U32 R17, R9, R70, RZ ;  /* 0x0000004609117227 */ /* 0x000fe200078e00ff */
[----:B------:R-:W-:Y:S02]  /*2ef0*/  CS2R R114, SRZ ;  /* 0x0000000000727805 */ /* 0x000fe4000001ff00 */
[----:B------:R-:W-:Y:S02]  /*2f00*/  CS2R R116, SRZ ;  /* 0x0000000000747805 */ /* 0x000fe4000001ff00 */
[----:B------:R-:W-:Y:S01]  /*2f10*/  CS2R R118, SRZ ;  /* 0x0000000000767805 */ /* 0x000fe2000001ff00 */
[----:B------:R-:W-:Y:S01]  /*2f20*/  IMAD.MOV R10, RZ, RZ, -R10 ;  /* 0x000000ffff0a7224 */ /* 0x000fe200078e0a0a */
[----:B------:R-:W-:Y:S01]  /*2f30*/  CS2R R74, SRZ ;  /* 0x00000000004a7805 */ /* 0x000fe2000001ff00 */
[----:B------:R-:W-:Y:S01]  /*2f40*/  @!P6 IMAD.IADD R56, R56, 0x1, -R5 ;  /* 0x000000013838e824 */ /* 0x000fe200078e0a05 */
[----:B------:R-:W-:Y:S01]  /*2f50*/  ISETP.GE.AND P6, PT, R21, RZ, PT ;  /* 0x000000ff1500720c */ /* 0x000fe20003fc6270 */
[----:B------:R-:W-:Y:S01]  /*2f60*/  IMAD.MOV R11, RZ, RZ, -R11 ;  /* 0x000000ffff0b7224 */ /* 0x000fe200078e0a0b */
[----:B------:R-:W-:Y:S01]  /*2f70*/  IABS R21, R37 ;  /* 0x0000002500157213 */ /* 0x000fe20000000000 */
[----:B------:R-:W-:Y:S01]  /*2f80*/  @!P0 IMAD.IADD R68, R68, 0x1, -R5 ;  /* 0x0000000144448824 */ /* 0x000fe200078e0a05 */
[C---:B------:R-:W-:Y:S01]  /*2f90*/  ISETP.GT.U32.AND P0, PT, R5.reuse, R60, PT ;  /* 0x0000003c0500720c */ /* 0x040fe20003f04070 */
[----:B------:R-:W-:Y:S01]  /*2fa0*/  IMAD.MOV R13, RZ, RZ, -R13 ;  /* 0x000000ffff0d7224 */ /* 0x000fe200078e0a0d */
[----:B------:R-:W-:Y:S01]  /*2fb0*/  CS2R R76, SRZ ;  /* 0x00000000004c7805 */ /* 0x000fe2000001ff00 */
[----:B------:R-:W-:Y:S01]  /*2fc0*/  IMAD.MOV R17, RZ, RZ, -R17 ;  /* 0x000000ffff117224 */ /* 0x000fe200078e0a11 */
[----:B------:R-:W-:Y:S01]  /*2fd0*/  CS2R R78, SRZ ;  /* 0x00000000004e7805 */ /* 0x000fe2000001ff00 */
[C---:B------:R-:W-:Y:S01]  /*2fe0*/  IMAD R10, R5.reuse, R10, R26 ;  /* 0x0000000a050a7224 */ /* 0x040fe200078e021a */
[----:B------:R-:W-:Y:S01]  /*2ff0*/  CS2R R80, SRZ ;  /* 0x0000000000507805 */ /* 0x000fe2000001ff00 */
[----:B------:R-:W-:Y:S01]  /*3000*/  @!P3 IMAD.MOV R48, RZ, RZ, -R48 ;  /* 0x000000ffff30b224 */ /* 0x000fe200078e0a30 */
[C---:B------:R-:W-:Y:S01]  /*3010*/  ISETP.GT.U32.AND P3, PT, R5.reuse, R62, PT ;  /* 0x0000003e0500720c */ /* 0x040fe20003f64070 */
[C---:B------:R-:W-:Y:S01]  /*3020*/  IMAD R26, R5.reuse, R11, R42 ;  /* 0x0000000b051a7224 */ /* 0x040fe200078e022a */
[----:B------:R-:W-:Y:S01]  /*3030*/  CS2R R82, SRZ ;  /* 0x0000000000527805 */ /* 0x000fe2000001ff00 */
[C---:B------:R-:W-:Y:S01]  /*3040*/  IMAD R42, R5.reuse, R13, R58 ;  /* 0x0000000d052a7224 */ /* 0x040fe200078e023a */
[----:B------:R-:W-:Y:S01]  /*3050*/  CS2R R84, SRZ ;  /* 0x0000000000547805 */ /* 0x000fe2000001ff00 */
[----:B------:R-:W-:Y:S01]  /*3060*/  IMAD R58, R5, R17, R70 ;  /* 0x00000011053a7224 */ /* 0x000fe200078e0246 */
[----:B------:R-:W-:Y:S01]  /*3070*/  CS2R R86, SRZ ;  /* 0x0000000000567805 */ /* 0x000fe2000001ff00 */
[----:B------:R-:W-:-:S02]  /*3080*/  IMAD.MOV.U32 R70, RZ, RZ, R21 ;  /* 0x000000ffff467224 */ /* 0x000fc400078e0015 */
[----:B------:R-:W-:Y:S01]  /*3090*/  @!P4 IMAD.MOV R50, RZ, RZ, -R50 ;  /* 0x000000ffff32c224 */ /* 0x000fe200078e0a32 */
[C---:B------:R-:W-:Y:S01]  /*30a0*/  ISETP.GT.U32.AND P4, PT, R5.reuse, R66, PT ;  /* 0x000000420500720c */ /* 0x040fe20003f84070 */
[----:B------:R-:W-:Y:S01]  /*30b0*/  @!P1 IMAD.IADD R64, R64, 0x1, -R5 ;  /* 0x0000000140409824 */ /* 0x000fe200078e0a05 */
[----:B------:R-:W-:Y:S01]  /*30c0*/  ISETP.GT.U32.AND P1, PT, R5, R58, PT ;  /* 0x0000003a0500720c */ /* 0x000fe20003f24070 */
[----:B------:R-:W-:-:S04]  /*30d0*/  IMAD.HI.U32 R11, R9, R72, RZ ;  /* 0x00000048090b7227 */ /* 0x000fc800078e00ff */
[----:B------:R-:W-:-:S04]  /*30e0*/  IMAD.HI.U32 R9, R9, R70, RZ ;  /* 0x0000004609097227 */ /* 0x000fc800078e00ff */
[----:B------:R-:W-:Y:S01]  /*30f0*/  @!P5 IMAD.MOV R54, RZ, RZ, -R54 ;  /* 0x000000ffff36d224 */ /* 0x000fe200078e0a36 */
[C---:B------:R-:W-:Y:S01]  /*3100*/  ISETP.GT.U32.AND P5, PT, R5.reuse, R68, PT ;  /* 0x000000440500720c */ /* 0x040fe20003fa4070 */
[----:B------:R-:W-:Y:S01]  /*3110*/  @!P6 IMAD.MOV R56, RZ, RZ, -R56 ;  /* 0x000000ffff38e224 */ /* 0x000fe200078e0a38 */
[C---:B------:R-:W-:Y:S01]  /*3120*/  ISETP.GT.U32.AND P6, PT, R5.reuse, R10, PT ;  /* 0x0000000a0500720c */ /* 0x040fe20003fc4070 */
[----:B------:R-:W-:Y:S01]  /*3130*/  @!P0 IMAD.IADD R60, R60, 0x1, -R5 ;  /* 0x000000013c3c8824 */ /* 0x000fe200078e0a05 */
[C---:B------:R-:W-:Y:S01]  /*3140*/  ISETP.GT.U32.AND P0, PT, R5.reuse, R26, PT ;  /* 0x0000001a0500720c */ /* 0x040fe20003f04070 */
[----:B------:R-:W-:Y:S02]  /*3150*/  IMAD.MOV R11, RZ, RZ, -R11 ;  /* 0x000000ffff0b7224 */ /* 0x000fe400078e0a0b */
[----:B------:R-:W-:Y:S02]  /*3160*/  IMAD.MOV R9, RZ, RZ, -R9 ;  /* 0x000000ffff097224 */ /* 0x000fe400078e0a09 */
[----:B------:R-:W-:Y:S01]  /*3170*/  @!P3 IMAD.IADD R62, R62, 0x1, -R5 ;  /* 0x000000013e3eb824 */ /* 0x000fe200078e0a05 */
[C---:B------:R-:W-:Y:S01]  /*3180*/  ISETP.GT.U32.AND P3, PT, R5.reuse, R42, PT ;  /* 0x0000002a0500720c */ /* 0x040fe20003f64070 */
[----:B------:R-:W-:-:S02]  /*3190*/  IMAD R72, R5, R11, R72 ;  /* 0x0000000b05487224 */ /* 0x000fc400078e0248 */
[C---:B------:R-:W-:Y:S02]  /*31a0*/  IMAD R70, R5.reuse, R9, R70 ;  /* 0x0000000905467224 */ /* 0x040fe400078e0246 */
[--C-:B------:R-:W-:Y:S01]  /*31b0*/  @!P4 IMAD.IADD R66, R66, 0x1, -R5.reuse ;  /* 0x000000014242c824 */ /* 0x100fe200078e0a05 */
[C---:B------:R-:W-:Y:S01]  /*31c0*/  ISETP.GT.U32.AND P4, PT, R5.reuse, R72, PT ;  /* 0x000000480500720c */ /* 0x040fe20003f84070 */
[--C-:B------:R-:W-:Y:S01]  /*31d0*/  @!P1 IMAD.IADD R58, R58, 0x1, -R5.reuse ;  /* 0x000000013a3a9824 */ /* 0x100fe200078e0a05 */
[----:B------:R-:W-:Y:S01]  /*31e0*/  ISETP.GT.U32.AND P1, PT, R5, R70, PT ;  /* 0x000000460500720c */ /* 0x000fe20003f24070 */
[--C-:B------:R-:W-:Y:S01]  /*31f0*/  @!P5 IMAD.IADD R68, R68, 0x1, -R5.reuse ;  /* 0x000000014444d824 */ /* 0x100fe200078e0a05 */
[----:B------:R-:W-:Y:S01]  /*3200*/  ISETP.GE.AND P5, PT, R29, RZ, PT ;  /* 0x000000ff1d00720c */ /* 0x000fe20003fa6270 */
[--C-:B------:R-:W-:Y:S01]  /*3210*/  @!P6 IMAD.IADD R10, R10, 0x1, -R5.reuse ;  /* 0x000000010a0ae824 */ /* 0x100fe200078e0a05 */
[----:B------:R-:W-:Y:S01]  /*3220*/  ISETP.GE.AND P6, PT, R31, RZ, PT ;  /* 0x000000ff1f00720c */ /* 0x000fe20003fc6270 */
[--C-:B------:R-:W-:Y:S01]  /*3230*/  @!P0 IMAD.IADD R26, R26, 0x1, -R5.reuse ;  /* 0x000000011a1a8824 */ /* 0x100fe200078e0a05 */
[----:B------:R-:W-:Y:S01]  /*3240*/  ISETP.GE.AND P0, PT, R33, RZ, PT ;  /* 0x000000ff2100720c */ /* 0x000fe20003f06270 */
[--C-:B------:R-:W-:Y:S01]  /*3250*/  @!P3 IMAD.IADD R42, R42, 0x1, -R5.reuse ;  /* 0x000000012a2ab824 */ /* 0x100fe200078e0a05 */
[----:B------:R-:W-:Y:S01]  /*3260*/  ISETP.GE.AND P3, PT, R35, RZ, PT ;  /* 0x000000ff2300720c */ /* 0x000fe20003f66270 */
[----:B------:R-:W-:Y:S01]  /*3270*/  @!P2 IMAD.MOV R60, RZ, RZ, -R60 ;  /* 0x000000ffff3ca224 */ /* 0x000fe200078e0a3c */
[C---:B------:R-:W-:Y:S01]  /*3280*/  ISETP.GT.U32.AND P2, PT, R5.reuse, R10, PT ;  /* 0x0000000a0500720c */ /* 0x040fe20003f44070 */
[--C-:B------:R-:W-:Y:S01]  /*3290*/  @!P4 IMAD.IADD R72, R72, 0x1, -R5.reuse ;  /* 0x000000014848c824 */ /* 0x100fe200078e0a05 */
[----:B------:R-:W-:Y:S01]  /*32a0*/  ISETP.GT.U32.AND P4, PT, R5, R26, PT ;  /* 0x0000001a0500720c */ /* 0x000fe20003f84070 */
[----:B------:R-:W-:-:S02]  /*32b0*/  @!P1 IMAD.IADD R70, R70, 0x1, -R5 ;  /* 0x0000000146469824 */ /* 0x000fc400078e0a05 */
[----:B------:R-:W-:Y:S01]  /*32c0*/  @!P5 IMAD.MOV R62, RZ, RZ, -R62 ;  /* 0x000000ffff3ed224 */ /* 0x000fe200078e0a3e */
[C---:B------:R-:W-:Y:S01]  /*32d0*/  ISETP.GT.U32.AND P5, PT, R5.reuse, R42, PT ;  /* 0x0000002a0500720c */ /* 0x040fe20003fa4070 */
[----:B------:R-:W-:Y:S01]  /*32e0*/  @!P6 IMAD.MOV R64, RZ, RZ, -R64 ;  /* 0x000000ffff40e224 */ /* 0x000fe200078e0a40 */
[C---:B------:R-:W-:Y:S01]  /*32f0*/  ISETP.GT.U32.AND P6, PT, R5.reuse, R58, PT ;  /* 0x0000003a0500720c */ /* 0x040fe20003fc4070 */
[----:B------:R-:W-:Y:S01]  /*3300*/  @!P0 IMAD.MOV R66, RZ, RZ, -R66 ;  /* 0x000000ffff428224 */ /* 0x000fe200078e0a42 */
[C---:B------:R-:W-:Y:S01]  /*3310*/  ISETP.GT.U32.AND P0, PT, R5.reuse, R72, PT ;  /* 0x000000480500720c */ /* 0x040fe20003f04070 */
[----:B------:R-:W-:Y:S01]  /*3320*/  @!P3 IMAD.MOV R68, RZ, RZ, -R68 ;  /* 0x000000ffff44b224 */ /* 0x000fe200078e0a44 */
[----:B------:R-:W-:Y:S01]  /*3330*/  ISETP.GT.U32.AND P1, PT, R5, R70, PT ;  /* 0x000000460500720c */ /* 0x000fe20003f24070 */
[--C-:B------:R-:W-:Y:S01]  /*3340*/  @!P2 IMAD.IADD R10, R10, 0x1, -R5.reuse ;  /* 0x000000010a0aa824 */ /* 0x100fe200078e0a05 */
[----:B------:R-:W-:Y:S01]  /*3350*/  ISETP.GE.AND P3, PT, R23, RZ, PT ;  /* 0x000000ff1700720c */ /* 0x000fe20003f66270 */
[----:B------:R-:W-:Y:S01]  /*3360*/  @!P4 IMAD.IADD R26, R26, 0x1, -R5 ;  /* 0x000000011a1ac824 */ /* 0x000fe200078e0a05 */
[----:B------:R-:W-:-:S02]  /*3370*/  ISETP.GE.AND P2, PT, R25, RZ, PT ;  /* 0x000000ff1900720c */ /* 0x000fc40003f46270 */
[----:B------:R-:W-:Y:S01]  /*3380*/  ISETP.GE.AND P4, PT, R27, RZ, PT ;  /* 0x000000ff1b00720c */ /* 0x000fe20003f86270 */
[--C-:B------:R-:W-:Y:S01]  /*3390*/  @!P5 IMAD.IADD R42, R42, 0x1, -R5.reuse ;  /* 0x000000012a2ad824 */ /* 0x100fe200078e0a05 */
[----:B------:R-:W-:Y:S01]  /*33a0*/  ISETP.GE.AND P5, PT, R15, RZ, PT ;  /* 0x000000ff0f00720c */ /* 0x000fe20003fa6270 */
[--C-:B------:R-:W-:Y:S01]  /*33b0*/  @!P6 IMAD.IADD R58, R58, 0x1, -R5.reuse ;  /* 0x000000013a3ae824 */ /* 0x100fe200078e0a05 */
[----:B------:R-:W-:Y:S01]  /*33c0*/  ISETP.GE.AND P6, PT, R19, RZ, PT ;  /* 0x000000ff1300720c */ /* 0x000fe20003fc6270 */
[--C-:B------:R-:W-:Y:S01]  /*33d0*/  @!P0 IMAD.IADD R72, R72, 0x1, -R5.reuse ;  /* 0x0000000148488824 */ /* 0x100fe200078e0a05 */
[----:B------:R-:W-:Y:S01]  /*33e0*/  ISETP.GE.AND P0, PT, R37, RZ, PT ;  /* 0x000000ff2500720c */ /* 0x000fe20003f06270 */
[----:B------:R-:W-:Y:S01]  /*33f0*/  @!P1 IMAD.IADD R70, R70, 0x1, -R5 ;  /* 0x0000000146469824 */ /* 0x000fe200078e0a05 */
[----:B------:R-:W-:Y:S01]  /*3400*/  ISETP.NE.AND P1, PT, R3, RZ, PT ;  /* 0x000000ff0300720c */ /* 0x000fe20003f25270 */
[----:B------:R-:W-:Y:S01]  /*3410*/  IMAD R5, R39, UR7, RZ ;  /* 0x0000000727057c24 */ /* 0x000fe2000f8e02ff */
[----:B------:R-:W-:Y:S01]  /*3420*/  LOP3.LUT R3, RZ, R3, RZ, 0x33, !PT ;  /* 0x00000003ff037212 */ /* 0x000fe200078e33ff */
[----:B------:R-:W-:Y:S01]  /*3430*/  @!P3 IMAD.MOV R10, RZ, RZ, -R10 ;  /* 0x000000ffff0ab224 */ /* 0x000fe200078e0a0a */
[----:B------:R-:W-:Y:S01]  /*3440*/  USHF.L.U32 UR7, UR7, 0x6, URZ ;  /* 0x0000000607077899 */ /* 0x000fe2000800063f */
[----:B------:R-:W-:Y:S01]  /*3450*/  @!P2 IMAD.MOV R26, RZ, RZ, -R26 ;  /* 0x000000ffff1aa224 */ /* 0x000fe200078e0a1a */
[----:B------:R-:W-:Y:S01]  /*3460*/  IADD3 R9, P3, R5, UR4, RZ ;  /* 0x0000000405097c10 */ /* 0x000fe2000ff7e0ff */
[----:B------:R-:W-:Y:S01]  /*3470*/  @!P4 IMAD.MOV R42, RZ, RZ, -R42 ;  /* 0x000000ffff2ac224 */ /* 0x000fe200078e0a2a */
[----:B------:R-:W-:Y:S01]  /*3480*/  SEL R10, R3, R10, !P1 ;  /* 0x0000000a030a7207 */ /* 0x000fe20004800000 */
[----:B------:R-:W-:Y:S01]  /*3490*/  @!P5 IMAD.MOV R58, RZ, RZ, -R58 ;  /* 0x000000ffff3ad224 */ /* 0x000fe200078e0a3a */
[----:B------:R-:W-:Y:S01]  /*34a0*/  LEA.HI.X.SX32 R5, R5, UR5, 0x1, P3 ;  /* 0x0000000505057c11 */ /* 0x000fe200098f0eff */
[----:B------:R-:W-:Y:S01]  /*34b0*/  ULDC UR5, c[0x0][0x240] ;  /* 0x0000900000057ab9 */ /* 0x000fe20000000800 */
[C---:B------:R-:W-:Y:S01]  /*34c0*/  SEL R12, R3.reuse, R12, !P1 ;  /* 0x0000000c030c7207 */ /* 0x040fe20004800000 */
[----:B------:R-:W-:Y:S01]  /*34d0*/  IMAD R10, R10, UR5, RZ ;  /* 0x000000050a0a7c24 */ /* 0x000fe2000f8e02ff */
[C---:B------:R-:W-:Y:S01]  /*34e0*/  SEL R14, R3.reuse, R14, !P1 ;  /* 0x0000000e030e7207 */ /* 0x040fe20004800000 */
[----:B------:R-:W-:Y:S01]  /*34f0*/  @!P0 IMAD.MOV R70, RZ, RZ, -R70 ;  /* 0x000000ffff468224 */ /* 0x000fe200078e0a46 */
[C---:B------:R-:W-:Y:S01]  /*3500*/  SEL R16, R3.reuse, R16, !P1 ;  /* 0x0000001003107207 */ /* 0x040fe20004800000 */
[----:B------:R-:W-:Y:S01]  /*3510*/  IMAD R12, R12, UR5, RZ ;  /* 0x000000050c0c7c24 */ /* 0x000fe2000f8e02ff */
[C---:B------:R-:W-:Y:S01]  /*3520*/  SEL R18, R3.reuse, R18, !P1 ;  /* 0x0000001203127207 */ /* 0x040fe20004800000 */
[----:B------:R-:W-:Y:S01]  /*3530*/  @!P6 IMAD.MOV R72, RZ, RZ, -R72 ;  /* 0x000000ffff48e224 */ /* 0x000fe200078e0a48 */
[-C--:B------:R-:W-:Y:S01]  /*3540*/  IADD3 R11, P4, R10, R9.reuse, RZ ;  /* 0x000000090a0b7210 */ /* 0x080fe20007f9e0ff */
[----:B------:R-:W-:Y:S01]  /*3550*/  IMAD R14, R14, UR5, RZ ;  /* 0x000000050e0e7c24 */ /* 0x000fe2000f8e02ff */
[C---:B------:R-:W-:Y:S01]  /*3560*/  SEL R20, R3.reuse, R20, !P1 ;  /* 0x0000001403147207 */ /* 0x040fe20004800000 */
[----:B------:R-:W-:Y:S01]  /*3570*/  IMAD R16, R16, UR5, RZ ;  /* 0x0000000510107c24 */ /* 0x000fe2000f8e02ff */
[C---:B------:R-:W-:Y:S01]  /*3580*/  SEL R22, R3.reuse, R22, !P1 ;  /* 0x0000001603167207 */ /* 0x040fe20004800000 */
[----:B------:R-:W-:Y:S01]  /*3590*/  IMAD R18, R18, UR5, RZ ;  /* 0x0000000512127c24 */ /* 0x000fe2000f8e02ff */
[C---:B------:R-:W-:Y:S01]  /*35a0*/  SEL R24, R3.reuse, R24, !P1 ;  /* 0x0000001803187207 */ /* 0x040fe20004800000 */
[----:B------:R0:W-:Y:S01]  /*35b0*/  STL [R1+0x220], R11 ;  /* 0x0002200b01007387 */ /* 0x0001e20000100800 */
[C---:B------:R-:W-:Y:S01]  /*35c0*/  SEL R26, R3.reuse, R26, !P1 ;  /* 0x0000001a031a7207 */ /* 0x040fe20004800000 */
[----:B------:R-:W-:Y:S01]  /*35d0*/  IMAD R20, R20, UR5, RZ ;  /* 0x0000000514147c24 */ /* 0x000fe2000f8e02ff */
        /* <DEDUP_REMOVED lines=44> */
[-C--:B------:R-:W-:Y:S01]  /*38a0*/  IADD3 R15, P3, R12, R9.reuse, RZ ;  /* 0x000000090c0f7210 */ /* 0x080fe20007f7e0ff */
[----:B------:R-:W-:Y:S01]  /*38b0*/  IMAD R66, R66, UR5, RZ ;  /* 0x0000000542427c24 */ /* 0x000fe2000f8e02ff */
[----:B------:R-:W-:Y:S01]  /*38c0*/  SEL R3, R3, R72, !P1 ;  /* 0x0000004803037207 */ /* 0x000fe20004800000 */
[----:B------:R-:W-:Y:S01]  /*38d0*/  IMAD R68, R68, UR5, RZ ;  /* 0x0000000544447c24 */ /* 0x000fe2000f8e02ff */
[-C--:B------:R-:W-:Y:S01]  /*38e0*/  IADD3 R13, P2, R14, R9.reuse, RZ ;  /* 0x000000090e0d7210 */ /* 0x080fe20007f5e0ff */
[----:B------:R1:W-:Y:S01]  /*38f0*/  STL [R1+0x228], R15 ;  /* 0x0002280f01007387 */ /* 0x0003e20000100800 */
[----:B0-----:R-:W-:Y:S01]  /*3900*/  IADD3 R11, P1, R16, R9, RZ ;  /* 0x00000009100b7210 */ /* 0x001fe20007f3e0ff */
[----:B------:R-:W-:Y:S01]  /*3910*/  IMAD R70, R70, UR5, RZ ;  /* 0x0000000546467c24 */ /* 0x000fe2000f8e02ff */
[----:B------:R-:W-:Y:S01]  /*3920*/  LEA.HI.X.SX32 R10, R10, R5, 0x1, P4 ;  /* 0x000000050a0a7211 */ /* 0x000fe200020f0eff */
[----:B------:R0:W-:Y:S01]  /*3930*/  STL [R1+0x230], R13 ;  /* 0x0002300d01007387 */ /* 0x0001e20000100800 */
[----:B------:R-:W-:Y:S01]  /*3940*/  IMAD R3, R3, UR5, RZ ;  /* 0x0000000503037c24 */ /* 0x000fe2000f8e02ff */
[----:B------:R-:W-:Y:S01]  /*3950*/  ULDC UR4, c[0x0][0x234] ;  /* 0x00008d0000047ab9 */ /* 0x000fe20000000800 */
[----:B------:R-:W-:Y:S01]  /*3960*/  ULDC UR5, c[0x0][0x238] ;  /* 0x00008e0000057ab9 */ /* 0x000fe20000000800 */
[----:B------:R2:W-:Y:S01]  /*3970*/  STL [R1+0x238], R11 ;  /* 0x0002380b01007387 */ /* 0x0005e20000100800 */
[----:B------:R-:W-:Y:S01]  /*3980*/  IMAD R8, R8, UR4, RZ ;  /* 0x0000000408087c24 */ /* 0x000fe2000f8e02ff */
[-C--:B-1----:R-:W-:Y:S01]  /*3990*/  IADD3 R15, P0, R18, R9.reuse, RZ ;  /* 0x00000009120f7210 */ /* 0x082fe20007f1e0ff */
[----:B------:R-:W-:Y:S01]  /*39a0*/  IMAD R7, R7, UR4, RZ ;  /* 0x0000000407077c24 */ /* 0x000fe2000f8e02ff */
[----:B------:R-:W-:Y:S01]  /*39b0*/  UIMAD UR5, UR5, 0x16, URZ ;  /* 0x00000016050578a4 */ /* 0x000fe2000f8e023f */
[----:B------:R-:W-:Y:S01]  /*39c0*/  IMAD R2, R2, UR4, RZ ;  /* 0x0000000402027c24 */ /* 0x000fe2000f8e02ff */
[-C--:B0-----:R-:W-:Y:S01]  /*39d0*/  IADD3 R13, P6, R20, R9.reuse, RZ ;  /* 0x00000009140d7210 */ /* 0x081fe20007fde0ff */
[----:B------:R-:W-:Y:S01]  /*39e0*/  STL [R1+0x240], R15 ;  /* 0x0002400f01007387 */ /* 0x000fe20000100800 */
[----:B------:R-:W-:Y:S01]  /*39f0*/  IMAD R6, R6, UR4, RZ ;  /* 0x0000000406067c24 */ /* 0x000fe2000f8e02ff */
[----:B------:R-:W-:Y:S01]  /*3a00*/  UMOV UR4, URZ ;  /* 0x0000003f00047c82 */ /* 0x000fe20008000000 */
[----:B--2---:R-:W-:Y:S01]  /*3a10*/  IADD3 R11, P5, R22, R9, RZ ;  /* 0x00000009160b7210 */ /* 0x004fe20007fbe0ff */
[----:B------:R0:W-:Y:S01]  /*3a20*/  STL [R1+0x248], R13 ;  /* 0x0002480d01007387 */ /* 0x0001e20000100800 */
[----:B------:R-:W-:-:S03]  /*3a30*/  CS2R R72, SRZ ;  /* 0x0000000000487805 */ /* 0x000fc6000001ff00 */
[----:B------:R1:W-:Y:S04]  /*3a40*/  STL [R1+0x250], R11 ;  /* 0x0002500b01007387 */ /* 0x0003e80000100800 */
[----:B------:R2:W-:Y:S01]  /*3a50*/  STL [R1+0x21c], R10 ;  /* 0x00021c0a01007387 */ /* 0x0005e20000100800 */
[----:B0-----:R-:W-:Y:S02]  /*3a60*/  IADD3 R13, P4, R24, R9, RZ ;  /* 0x00000009180d7210 */ /* 0x001fe40007f9e0ff */
[----:B-1----:R-:W-:-:S03]  /*3a70*/  LEA.HI.X.SX32 R11, R12, R5, 0x1, P3 ;  /* 0x000000050c0b7211 */ /* 0x002fc600018f0eff */
[----:B------:R0:W-:Y:S01]  /*3a80*/  STL [R1+0x258], R13 ;  /* 0x0002580d01007387 */ /* 0x0001e20000100800 */
[----:B------:R-:W-:Y:S02]  /*3a90*/  LEA.HI.X.SX32 R12, R14, R5, 0x1, P2 ;  /* 0x000000050e0c7211 */ /* 0x000fe400010f0eff */
[----:B--2---:R-:W-:Y:S01]  /*3aa0*/  IADD3 R10, P3, R26, R9, RZ ;  /* 0x000000091a0a7210 */ /* 0x004fe20007f7e0ff */
[----:B------:R1:W-:Y:S04]  /*3ab0*/  STL [R1+0x224], R11 ;  /* 0x0002240b01007387 */ /* 0x0003e80000100800 */
[----:B------:R2:W-:Y:S01]  /*3ac0*/  STL [R1+0x260], R10 ;  /* 0x0002600a01007387 */ /* 0x0005e20000100800 */
[----:B0-----:R-:W-:-:S03]  /*3ad0*/  LOP3.LUT R13, R4, 0x7f, RZ, 0xc0, !PT ;  /* 0x0000007f040d7812 */ /* 0x001fc600078ec0ff */
[----:B------:R0:W-:Y:S01]  /*3ae0*/  STL [R1+0x22c], R12 ;  /* 0x00022c0c01007387 */ /* 0x0001e20000100800 */
[----:B-1----:R-:W-:Y:S02]  /*3af0*/  IADD3 R11, P2, R28, R9, RZ ;  /* 0x000000091c0b7210 */ /* 0x002fe40007f5e0ff */
[----:B--2---:R-:W-:-:S03]  /*3b00*/  LEA.HI.X.SX32 R10, R16, R5, 0x1, P1 ;  /* 0x00000005100a7211 */ /* 0x004fc600008f0eff */
[----:B------:R1:W-:Y:S01]  /*3b10*/  STL [R1+0x268], R11 ;  /* 0x0002680b01007387 */ /* 0x0003e20000100800 */
[----:B0-----:R-:W-:-:S03]  /*3b20*/  IADD3 R12, P1, R30, R9, RZ ;  /* 0x000000091e0c7210 */ /* 0x001fc60007f3e0ff */
[----:B------:R0:W-:Y:S04]  /*3b30*/  STL [R1+0x234], R10 ;  /* 0x0002340a01007387 */ /* 0x0001e80000100800 */
[----:B------:R2:W-:Y:S01]  /*3b40*/  STL [R1+0x270], R12 ;  /* 0x0002700c01007387 */ /* 0x0005e20000100800 */
[----:B-1----:R-:W-:Y:S02]  /*3b50*/  LEA.HI.X.SX32 R11, R18, R5, 0x1, P0 ;  /* 0x00000005120b7211 */ /* 0x002fe400000f0eff */
[----:B0-----:R-:W-:-:S03]  /*3b60*/  IADD3 R10, P0, R32, R9, RZ ;  /* 0x00000009200a7210 */ /* 0x001fc60007f1e0ff */
[----:B------:R0:W-:Y:S01]  /*3b70*/  STL [R1+0x23c], R11 ;  /* 0x00023c0b01007387 */ /* 0x0001e20000100800 */
[----:B--2---:R-:W-:-:S03]  /*3b80*/  LEA.HI.X.SX32 R12, R20, R5, 0x1, P6 ;  /* 0x00000005140c7211 */ /* 0x004fc600030f0eff */
[----:B------:R1:W-:Y:S04]  /*3b90*/  STL [R1+0x278], R10 ;  /* 0x0002780a01007387 */ /* 0x0003e80000100800 */
[----:B------:R2:W-:Y:S01]  /*3ba0*/  STL [R1+0x244], R12 ;  /* 0x0002440c01007387 */ /* 0x0005e20000100800 */
[----:B0-----:R-:W-:Y:S02]  /*3bb0*/  IADD3 R11, P6, R34, R9, RZ ;  /* 0x00000009220b7210 */ /* 0x001fe40007fde0ff */
[----:B-1----:R-:W-:-:S03]  /*3bc0*/  LEA.HI.X.SX32 R10, R22, R5, 0x1, P5 ;  /* 0x00000005160a7211 */ /* 0x002fc600028f0eff */
[----:B------:R0:W-:Y:S01]  /*3bd0*/  STL [R1+0x280], R11 ;  /* 0x0002800b01007387 */ /* 0x0001e20000100800 */
[----:B--2---:R-:W-:-:S03]  /*3be0*/  IADD3 R12, P5, R36, R9, RZ ;  /* 0x00000009240c7210 */ /* 0x004fc60007fbe0ff */
[----:B------:R1:W-:Y:S04]  /*3bf0*/  STL [R1+0x24c], R10 ;  /* 0x00024c0a01007387 */ /* 0x0003e80000100800 */
[----:B------:R2:W-:Y:S01]  /*3c00*/  STL [R1+0x288], R12 ;  /* 0x0002880c01007387 */ /* 0x0005e20000100800 */
[----:B0-----:R-:W-:Y:S02]  /*3c10*/  LEA.HI.X.SX32 R11, R24, R5, 0x1, P4 ;  /* 0x00000005180b7211 */ /* 0x001fe400020f0eff */
[----:B------:R-:W-:Y:S02]  /*3c20*/  CS2R R24, SRZ ;  /* 0x0000000000187805 */ /* 0x000fe4000001ff00 */
[----:B-1----:R-:W-:Y:S01]  /*3c30*/  IADD3 R10, P4, R38, R9, RZ ;  /* 0x00000009260a7210 */ /* 0x002fe20007f9e0ff */
[----:B------:R0:W-:Y:S01]  /*3c40*/  STL [R1+0x254], R11 ;  /* 0x0002540b01007387 */ /* 0x0001e20000100800 */
[----:B--2---:R-:W-:-:S03]  /*3c50*/  LEA.HI.X.SX32 R12, R26, R5, 0x1, P3 ;  /* 0x000000051a0c7211 */ /* 0x004fc600018f0eff */
[----:B------:R1:W-:Y:S01]  /*3c60*/  STL [R1+0x290], R10 ;  /* 0x0002900a01007387 */ /* 0x0003e20000100800 */
[----:B------:R-:W-:-:S03]  /*3c70*/  CS2R R26, SRZ ;  /* 0x00000000001a7805 */ /* 0x000fc6000001ff00 */
[----:B------:R2:W-:Y:S01]  /*3c80*/  STL [R1+0x25c], R12 ;  /* 0x00025c0c01007387 */ /* 0x0005e20000100800 */
[----:B0-----:R-:W-:Y:S02]  /*3c90*/  IADD3 R11, P3, R40, R9, RZ ;  /* 0x00000009280b7210 */ /* 0x001fe40007f7e0ff */
[----:B-1----:R-:W-:-:S03]  /*3ca0*/  LEA.HI.X.SX32 R10, R28, R5, 0x1, P2 ;  /* 0x000000051c0a7211 */ /* 0x002fc600010f0eff */
[----:B------:R0:W-:Y:S01]  /*3cb0*/  STL [R1+0x298], R11 ;  /* 0x0002980b01007387 */ /* 0x0001e20000100800 */
[----:B------:R-:W-:Y:S02]  /*3cc0*/  CS2R R28, SRZ ;  /* 0x00000000001c7805 */ /* 0x000fe4000001ff00 */
[----:B--2---:R-:W-:Y:S01]  /*3cd0*/  IADD3 R12, P2, R42, R9, RZ ;  /* 0x000000092a0c7210 */ /* 0x004fe20007f5e0ff */
[----:B------:R1:W-:Y:S04]  /*3ce0*/  STL [R1+0x264], R10 ;  /* 0x0002640a01007387 */ /* 0x0003e80000100800 */
[----:B------:R2:W-:Y:S01]  /*3cf0*/  STL [R1+0x2a0], R12 ;  /* 0x0002a00c01007387 */ /* 0x0005e20000100800 */
[----:B0-----:R-:W-:Y:S02]  /*3d00*/  LEA.HI.X.SX32 R11, R30, R5, 0x1, P1 ;  /* 0x000000051e0b7211 */ /* 0x001fe400008f0eff */
[----:B------:R-:W-:-:S02]  /*3d10*/  CS2R R30, SRZ ;  /* 0x00000000001e7805 */ /* 0x000fc4000001ff00 */
        /* <DEDUP_REMOVED lines=69> */
[C---:B------:R-:W-:Y:S02]  /*4170*/  IADD3 R9, P1, R3.reuse, R9, RZ ;  /* 0x0000000903097210 */ /* 0x040fe40007f3e0ff */
[----:B------:R-:W-:Y:S01]  /*4180*/  CS2R R58, SRZ ;  /* 0x00000000003a7805 */ /* 0x000fe2000001ff00 */
[----:B--2---:R-:W-:Y:S01]  /*4190*/  IMAD.SHL.U32 R12, R4, 0x8, RZ ;  /* 0x00000008040c7824 */ /* 0x004fe200078e00ff */
[----:B------:R1:W-:Y:S01]  /*41a0*/  STL [R1+0x2dc], R10 ;  /* 0x0002dc0a01007387 */ /* 0x0003e20000100800 */
[-C--:B------:R-:W-:Y:S02]  /*41b0*/  LEA.HI.X.SX32 R3, R3, R5.reuse, 0x1, P1 ;  /* 0x0000000503037211 */ /* 0x080fe400008f0eff */
[----:B------:R-:W-:Y:S01]  /*41c0*/  IADD3 R251, P1, R6, UR8, RZ ;  /* 0x0000000806fb7c10 */ /* 0x000fe2000ff3e0ff */
[----:B------:R2:W-:Y:S01]  /*41d0*/  STL [R1+0x318], R9 ;  /* 0x0003180901007387 */ /* 0x0005e20000100800 */
[----:B0-----:R-:W-:-:S02]  /*41e0*/  LEA.HI.X.SX32 R11, R60, R5, 0x1, P0 ;  /* 0x000000053c0b7211 */ /* 0x001fc400000f0eff */
[----:B------:R-:W-:Y:S02]  /*41f0*/  CS2R R60, SRZ ;  /* 0x00000000003c7805 */ /* 0x000fe4000001ff00 */
[----:B------:R-:W-:Y:S02]  /*4200*/  IADD3 R249, P0, R2, UR8, RZ ;  /* 0x0000000802f97c10 */ /* 0x000fe4000ff1e0ff */
[-C--:B-1----:R-:W-:Y:S01]  /*4210*/  LEA.HI.X.SX32 R10, R62, R5.reuse, 0x1, P6 ;  /* 0x000000053e0a7211 */ /* 0x082fe200030f0eff */
[----:B------:R0:W-:Y:S01]  /*4220*/  STL [R1+0x2e4], R11 ;  /* 0x0002e40b01007387 */ /* 0x0001e20000100800 */
[----:B------:R-:W-:Y:S02]  /*4230*/  LEA.HI.X.SX32 R248, R2, UR9, 0x1, P0 ;  /* 0x0000000902f87c11 */ /* 0x000fe400080f0eff */
[----:B------:R-:W-:Y:S02]  /*4240*/  CS2R R62, SRZ ;  /* 0x00000000003e7805 */ /* 0x000fe4000001ff00 */
[----:B--2---:R-:W-:Y:S01]  /*4250*/  LEA.HI.X.SX32 R9, R64, R5, 0x1, P5 ;  /* 0x0000000540097211 */ /* 0x004fe200028f0eff */
[----:B------:R1:W-:Y:S01]  /*4260*/  STL [R1+0x2ec], R10 ;  /* 0x0002ec0a01007387 */ /* 0x0003e20000100800 */
[----:B------:R-:W-:-:S02]  /*4270*/  LEA.HI.X.SX32 R250, R6, UR9, 0x1, P1 ;  /* 0x0000000906fa7c11 */ /* 0x000fc400088f0eff */
[----:B------:R-:W-:Y:S01]  /*4280*/  CS2R R64, SRZ ;  /* 0x0000000000407805 */ /* 0x000fe2000001ff00 */
[----:B------:R2:W-:Y:S01]  /*4290*/  STL [R1+0x2f4], R9 ;  /* 0x0002f40901007387 */ /* 0x0005e20000100800 */
[-C--:B0-----:R-:W-:Y:S02]  /*42a0*/  LEA.HI.X.SX32 R11, R66, R5.reuse, 0x1, P4 ;  /* 0x00000005420b7211 */ /* 0x081fe400020f0eff */
[----:B------:R-:W-:Y:S02]  /*42b0*/  CS2R R66, SRZ ;  /* 0x0000000000427805 */ /* 0x000fe4000001ff00 */
[-C--:B-1----:R-:W-:Y:S01]  /*42c0*/  LEA.HI.X.SX32 R10, R68, R5.reuse, 0x1, P3 ;  /* 0x00000005440a7211 */ /* 0x082fe200018f0eff */
[----:B------:R0:W-:Y:S01]  /*42d0*/  STL [R1+0x2fc], R11 ;  /* 0x0002fc0b01007387 */ /* 0x0001e20000100800 */
[----:B------:R-:W-:Y:S02]  /*42e0*/  CS2R R68, SRZ ;  /* 0x0000000000447805 */ /* 0x000fe4000001ff00 */
[----:B--2---:R-:W-:Y:S01]  /*42f0*/  LEA.HI.X.SX32 R9, R70, R5, 0x1, P2 ;  /* 0x0000000546097211 */ /* 0x004fe200010f0eff */
[----:B------:R1:W-:Y:S01]  /*4300*/  STL [R1+0x304], R10 ;  /* 0x0003040a01007387 */ /* 0x0003e20000100800 */
[----:B------:R-:W-:-:S03]  /*4310*/  CS2R R70, SRZ ;  /* 0x0000000000467805 */ /* 0x000fc6000001ff00 */
[----:B------:R2:W-:Y:S01]  /*4320*/  STL [R1+0x30c], R9 ;  /* 0x00030c0901007387 */ /* 0x0005e20000100800 */
[----:B0-----:R-:W-:-:S03]  /*4330*/  IADD3 R11, P3, R8, UR8, RZ ;  /* 0x00000008080b7c10 */ /* 0x001fc6000ff7e0ff */
[----:B------:R0:W-:Y:S01]  /*4340*/  STL [R1+0x314], R3 ;  /* 0x0003140301007387 */ /* 0x0001e20000100800 */
[----:B-1----:R-:W-:Y:S01]  /*4350*/  IADD3 R10, P2, R7, UR8, RZ ;  /* 0x00000008070a7c10 */ /* 0x002fe2000ff5e0ff */
[----:B------:R-:W-:Y:S01]  /*4360*/  UIMAD UR8, UR29, 0x32, URZ ;  /* 0x000000321d0878a4 */ /* 0x000fe2000f8e023f */
[----:B--2---:R-:W-:-:S03]  /*4370*/  LEA.HI.X.SX32 R9, R8, UR9, 0x1, P3 ;  /* 0x0000000908097c11 */ /* 0x004fc600098f0eff */
[----:B------:R-:W-:Y:S01]  /*4380*/  STL [R1+0x80], R10 ;  /* 0x0000800a01007387 */ /* 0x000fe20000100800 */
[----:B------:R-:W-:Y:S01]  /*4390*/  LEA.HI.X.SX32 R252, R7, UR9, 0x1, P2 ;  /* 0x0000000907fc7c11 */ /* 0x000fe200090f0eff */
[----:B------:R-:W-:Y:S01]  /*43a0*/  UIMAD UR9, UR29, 0x36, URZ ;  /* 0x000000361d0978a4 */ /* 0x000fe2000f8e023f */
[----:B0-----:R-:W-:Y:S01]  /*43b0*/  IADD3 R3, P0, R11, UR53, RZ ;  /* 0x000000350b037c10 */ /* 0x001fe2000ff1e0ff */
[----:B------:R-:W-:Y:S01]  /*43c0*/  STL [R1+0x88], R11 ;  /* 0x0000880b01007387 */ /* 0x000fe20000100800 */
[----:B------:R-:W-:Y:S02]  /*43d0*/  IADD3 R4, P1, R10, UR53, RZ ;  /* 0x000000350a047c10 */ /* 0x000fe4000ff3e0ff */
[----:B------:R-:W-:Y:S01]  /*43e0*/  IADD3 R2, P2, R251, UR53, RZ ;  /* 0x00000035fb027c10 */ /* 0x000fe2000ff5e0ff */
[----:B------:R-:W-:Y:S04]  /*43f0*/  STL [R1+0x84], R9 ;  /* 0x0000840901007387 */ /* 0x000fe80000100800 */
[----:B------:R-:W-:Y:S04]  /*4400*/  STL [R1+0xb8c], R12 ;  /* 0x000b8c0c01007387 */ /* 0x000fe80000100800 */
[----:B------:R-:W-:Y:S04]  /*4410*/  STL [R1+0x1dc], RZ ;  /* 0x0001dcff01007387 */ /* 0x000fe80000100800 */
[----:B------:R-:W-:Y:S04]  /*4420*/  STL [R1], RZ ;  /* 0x000000ff01007387 */ /* 0x000fe80000100800 */
[----:B------:R-:W-:Y:S04]  /*4430*/  STL [R1+0x4], RZ ;  /* 0x000004ff01007387 */ /* 0x000fe80000100800 */
        /* <DEDUP_REMOVED lines=30> */
[----:B------:R0:W-:Y:S04]  /*4620*/  STL [R1+0x320], R3 ;  /* 0x0003200301007387 */ /* 0x0001e80000100800 */
[----:B------:R1:W-:Y:S04]  /*4630*/  STL [R1+0x328], R4 ;  /* 0x0003280401007387 */ /* 0x0003e80000100800 */
[----:B------:R2:W-:Y:S01]  /*4640*/  STL [R1+0x330], R2 ;  /* 0x0003300201007387 */ /* 0x0005e20000100800 */
[----:B0-----:R-:W-:Y:S01]  /*4650*/  IADD3 R3, P3, R249, UR53, RZ ;  /* 0x00000035f9037c10 */ /* 0x001fe2000ff7e0ff */
[----:B------:R-:W-:Y:S01]  /*4660*/  UIMAD UR53, UR29, 0x30, URZ ;  /* 0x000000301d3578a4 */ /* 0x000fe2000f8e023f */
[----:B-1----:R-:W-:-:S03]  /*4670*/  IADD3.X R4, R252, UR15, RZ, P1, !PT ;  /* 0x0000000ffc047c10 */ /* 0x002fc60008ffe4ff */
[----:B------:R0:W-:Y:S01]  /*4680*/  STL [R1+0x338], R3 ;  /* 0x0003380301007387 */ /* 0x0001e20000100800 */
[----:B--2---:R-:W-:-:S05]  /*4690*/  IADD3.X R2, R9, UR15, RZ, P0, !PT ;  /* 0x0000000f09027c10 */ /* 0x004fca00087fe4ff */
[----:B------:R1:W-:Y:S01]  /*46a0*/  STL [R1+0x31c], R2 ;  /* 0x00031c0201007387 */ /* 0x0003e20000100800 */
[----:B0-----:R-:W-:-:S03]  /*46b0*/  IADD3.X R3, R250, UR15, RZ, P2, !PT ;  /* 0x0000000ffa037c10 */ /* 0x001fc600097fe4ff */
[----:B------:R0:W-:Y:S04]  /*46c0*/  STL [R1+0x324], R4 ;  /* 0x0003240401007387 */ /* 0x0001e80000100800 */
[----:B------:R2:W-:Y:S01]  /*46d0*/  STL [R1+0x32c], R3 ;  /* 0x00032c0301007387 */ /* 0x0005e20000100800 */
[----:B-1----:R-:W-:Y:S01]  /*46e0*/  IADD3.X R2, R248, UR15, RZ, P3, !PT ;  /* 0x0000000ff8027c10 */ /* 0x002fe20009ffe4ff */
[----:B------:R-:W-:Y:S02]  /*46f0*/  USHF.R.S32.HI UR15, URZ, 0x1f, UR49 ;  /* 0x0000001f3f0f7899 */ /* 0x000fe40008011431 */
[----:B0-----:R-:W-:Y:S02]  /*4700*/  IADD3 R4, P1, R10, UR49, RZ ;  /* 0x000000310a047c10 */ /* 0x001fe4000ff3e0ff */
[----:B------:R0:W-:Y:S01]  /*4710*/  STL [R1+0x334], R2 ;  /* 0x0003340201007387 */ /* 0x0001e20000100800 */
[----:B--2---:R-:W-:-:S05]  /*4720*/  IADD3 R3, P0, R11, UR49, RZ ;  /* 0x000000310b037c10 */ /* 0x004fca000ff1e0ff */
[----:B------:R1:W-:Y:S01]  /*4730*/  STL [R1+0x340], R3 ;  /* 0x0003400301007387 */ /* 0x0003e20000100800 */
[----:B0-----:R-:W-:-:S03]  /*4740*/  IADD3 R2, P2, R251, UR49, RZ ;  /* 0x00000031fb027c10 */ /* 0x001fc6000ff5e0ff */
[----:B------:R0:W-:Y:S04]  /*4750*/  STL [R1+0x348], R4 ;  /* 0x0003480401007387 */ /* 0x0001e80000100800 */
[----:B------:R2:W-:Y:S01]  /*4760*/  STL [R1+0x350], R2 ;  /* 0x0003500201007387 */ /* 0x0005e20000100800 */
[----:B-1----:R-:W-:Y:S01]  /*4770*/  IADD3 R3, P3, R249, UR49, RZ ;  /* 0x00000031f9037c10 */ /* 0x002fe2000ff7e0ff */
[----:B------:R-:W-:Y:S01]  /*4780*/  UIMAD UR49, UR29, 0x2f, URZ ;  /* 0x0000002f1d3178a4 */ /* 0x000fe2000f8e023f */
[----:B0-----:R-:W-:-:S03]  /*4790*/  IADD3.X R4, R252, UR15, RZ, P1, !PT ;  /* 0x0000000ffc047c10 */ /* 0x001fc60008ffe4ff */
        /* <DEDUP_REMOVED lines=43> */
[----:B------:R-:W-:Y:S01]  /*4a50*/  UIMAD UR15, UR29, 0x2c, URZ ;  /* 0x0000002c1d0f78a4 */ /* 0x000fe2000f8e023f */
[----:B0-----:R-:W-:-:S03]  /*4a60*/  IADD3 R4, P1, R10, UR51, RZ ;  /* 0x000000330a047c10 */ /* 0x001fc6000ff3e0ff */
[----:B------:R0:W-:Y:S01]  /*4a70*/  STL [R1+0x394], R2 ;  /* 0x0003940201007387 */ /* 0x0001e20000100800 */
[----:B--2---:R-:W-:-:S05]  /*4a80*/  IADD3 R3, P0, R11, UR51, RZ ;  /* 0x000000330b037c10 */ /* 0x004fca000ff1e0ff */
[----:B------:R1:W-:Y:S01]  /*4a90*/  STL [R1+0x3a0], R3 ;  /* 0x0003a00301007387 */ /* 0x0003e20000100800 */
[----:B0-----:R-:W-:-:S03]  /*4aa0*/  IADD3 R2, P2, R251, UR51, RZ ;  /* 0x00000033fb027c10 */ /* 0x001fc6000ff5e0ff */
[----:B------:R0:W-:Y:S04]  /*4ab0*/  STL [R1+0x3a8], R4 ;  /* 0x0003a80401007387 */ /* 0x0001e80000100800 */
[----:B------:R2:W-:Y:S01]  /*4ac0*/  STL [R1+0x3b0], R2 ;  /* 0x0003b00201007387 */ /* 0x0005e20000100800 */
[----:B-1----:R-:W-:Y:S01]  /*4ad0*/  IADD3 R3, P3, R249, UR51, RZ ;  /* 0x00000033f9037c10 */ /* 0x002fe2000ff7e0ff */
[----:B------:R-:W-:Y:S01]  /*4ae0*/  USHF.R.S32.HI UR51, URZ, 0x1f, UR33 ;  /* 0x0000001f3f337899 */ /* 0x000fe20008011421 */
        /* <DEDUP_REMOVED lines=8> */
[----:B------:R-:W-:Y:S01]  /*4b70*/  USHF.R.S32.HI UR59, URZ, 0x1f, UR41 ;  /* 0x0000001f3f3b7899 */ /* 0x000fe20008011429 */
        /* <DEDUP_REMOVED lines=188> */
[----:B------:R-:W-:Y:S01]  /*5740*/  USHF.L.U32 UR53, UR29, 0x5, URZ ;  /* 0x000000051d357899 */ /* 0x000fe2000800063f */
        /* <DEDUP_REMOVED lines=53> */
[----:B------:R-:W-:Y:S02]  /*5aa0*/  USHF.L.U32 UR6, UR29, 0x6, URZ ;  /* 0x000000061d067899 */ /* 0x000fe4000800063f */
[----:B------:R-:W-:Y:S01]  /*5ab0*/  UIMAD UR29, UR29, 0x1d, URZ ;  /* 0x0000001d1d1d78a4 */ /* 0x000fe2000f8e023f */
[----:B0-----:R-:W-:Y:S01]  /*5ac0*/  IADD3.X R4, R252, UR59, RZ, P1, !PT ;  /* 0x0000003bfc047c10 */ /* 0x001fe20008ffe4ff */
        /* <DEDUP_REMOVED lines=10> */
[----:B--2---:R-:W-:-:S02]  /*5b70*/  IADD3 R3, P2, R251, UR15, RZ ;  /* 0x0000000ffb037c10 */ /* 0x004fc4000ff5e0ff */
[----:B------:R-:W-:Y:S02]  /*5b80*/  IADD3.X R5, R252, UR59, RZ, P1, !PT ;  /* 0x0000003bfc057c10 */ /* 0x000fe40008ffe4ff */
[----:B0-----:R-:W-:-:S05]  /*5b90*/  IADD3 R2, P0, R11, UR15, RZ ;  /* 0x0000000f0b027c10 */ /* 0x001fca000ff1e0ff */
[----:B------:R0:W-:Y:S04]  /*5ba0*/  STL [R1+0x580], R2 ;  /* 0x0005800201007387 */ /* 0x0001e80000100800 */
[----:B------:R1:W-:Y:S04]  /*5bb0*/  STL [R1+0x588], R4 ;  /* 0x0005880401007387 */ /* 0x0003e80000100800 */
[----:B------:R2:W-:Y:S01]  /*5bc0*/  STL [R1+0x590], R3 ;  /* 0x0005900301007387 */ /* 0x0005e20000100800 */
[----:B0-----:R-:W-:Y:S01]  /*5bd0*/  IADD3 R2, P3, R249, UR15, RZ ;  /* 0x0000000ff9027c10 */ /* 0x001fe2000ff7e0ff */
[----:B------:R-:W-:-:S02]  /*5be0*/  USHF.R.S32.HI UR15, URZ, 0x1f, UR55 ;  /* 0x0000001f3f0f7899 */ /* 0x000fc40008011437 */
[----:B------:R-:W-:Y:S01]  /*5bf0*/  USHF.R.S32.HI UR55, URZ, 0x1f, UR47 ;  /* 0x0000001f3f377899 */ /* 0x000fe2000801142f */
[----:B-1----:R-:W-:Y:S01]  /*5c00*/  IADD3.X R4, R250, UR59, RZ, P2, !PT ;  /* 0x0000003bfa047c10 */ /* 0x002fe200097fe4ff */
[----:B------:R0:W-:Y:S01]  /*5c10*/  STL [R1+0x598], R2 ;  /* 0x0005980201007387 */ /* 0x0001e20000100800 */
[----:B--2---:R-:W-:-:S05]  /*5c20*/  IADD3.X R3, R9, UR59, RZ, P0, !PT ;  /* 0x0000003b09037c10 */ /* 0x004fca00087fe4ff */
[----:B------:R1:W-:Y:S01]  /*5c30*/  STL [R1+0x57c], R3 ;  /* 0x00057c0301007387 */ /* 0x0003e20000100800 */
[----:B0-----:R-:W-:-:S03]  /*5c40*/  LOP3.LUT R2, R12, 0x30, RZ, 0xc0, !PT ;  /* 0x000000300c027812 */ /* 0x001fc600078ec0ff */
        /* <DEDUP_REMOVED lines=74> */
[----:B-1----:R-:W-:Y:S02]  /*60f0*/  IADD3.X R3, R248, UR59, RZ, P3, !PT ;  /* 0x0000003bf8037c10 */ /* 0x002fe40009ffe4ff */
        /* <DEDUP_REMOVED lines=293> */
[----:B------:R-:W-:Y:S04]  /*7350*/  STL [R1+0x828], R5 ;  /* 0x0008280501007387 */ /* 0x000fe80000100800 */
[----:B------:R0:W-:Y:S01]  /*7360*/  STL [R1+0x830], R3 ;  /* 0x0008300301007387 */ /* 0x0001e20000100800 */
[----:B-1----:R-:W-:Y:S01]  /*7370*/  IADD3 R4, P3, R249, UR39, RZ ;  /* 0x00000027f9047c10 */ /* 0x002fe2000ff7e0ff */
[----:B------:R-:W-:-:S04]  /*7380*/  USHF.R.S32.HI UR39, URZ, 0x1f, UR19 ;  /* 0x0000001f3f277899 */ /* 0x000fc80008011413 */
[----:B------:R1:W-:Y:S01]  /*7390*/  STL [R1+0x838], R4 ;  /* 0x0008380401007387 */ /* 0x0003e20000100800 */
[----:B0-----:R-:W-:Y:S02]  /*73a0*/  SHF.R.S32.HI R3, RZ, 0x6, R0 ;  /* 0x00000006ff037819 */ /* 0x001fe40000011400 */
[----:B------:R-:W-:-:S03]  /*73b0*/  IADD3.X R0, R9, UR9, RZ, P0, !PT ;  /* 0x0000000909007c10 */ /* 0x000fc600087fe4ff */
[----:B------:R0:W-:Y:S01]  /*73c0*/  STL [R1+0xb78], R3 ;  /* 0x000b780301007387 */ /* 0x0001e20000100800 */
[----:B-1----:R-:W-:-:S03]  /*73d0*/  IADD3.X R4, R252, UR9, RZ, P1, !PT ;  /* 0x00000009fc047c10 */ /* 0x002fc60008ffe4ff */
[----:B------:R1:W-:Y:S04]  /*73e0*/  STL [R1+0x81c], R0 ;  /* 0x00081c0001007387 */ /* 0x0003e80000100800 */
[----:B------:R2:W-:Y:S01]  /*73f0*/  STL [R1+0x824], R4 ;  /* 0x0008240401007387 */ /* 0x0005e20000100800 */
[----:B0-----:R-:W-:Y:S02]  /*7400*/  IADD3.X R3, R250, UR9, RZ, P2, !PT ;  /* 0x00000009fa037c10 */ /* 0x001fe400097fe4ff */
[----:B-1----:R-:W-:-:S03]  /*7410*/  IADD3.X R0, R248, UR9, RZ, P3, !PT ;  /* 0x00000009f8007c10 */ /* 0x002fc60009ffe4ff */
[----:B------:R0:W-:Y:S01]  /*7420*/  STL [R1+0x82c], R3 ;  /* 0x00082c0301007387 */ /* 0x0001e20000100800 */
[----:B------:R-:W-:Y:S01]  /*7430*/  UIADD3 UR9, UP0, UR12, 0x2, URZ ;  /* 0x000000020c097890 */ /* 0x000fe2000ff1e03f */
[----:B--2---:R-:W-:Y:S02]  /*7440*/  IADD3 R4, P1, R10, UR5, RZ ;  /* 0x000000050a047c10 */ /* 0x004fe4000ff3e0ff */
[----:B------:R1:W-:Y:S01]  /*7450*/  STL [R1+0x834], R0 ;  /* 0x0008340001007387 */ /* 0x0003e20000100800 */
[----:B------:R-:W-:Y:S02]  /*7460*/  UIADD3.X UR59, UR4, -0x7fffffe0, URZ, UP0, !UPT ;  /* 0x80000020043b7890 */ /* 0x000fe400087fe43f */
[----:B------:R-:W-:Y:S01]  /*7470*/  USHF.R.S32.HI UR4, URZ, 0x1f, UR7 ;  /* 0x0000001f3f047899 */ /* 0x000fe20008011407 */
[----:B0-----:R-:W-:Y:S02]  /*7480*/  IADD3 R3, P0, R11, UR5, RZ ;  /* 0x000000050b037c10 */ /* 0x001fe4000ff1e0ff */
[----:B-1----:R-:W-:-:S03]  /*7490*/  IADD3 R0, P2, R251, UR5, RZ ;  /* 0x00000005fb007c10 */ /* 0x002fc6000ff5e0ff */
[----:B------:R0:W-:Y:S04]  /*74a0*/  STL [R1+0x840], R3 ;  /* 0x0008400301007387 */ /* 0x0001e80000100800 */
[----:B------:R-:W-:Y:S04]  /*74b0*/  STL [R1+0x848], R4 ;  /* 0x0008480401007387 */ /* 0x000fe80000100800 */
[----:B------:R1:W-:Y:S01]  /*74c0*/  STL [R1+0x850], R0 ;  /* 0x0008500001007387 */ /* 0x0003e20000100800 */
[----:B0-----:R-:W-:Y:S01]  /*74d0*/  IADD3 R3, P3, R249, UR5, RZ ;  /* 0x00000005f9037c10 */ /* 0x001fe2000ff7e0ff */
[----:B------:R-:W-:-:S04]  /*74e0*/  USHF.R.S32.HI UR5, URZ, 0x1f, UR6 ;  /* 0x0000001f3f057899 */ /* 0x000fc80008011406 */
[----:B------:R0:W-:Y:S01]  /*74f0*/  STL [R1+0x858], R3 ;  /* 0x0008580301007387 */ /* 0x0001e20000100800 */
[----:B-1----:R-:W-:Y:S01]  /*7500*/  IMAD R0, R13, 0x40, R2 ;  /* 0x000000400d007824 */ /* 0x002fe200078e0202 */
[----:B------:R-:W-:-:S04]  /*7510*/  IADD3.X R2, R252, UR8, RZ, P1, !PT ;  /* 0x00000008fc027c10 */ /* 0x000fc80008ffe4ff */
[----:B------:R-:W-:Y:S01]  /*7520*/  STL [R1+0x150], R0 ;  /* 0x0001500001007387 */ /* 0x000fe20000100800 */
[----:B0-----:R-:W-:-:S05]  /*7530*/  IADD3.X R3, R9, UR8, RZ, P0, !PT ;  /* 0x0000000809037c10 */ /* 0x001fca00087fe4ff */
[----:B------:R0:W-:Y:S04]  /*7540*/  STL [R1+0x83c], R3 ;  /* 0x00083c0301007387 */ /* 0x0001e80000100800 */
[----:B------:R1:W-:Y:S01]  /*7550*/  STL [R1+0x844], R2 ;  /* 0x0008440201007387 */ /* 0x0003e20000100800 */
[----:B0-----:R-:W-:Y:S02]  /*7560*/  IADD3.X R3, R250, UR8, RZ, P2, !PT ;  /* 0x00000008fa037c10 */ /* 0x001fe400097fe4ff */
[----:B-1----:R-:W-:-:S03]  /*7570*/  IADD3.X R2, R248, UR8, RZ, P3, !PT ;  /* 0x00000008f8027c10 */ /* 0x002fc60009ffe4ff */
[----:B------:R0:W-:Y:S01]  /*7580*/  STL [R1+0x84c], R3 ;  /* 0x00084c0301007387 */ /* 0x0001e20000100800 */
[----:B------:R-:W-:Y:S01]  /*7590*/  UMOV UR8, UR9 ;  /* 0x0000000900087c82 */ /* 0x000fe20008000000 */
[----:B------:R-:W-:Y:S01]  /*75a0*/  UMOV UR9, UR59 ;  /* 0x0000003b00097c82 */ /* 0x000fe20008000000 */
[----:B------:R-:W-:Y:S01]  /*75b0*/  ULDC UR59, c[0x0][0x238] ;  /* 0x00008e00003b7ab9 */ /* 0x000fe20000000800 */
[----:B------:R1:W-:Y:S01]  /*75c0*/  STL [R1+0x854], R2 ;  /* 0x0008540201007387 */ /* 0x0003e20000100800 */
[C---:B0-----:R-:W-:Y:S02]  /*75d0*/  LOP3.LUT R3, R0.reuse, 0x10, RZ, 0x3c, !PT ;  /* 0x0000001000037812 */ /* 0x041fe400078e3cff */
[----:B-1----:R-:W-:-:S03]  /*75e0*/  LOP3.LUT R2, R0, 0x20, RZ, 0x3c, !PT ;  /* 0x0000002000027812 */ /* 0x002fc600078e3cff */
[----:B------:R0:W-:Y:S01]  /*75f0*/  STL [R1+0x218], R3 ;  /* 0x0002180301007387 */ /* 0x0001e20000100800 */
[----:B------:R-:W-:-:S03]  /*7600*/  LOP3.LUT R0, R0, 0x30, RZ, 0x3c, !PT ;  /* 0x0000003000007812 */ /* 0x000fc600078e3cff */
[----:B------:R1:W-:Y:S04]  /*7610*/  STL [R1+0x214], R2 ;  /* 0x0002140201007387 */ /* 0x0003e80000100800 */
[----:B------:R2:W-:Y:S01]  /*7620*/  STL [R1+0x210], R0 ;  /* 0x0002100001007387 */ /* 0x0005e20000100800 */
[----:B0-----:R-:W-:Y:S02]  /*7630*/  IADD3 R3, P2, R251, UR54, RZ ;  /* 0x00000036fb037c10 */ /* 0x001fe4000ff5e0ff */
[----:B-1----:R-:W-:Y:S02]  /*7640*/  IADD3 R2, P0, R11, UR54, RZ ;  /* 0x000000360b027c10 */ /* 0x002fe4000ff1e0ff */
[----:B--2---:R-:W-:-:S03]  /*7650*/  IADD3 R0, P1, R10, UR54, RZ ;  /* 0x000000360a007c10 */ /* 0x004fc6000ff3e0ff */
[----:B------:R0:W-:Y:S04]  /*7660*/  STL [R1+0x860], R2 ;  /* 0x0008600201007387 */ /* 0x0001e80000100800 */
[----:B------:R1:W-:Y:S04]  /*7670*/  STL [R1+0x868], R0 ;  /* 0x0008680001007387 */ /* 0x0003e80000100800 */
[----:B------:R2:W-:Y:S01]  /*7680*/  STL [R1+0x870], R3 ;  /* 0x0008700301007387 */ /* 0x0005e20000100800 */
[----:B0-----:R-:W-:Y:S02]  /*7690*/  IADD3 R2, P3, R249, UR54, RZ ;  /* 0x00000036f9027c10 */ /* 0x001fe4000ff7e0ff */
[----:B-1----:R-:W-:-:S03]  /*76a0*/  IADD3.X R0, R9, UR55, RZ, P0, !PT ;  /* 0x0000003709007c10 */ /* 0x002fc600087fe4ff */
[----:B------:R0:W-:Y:S01]  /*76b0*/  STL [R1+0x878], R2 ;  /* 0x0008780201007387 */ /* 0x0001e20000100800 */
[----:B--2---:R-:W-:-:S03]  /*76c0*/  IADD3.X R3, R252, UR55, RZ, P1, !PT ;  /* 0x00000037fc037c10 */ /* 0x004fc60008ffe4ff */
[----:B------:R1:W-:Y:S04]  /*76d0*/  STL [R1+0x85c], R0 ;  /* 0x00085c0001007387 */ /* 0x0003e80000100800 */
[----:B------:R2:W-:Y:S01]  /*76e0*/  STL [R1+0x864], R3 ;  /* 0x0008640301007387 */ /* 0x0005e20000100800 */
[----:B0-----:R-:W-:Y:S02]  /*76f0*/  IADD3.X R2, R250, UR55, RZ, P2, !PT ;  /* 0x00000037fa027c10 */ /* 0x001fe400097fe4ff */
[----:B-1----:R-:W-:-:S03]  /*7700*/  IADD3.X R0, R248, UR55, RZ, P3, !PT ;  /* 0x00000037f8007c10 */ /* 0x002fc60009ffe4ff */
[----:B------:R0:W-:Y:S01]  /*7710*/  STL [R1+0x86c], R2 ;  /* 0x00086c0201007387 */ /* 0x0001e20000100800 */
[----:B------:R-:W-:Y:S01]  /*7720*/  UIADD3.64 UR54, UR8, 0xfe, URZ ;  /* 0x000000fe08367897 */ /* 0x000fe2000fffe03f */
[----:B--2---:R-:W-:Y:S02]  /*7730*/  IADD3 R3, P2, R251, UR52, RZ ;  /* 0x00000034fb037c10 */ /* 0x004fe4000ff5e0ff */
[----:B------:R1:W-:Y:S01]  /*7740*/  STL [R1+0x874], R0 ;  /* 0x0008740001007387 */ /* 0x0003e20000100800 */
[----:B0-----:R-:W-:Y:S02]  /*7750*/  IADD3 R2, P0, R11, UR52, RZ ;  /* 0x000000340b027c10 */ /* 0x001fe4000ff1e0ff */
[----:B-1----:R-:W-:-:S03]  /*7760*/  IADD3 R0, P1, R10, UR52, RZ ;  /* 0x000000340a007c10 */ /* 0x002fc6000ff3e0ff */
        /* <DEDUP_REMOVED lines=15> */
[----:B------:R-:W-:Y:S01]  /*7860*/  UIADD3.64 UR52, UR8, 0x700, URZ ;  /* 0x0000070008347897 */ /* 0x000fe2000fffe03f */
        /* <DEDUP_REMOVED lines=185> */
[----:B--2---:R-:W-:-:S03]  /*8400*/  IADD3 R3, P2, R251, UR42, RZ ;  /* 0x0000002afb037c10 */ /* 0x004fc6000ff5e0ff */
        /* <DEDUP_REMOVED lines=16> */
[----:B------:R1:W-:Y:S04]  /*8510*/  STL [R1+0xa14], R0 ;  /* 0x000a140001007387 */ /* 0x0003e80000100800 */
[----:B------:R2:W-:Y:S01]  /*8520*/  STL [R1+0xa20], R3 ;  /* 0x000a200301007387 */ /* 0x0005e20000100800 */
[----:B0-----:R-:W-:Y:S02]  /*8530*/  IADD3 R2, P0, R10, UR13, RZ ;  /* 0x0000000d0a027c10 */ /* 0x001fe4000ff1e0ff */
[----:B-1----:R-:W-:-:S03]  /*8540*/  IADD3 R0, P4, R251, UR13, RZ ;  /* 0x0000000dfb007c10 */ /* 0x002fc6000ff9e0ff */
        /* <DEDUP_REMOVED lines=10> */
[----:B0-----:R-:W-:Y:S02]  /*85f0*/  IADD3.X R2, R9, UR30, RZ, P1, !PT ;  /* 0x0000001e09027c10 */ /* 0x001fe40008ffe4ff */
[----:B-1----:R-:W-:-:S03]  /*8600*/  IADD3 R0, P1, R249, UR27, RZ ;  /* 0x0000001bf9007c10 */ /* 0x002fc6000ff3e0ff */
[----:B------:R0:W-:Y:S01]  /*8610*/  STL [R1+0xa1c], R2 ;  /* 0x000a1c0201007387 */ /* 0x0001e20000100800 */
[----:B--2---:R-:W-:-:S03]  /*8620*/  IADD3.X R3, R252, UR30, RZ, P0, !PT ;  /* 0x0000001efc037c10 */ /* 0x004fc600087fe4ff */
[----:B------:R1:W-:Y:S04]  /*8630*/  STL [R1+0xa58], R0 ;  /* 0x000a580001007387 */ /* 0x0003e80000100800 */
[----:B------:R2:W-:Y:S01]  /*8640*/  STL [R1+0xa24], R3 ;  /* 0x000a240301007387 */ /* 0x0005e20000100800 */
[----:B0-----:R-:W-:Y:S02]  /*8650*/  IADD3 R2, P0, R11, UR26, RZ ;  /* 0x0000001a0b027c10 */ /* 0x001fe4000ff1e0ff */
[----:B-1----:R-:W-:-:S03]  /*8660*/  IADD3.X R0, R250, UR30, RZ, P4, !PT ;  /* 0x0000001efa007c10 */ /* 0x002fc6000a7fe4ff */
        /* <DEDUP_REMOVED lines=56> */
[----:B------:R1:W-:Y:S01]  /*89f0*/  STL [R1+0xad0], R0 ;  /* 0x000ad00001007387 */ /* 0x0003e20000100800 */
[----:B0-----:R-:W-:Y:S02]  /*8a00*/  IADD3.X R2, R9, UR38, RZ, P4, !PT ;  /* 0x0000002609027c10 */ /* 0x001fe4000a7fe4ff */
[----:B-1----:R-:W-:-:S03]  /*8a10*/  IADD3 R0, P4, R249, UR19, RZ ;  /* 0x00000013f9007c10 */ /* 0x002fc6000ff9e0ff */
[----:B------:R0:W-:Y:S04]  /*8a20*/  STL [R1+0xa9c], R2 ;  /* 0x000a9c0201007387 */ /* 0x0001e80000100800 */
        /* <DEDUP_REMOVED lines=29> */
[----:B------:R-:W-:-:S03]  /*8c00*/  UMOV UR15, 0x80000020 ;  /* 0x80000020000f7882 */ /* 0x000fc60000000000 */
[----:B------:R2:W-:Y:S02]  /*8c10*/  STL [R1+0xaf4], R0 ;  /* 0x000af40001007387 */ /* 0x0005e40000100800 */
.L_x_2:
[----:B0-2---:R-:W2:Y:S04]  /*8c20*/  LDL R2, [R1+0x1dc] ;  /* 0x0001dc0001027983 */ /* 0x005ea80000100800 */
[----:B------:R-:W-:Y:S04]  /*8c30*/  STL [R1+0x1224], R250 ;  /* 0x001224fa01007387 */ /* 0x000fe80000100800 */
        /* <DEDUP_REMOVED lines=77> */
[----:B-----5:R-:W-:Y:S04]  /*9110*/  STL [R1+0xef8], R240 ;  /* 0x000ef8f001007387 */ /* 0x020fe80000100800 */
        /* <DEDUP_REMOVED lines=52> */
[----:B------:R-:W-:Y:S04]  /*9460*/  STL.64 [R1+0xe60], R214 ;  /* 0x000e60d601007387 */ /* 0x000fe80000100a00 */
        /* <DEDUP_REMOVED lines=8> */
[----:B------:R-:W-:Y:S04]  /*94f0*/  STL [R1+0x1144], R199 ;  /* 0x001144c701007387 */ /* 0x000fe80000100800 */
[----:B------:R-:W-:Y:S04]  /*9500*/  STL [R1+0x1138], R198 ;  /* 0x001138c601007387 */ /* 0x000fe80000100800 */
        /* <DEDUP_REMOVED lines=21> */
[----:B------:R-:W-:Y:S04]  /*9660*/  STL [R1+0xde4], R181 ;  /* 0x000de4b501007387 */ /* 0x000fe80000100800 */
[----:B------:R-:W-:Y:S04]  /*9670*/  STL [R1+0xde0], R182 ;  /* 0x000de0b601007387 */ /* 0x000fe80000100800 */
[----:B------:R-:W-:Y:S04]  /*9680*/  STL [R1+0xddc], R183 ;  /* 0x000ddcb701007387 */ /* 0x000fe80000100800 */
[----:B------:R0:W-:Y:S04]  /*9690*/  STL [R1+0xdd0], R120 ;  /* 0x000dd07801007387 */ /* 0x0001e80000100800 */
[----:B0-----:R-:W3:Y:S04]  /*96a0*/  LDL.LU R120, [R1+0x888] ;  /* 0x0008880001787983 */ /* 0x001ee80000300800 */
[----:B------:R0:W-:Y:S04]  /*96b0*/  STL [R1+0xdcc], R121 ;  /* 0x000dcc7901007387 */ /* 0x0001e80000100800 */
[----:B0-----:R-:W4:Y:S04]  /*96c0*/  LDL.LU R121, [R1+0x8ac] ;  /* 0x0008ac0001797983 */ /* 0x001f280000300800 */
[----:B------:R0:W-:Y:S04]  /*96d0*/  STL [R1+0xdc8], R122 ;  /* 0x000dc87a01007387 */ /* 0x0001e80000100800 */
[----:B0-----:R-:W3:Y:S04]  /*96e0*/  LDL.LU R122, [R1+0x880] ;  /* 0x00088000017a7983 */ /* 0x001ee80000300800 */
        /* <DEDUP_REMOVED lines=120> */
[----:B------:R-:W-:Y:S04]  /*9e70*/  STL [R1+0xcc8], R119 ;  /* 0x000cc87701007387 */ /* 0x000fe80000100800 */
        /* <DEDUP_REMOVED lines=111> */
[----:B------:R0:W-:Y:S01]  /*a570*/  STL [R1+0xbcc], R48 ;  /* 0x000bcc3001007387 */ /* 0x0001e20000100800 */
[----:B------:R-:W-:-:S03]  /*a580*/  MOV R181, UR48 ;  /* 0x0000003000b57c02 */ /* 0x000fc60008000f00 */
[----:B0-----:R-:W3:Y:S04]  /*a590*/  LDL.LU R48, [R1+0x4a4] ;  /* 0x0004a40001307983 */ /* 0x001ee80000300800 */
[----:B------:R0:W-:Y:S01]  /*a5a0*/  STL [R1+0xbc8], R49 ;  /* 0x000bc83101007387 */ /* 0x0001e20000100800 */
[----:B------:R-:W-:-:S03]  /*a5b0*/  MOV R0, UR49 ;  /* 0x0000003100007c02 */ /* 0x000fc60008000f00 */
        /* <DEDUP_REMOVED lines=13> */
[----:B0-----:R-:W3:Y:S01]  /*a690*/  LDL.LU R54, [R1+0x48c] ;  /* 0x00048c0001367983 */ /* 0x001ee20000300800 */
[----:B------:R-:W-:Y:S02]  /*a6a0*/  PRMT R250, RZ, 0x7610, R250 ;  /* 0x00007610fffa7816 */ /* 0x000fe400000000fa */
[----:B------:R-:W-:Y:S01]  /*a6b0*/  PRMT R252, RZ, 0x7610, R252 ;  /* 0x00007610fffc7816 */ /* 0x000fe200000000fc */
[----:B------:R-:W-:Y:S04]  /*a6c0*/  STL [R1+0xbb0], R55 ;  /* 0x000bb03701007387 */ /* 0x000fe80000100800 */
[----:B------:R-:W-:Y:S04]  /*a6d0*/  STL [R1+0xf5c], R181 ;  /* 0x000f5cb501007387 */ /* 0x000fe80000100800 */
[----:B------:R0:W-:Y:S04]  /*a6e0*/  STL [R1+0xb18], R0 ;  /* 0x000b180001007387 */ /* 0x0001e80000100800 */
[----:B------:R-:W-:Y:S04]  /*a6f0*/  STL [R1+0xf60], R182 ;  /* 0x000f60b601007387 */ /* 0x000fe80000100800 */
[----:B------:R-:W-:Y:S01]  /*a700*/  STL [R1+0xf64], R183 ;  /* 0x000f64b701007387 */ /* 0x000fe20000100800 */
[----:B0-----:R-:W-:-:S05]  /*a710*/  MOV R0, UR7 ;  /* 0x0000000700007c02 */ /* 0x001fca0008000f00 */
[----:B------:R0:W-:Y:S04]  /*a720*/  STL [R1+0xb08], R0 ;  /* 0x000b080001007387 */ /* 0x0001e80000100800 */
[----:B------:R1:W-:Y:S01]  /*a730*/  STL [R1+0xb04], R3 ;  /* 0x000b040301007387 */ /* 0x0003e20000100800 */
[----:B0-----:R-:W-:Y:S02]  /*a740*/  MOV R0, UR5 ;  /* 0x0000000500007c02 */ /* 0x001fe40008000f00 */
[----:B-1----:R-:W-:-:S03]  /*a750*/  MOV R3, UR4 ;  /* 0x0000000400037c02 */ /* 0x002fc60008000f00 */
[----:B------:R0:W-:Y:S04]  /*a760*/  STL [R1+0xb00], R0 ;  /* 0x000b000001007387 */ /* 0x0001e80000100800 */
[----:B------:R1:W-:Y:S04]  /*a770*/  STL [R1+0xafc], R3 ;  /* 0x000afc0301007387 */ /* 0x0003e80000100800 */
[----:B------:R-:W-:Y:S01]  /*a780*/  STL [R1+0xf6c], R249 ;  /* 0x000f6cf901007387 */ /* 0x000fe20000100800 */
[----:B0-----:R-:W2:Y:S03]  /*a790*/  LDC R0, c[0x0][0x230] ;  /* 0x00008c00ff007b82 */ /* 0x001ea60000000800 */
[----:B------:R-:W-:Y:S01]  /*a7a0*/  STL [R1+0xf68], R248 ;  /* 0x000f68f801007387 */ /* 0x000fe20000100800 */
[----:B--2---:R-:W-:-:S05]  /*a7b0*/  IMAD R0, R2, -0x40, R0 ;  /* 0xffffffc002007824 */ /* 0x004fca00078e0200 */
[C---:B------:R-:W-:Y:S02]  /*a7c0*/  ISETP.GT.AND P0, PT, R0.reuse, RZ, PT ;  /* 0x000000ff0000720c */ /* 0x040fe40003f04270 */
[----:B------:R-:W-:Y:S02]  /*a7d0*/  PRMT R15, RZ, 0x7610, R15 ;  /* 0x00007610ff0f7816 */ /* 0x000fe4000000000f */
[----:B------:R-:W-:Y:S02]  /*a7e0*/  PRMT R11, RZ, 0x7610, R11 ;  /* 0x00007610ff0b7816 */ /* 0x000fe4000000000b */
[----:B------:R-:W-:-:S07]  /*a7f0*/  ISETP.GT.AND P1, PT, R0, 0x1, PT ;  /* 0x000000010000780c */ /* 0x000fce0003f24270 */
[----:B------:R-:W-:Y:S02]  /*a800*/  @P0 IMAD.MOV.U32 R2, RZ, RZ, R249 ;  /* 0x000000ffff020224 */ /* 0x000fe400078e00f9 */
[----:B-1----:R-:W-:-:S05]  /*a810*/  @P0 IMAD.MOV.U32 R3, RZ, RZ, R248 ;  /* 0x000000ffff030224 */ /* 0x002fca00078e00f8 */
[----:B------:R-:W2:Y:S04]  /*a820*/  @P0 LDG.E.U8 R250, desc[UR56][R2.64] ;  /* 0x0000003802fa0981 */ /* 0x000ea8000c1e1100 */
[----:B--2---:R0:W-:Y:S04]  /*a830*/  STL [R1+0x8c], R250 ;  /* 0x00008cfa01007387 */ /* 0x0041e80000100800 */
[----:B0-----:R-:W2:Y:S01]  /*a840*/  LDL.LU R250, [R1+0x1224] ;  /* 0x0012240001fa7983 */ /* 0x001ea20000300800 */
[----:B------:R-:W-:-:S03]  /*a850*/  @P0 IMAD.MOV.U32 R2, RZ, RZ, R251 ;  /* 0x000000ffff020224 */ /* 0x000fc600078e00fb */
[----:B------:R-:W-:Y:S01]  /*a860*/  STL [R1+0xf74], R251 ;  /* 0x000f74fb01007387 */ /* 0x000fe20000100800 */
[----:B--2---:R-:W-:-:S03]  /*a870*/  @P0 IMAD.MOV.U32 R3, RZ, RZ, R250 ;  /* 0x000000ffff030224 */ /* 0x004fc600078e00fa */
[----:B------:R-:W-:Y:S04]  /*a880*/  STL [R1+0xf70], R250 ;  /* 0x000f70fa01007387 */ /* 0x000fe80000100800 */
[----:B------:R-:W2:Y:S04]  /*a890*/  @P0 LDG.E.U8 R252, desc[UR56][R2.64] ;  /* 0x0000003802fc0981 */ /* 0x000ea8000c1e1100 */
[----:B--2---:R0:W-:Y:S04]  /*a8a0*/  STL [R1+0xa0], R252 ;  /* 0x0000a0fc01007387 */ /* 0x0041e80000100800 */
[----:B0-----:R-:W2:Y:S04]  /*a8b0*/  LDL.LU R252, [R1+0x1220] ;  /* 0x0012200001fc7983 */ /* 0x001ea80000300800 */
[----:B------:R-:W4:Y:S04]  /*a8c0*/  LDL R3, [R1+0x80] ;  /* 0x0000800001037983 */ /* 0x000f280000100800 */
[----:B--2---:R-:W-:Y:S01]  /*a8d0*/  STL [R1+0xf78], R252 ;  /* 0x000f78fc01007387 */ /* 0x004fe20000100800 */
[----:B----4-:R-:W-:-:S02]  /*a8e0*/  @P0 IMAD.MOV.U32 R2, RZ, RZ, R3 ;  /* 0x000000ffff020224 */ /* 0x010fc400078e0003 */
[----:B------:R-:W-:-:S05]  /*a8f0*/  @P0 IMAD.MOV.U32 R3, RZ, RZ, R252 ;  /* 0x000000ffff030224 */ /* 0x000fca00078e00fc */
[----:B------:R-:W2:Y:S04]  /*a900*/  @P0 LDG.E.U8 R15, desc[UR56][R2.64] ;  /* 0x00000038020f0981 */ /* 0x000ea8000c1e1100 */
[----:B--2---:R0:W-:Y:S04]  /*a910*/  STL [R1+0xa8], R15 ;  /* 0x0000a80f01007387 */ /* 0x0041e80000100800 */
[----:B0-----:R-:W2:Y:S04]  /*a920*/  LDL.LU R15, [R1+0x121c] ;  /* 0x00121c00010f7983 */ /* 0x001ea80000300800 */
[----:B------:R-:W4:Y:S04]  /*a930*/  LDL R2, [R1+0x84] ;  /* 0x0000840001027983 */ /* 0x000f280000100800 */
[----:B------:R-:W4:Y:S01]  /*a940*/  LDL R3, [R1+0x88] ;  /* 0x0000880001037983 */ /* 0x000f220000100800 */
[----:B--2---:R-:W-:-:S02]  /*a950*/  PRMT R15, RZ, 0x7610, R15 ;  /* 0x00007610ff0f7816 */ /* 0x004fc4000000000f */
[----:B----4-:R-:W-:-:S04]  /*a960*/  @P0 LOP3.LUT R3, R3, R2, RZ, 0x3c, !PT ;  /* 0x0000000203030212 */ /* 0x010fc800078e3cff */
[----:B------:R-:W-:-:S04]  /*a970*/  @P0 LOP3.LUT R2, R3, R2, RZ, 0x3c, !PT ;  /* 0x0000000203020212 */ /* 0x000fc800078e3cff */
[----:B------:R-:W-:-:S05]  /*a980*/  @P0 LOP3.LUT R3, R3, R2, RZ, 0x3c, !PT ;  /* 0x0000000203030212 */ /* 0x000fca00078e3cff */
[----:B------:R-:W2:Y:S04]  /*a990*/  @P0 LDG.E.U8 R11, desc[UR56][R2.64] ;  /* 0x00000038020b0981 */ /* 0x000ea8000c1e1100 */
[----:B--2---:R0:W-:Y:S04]  /*a9a0*/  STL [R1+0xac], R11 ;  /* 0x0000ac0b01007387 */ /* 0x0041e80000100800 */
[----:B0-----:R-:W2:Y:S04]  /*a9b0*/  LDL.LU R11, [R1+0x1218] ;  /* 0x00121800010b7983 */ /* 0x001ea80000300800 */
[----:B------:R-:W4:Y:S04]  /*a9c0*/  LDL R2, [R1+0xaf4] ;  /* 0x000af40001027983 */ /* 0x000f280000100800 */
[----:B------:R-:W4:Y:S01]  /*a9d0*/  LDL R3, [R1+0xaf8] ;  /* 0x000af80001037983 */ /* 0x000f220000100800 */
[----:B------:R-:W-:-:S02]  /*a9e0*/  PRMT R165, RZ, 0x7610, R165 ;  /* 0x00007610ffa57816 */ /* 0x000fc400000000a5 */
[----:B------:R-:W-:Y:S02]  /*a9f0*/  PRMT R173, RZ, 0x7610, R173 ;  /* 0x00007610ffad7816 */ /* 0x000fe400000000ad */
[----:B------:R-:W-:Y:S02]  /*aa00*/  PRMT R198, RZ, 0x7610, R198 ;  /* 0x00007610ffc67816 */ /* 0x000fe400000000c6 */
[----:B------:R-:W-:Y:S02]  /*aa10*/  ISETP.GT.AND P0, PT, R0, 0x2, PT ;  /* 0x000000020000780c */ /* 0x000fe40003f04270 */
[----:B----4-:R-:W-:-:S04]  /*aa20*/  @P1 LOP3.LUT R3, R3, R2, RZ, 0x3c, !PT ;  /* 0x0000000203031212 */ /* 0x010fc800078e3cff */
[----:B------:R-:W-:-:S04]  /*aa30*/  @P1 LOP3.LUT R2, R3, R2, RZ, 0x3c, !PT ;  /* 0x0000000203021212 */ /* 0x000fc800078e3cff */
[----:B------:R-:W-:-:S05]  /*aa40*/  @P1 LOP3.LUT R3, R3, R2, RZ, 0x3c, !PT ;  /* 0x0000000203031212 */ /* 0x000fca00078e3cff */
[----:B------:R0:W4:Y:S04]  /*aa50*/  @P1 LDG.E.U8 R15, desc[UR56][R2.64] ;  /* 0x00000038020f1981 */ /* 0x000128000c1e1100 */
[----:B------:R-:W0:Y:S04]  /*aa60*/  LDL R2, [R1+0xaec] ;  /* 0x000aec0001027983 */ /* 0x000e280000100800 */
[----:B------:R-:W0:Y:S02]  /*aa70*/  LDL R3, [R1+0xaf0] ;  /* 0x000af00001037983 */ /* 0x000e240000100800 */
[----:B0-----:R-:W-:-:S04]  /*aa80*/  @P1 LOP3.LUT R3, R3, R2, RZ, 0x3c, !PT ;  /* 0x0000000203031212 */ /* 0x001fc800078e3cff */
[----:B------:R-:W-:-:S04]  /*aa90*/  @P1 LOP3.LUT R2, R3, R2, RZ, 0x3c, !PT ;  /* 0x0000000203021212 */ /* 0x000fc800078e3cff */
[----:B------:R-:W-:-:S05]  /*aaa0*/  @P1 LOP3.LUT R3, R3, R2, RZ, 0x3c, !PT ;  /* 0x0000000203031212 */ /* 0x000fca00078e3cff */
[----:B------:R-:W3:Y:S04]  /*aab0*/  @P1 LDG.E.U8 R165, desc[UR56][R2.64] ;  /* 0x0000003802a51981 */ /* 0x000ee8000c1e1100 */
[----:B------:R-:W2:Y:S04]  /*aac0*/  LDL R2, [R1+0xae4] ;  /* 0x000ae40001027983 */ /* 0x000ea80000100800 */
[----:B------:R-:W2:Y:S04]  /*aad0*/  LDL R3, [R1+0xae8] ;  /* 0x000ae80001037983 */ /* 0x000ea80000100800 */
[----:B---3--:R0:W-:Y:S01]  /*aae0*/  STL [R1+0x114c], R165 ;  /* 0x00114ca501007387 */ /* 0x0081e20000100800 */
[----:B--2---:R-:W-:-:S04]  /*aaf0*/  @P1 LOP3.LUT R3, R3, R2, RZ, 0x3c, !PT ;  /* 0x0000000203031212 */ /* 0x004fc800078e3cff */
[----:B------:R-:W-:-:S04]  /*ab00*/  @P1 LOP3.LUT R2, R3, R2, RZ, 0x3c, !PT ;  /* 0x0000000203021212 */ /* 0x000fc800078e3cff */
[----:B------:R-:W-:-:S05]  /*ab10*/  @P1 LOP3.LUT R3, R3, R2, RZ, 0x3c, !PT ;  /* 0x0000000203031212 */ /* 0x000fca00078e3cff */
[----:B------:R1:W2:Y:S04]  /*ab20*/  @P1 LDG.E.U8 R173, desc[UR56][R2.64] ;  /* 0x0000003802ad1981 */ /* 0x0002a8000c1e1100 */
[----:B------:R-:W1:Y:S04]  /*ab30*/  LDL R2, [R1+0xadc] ;  /* 0x000adc0001027983 */ /* 0x000e680000100800 */
[----:B------:R-:W1:Y:S01]  /*ab40*/  LDL R3, [R1+0xae0] ;  /* 0x000ae00001037983 */ /* 0x000e620000100800 */
[----:B0-----:R-:W-:Y:S02]  /*ab50*/  PRMT R165, RZ, 0x7610, R165 ;  /* 0x00007610ffa57816 */ /* 0x001fe400000000a5 */
[----:B-1----:R-:W-:-:S04]  /*ab60*/  @P1 LOP3.LUT R3, R3, R2, RZ, 0x3c, !PT ;  /* 0x0000000203031212 */ /* 0x002fc800078e3cff */
[----:B------:R-:W-:-:S04]  /*ab70*/  @P1 LOP3.LUT R2, R3, R2, RZ, 0x3c, !PT ;  /* 0x0000000203021212 */ /* 0x000fc800078e3cff */
[----:B------:R-:W-:-:S05]  /*ab80*/  @P1 LOP3.LUT R3, R3, R2, RZ, 0x3c, !PT ;  /* 0x0000000203031212 */ /* 0x000fca00078e3cff */
[----:B------:R0:W3:Y:S04]  /*ab90*/  @P1 LDG.E.U8 R198, desc[UR56][R2.64] ;  /* 0x0000003802c61981 */ /* 0x0000e8000c1e1100 */
[----:B------:R-:W0:Y:S04]  /*aba0*/  LDL R2, [R1+0xad4] ;  /* 0x000ad40001027983 */ /* 0x000e280000100800 */
[----:B------:R-:W0:Y:S01]  /*abb0*/  LDL R3, [R1+0xad8] ;  /* 0x000ad80001037983 */ /* 0x000e220000100800 */
[----:B------:R-:W-:Y:S02]  /*abc0*/  PRMT R9, RZ, 0x7610, R9 ;  /* 0x00007610ff097816 */ /* 0x000fe40000000009 */
[----:B------:R-:W-:-:S02]  /*abd0*/  PRMT R11, RZ, 0x7610, R11 ;  /* 0x00007610ff0b7816 */ /* 0x000fc4000000000b */
[----:B------:R-:W-:Y:S02]  /*abe0*/  ISETP.GT.AND P1, PT, R0, 0x3, PT ;  /* 0x000000030000780c */ /* 0x000fe40003f24270 */
[----:B0-----:R-:W-:-:S04]  /*abf0*/  @P0 LOP3.LUT R3, R3, R2, RZ, 0x3c, !PT ;  /* 0x0000000203030212 */ /* 0x001fc800078e3cff */
[----:B------:R-:W-:-:S04]  /*ac00*/  @P0 LOP3.LUT R2, R3, R2, RZ, 0x3c, !PT ;  /* 0x0000000203020212 */ /* 0x000fc800078e3cff */
[----:B------:R-:W-:-:S05]  /*ac10*/  @P0 LOP3.LUT R3, R3, R2, RZ, 0x3c, !PT ;  /* 0x0000000203030212 */ /* 0x000fca00078e3cff */
[----:B------:R0:W2:Y:S04]  /*ac20*/  @P0 LDG.E.U8 R165, desc[UR56][R2.64] ;  /* 0x0000003802a50981 */ /* 0x0000a8000c1e1100 */
[----:B------:R-:W0:Y:S04]  /*ac30*/  LDL R2, [R1+0xacc] ;  /* 0x000acc0001027983 */ /* 0x000e280000100800 */
[----:B------:R-:W0:Y:S02]  /*ac40*/  LDL R3, [R1+0xad0] ;  /* 0x000ad00001037983 */ /* 0x000e240000100800 */
[----:B0-----:R-:W-:-:S04]  /*ac50*/  @P0 LOP3.LUT R3, R3, R2, RZ, 0x3c, !PT ;  /* 0x0000000203030212 */ /* 0x001fc800078e3cff */
[----:B------:R-:W-:-:S04]  /*ac60*/  @P0 LOP3.LUT R2, R3, R2, RZ, 0x3c, !PT ;  /* 0x0000000203020212 */ /* 0x000fc800078e3cff */
[----:B------:R-:W-:-:S05]  /*ac70*/  @P0 LOP3.LUT R3, R3, R2, RZ, 0x3c, !PT ;  /* 0x0000000203030212 */ /* 0x000fca00078e3cff */
[----:B------:R-:W4:Y:S04]  /*ac80*/  @P0 LDG.E.U8 R9, desc[UR56][R2.64] ;  /* 0x0000003802090981 */ /* 0x000f28000c1e1100 */
[----:B----4-:R0:W-:Y:S04]  /*ac90*/  STL [R1+0x9c], R9 ;  /* 0x00009c0901007387 */ /* 0x0101e80000100800 */
[----:B0-----:R-:W4:Y:S04]  /*aca0*/  LDL.LU R9, [R1+0x1214] ;  /* 0x0012140001097983 */ /* 0x001f280000300800 */
[----:B------:R-:W3:Y:S04]  /*acb0*/  LDL R2, [R1+0xac4] ;  /* 0x000ac40001027983 */ /* 0x000ee80000100800 */
[----:B------:R-:W3:Y:S01]  /*acc0*/  LDL R3, [R1+0xac8] ;  /* 0x000ac80001037983 */ /* 0x000ee20000100800 */
[----:B----4-:R-:W-:-:S02]  /*acd0*/  PRMT R9, RZ, 0x7610, R9 ;  /* 0x00007610ff097816 */ /* 0x010fc40000000009 */
[----:B---3--:R-:W-:-:S04]  /*ace0*/  @P0 LOP3.LUT R3, R3, R2, RZ, 0x3c, !PT ;  /* 0x0000000203030212 */ /* 0x008fc800078e3cff */
[----:B------:R-:W-:-:S04]  /*acf0*/  @P0 LOP3.LUT R2, R3, R2, RZ, 0x3c, !PT ;  /* 0x0000000203020212 */ /* 0x000fc800078e3cff */
[----:B------:R-:W-:-:S05]  /*ad00*/  @P0 LOP3.LUT R3, R3, R2, RZ, 0x3c, !PT ;  /* 0x0000000203030212 */ /* 0x000fca00078e3cff */
[----:B------:R-:W3:Y:S04]  /*ad10*/  @P0 LDG.E.U8 R11, desc[UR56][R2.64] ;  /* 0x00000038020b0981 */ /* 0x000ee8000c1e1100 */
[----:B---3--:R0:W-:Y:S04]  /*ad20*/  STL [R1+0xa4], R11 ;  /* 0x0000a40b01007387 */ /* 0x0081e80000100800 */
[----:B0-----:R-:W3:Y:S04]  /*ad30*/  LDL.LU R11, [R1+0x1210] ;  /* 0x00121000010b7983 */ /* 0x001ee80000300800 */
[----:B------:R-:W4:Y:S04]  /*ad40*/  LDL R2, [R1+0xabc] ;  /* 0x000abc0001027983 */ /* 0x000f280000100800 */
[----:B------:R-:W4:Y:S01]  /*ad50*/  LDL R3, [R1+0xac0] ;  /* 0x000ac00001037983 */ /* 0x000f220000100800 */
[----:B---3--:R-:W-:-:S02]  /*ad60*/  PRMT R11, RZ, 0x7610, R11 ;  /* 0x00007610ff0b7816 */ /* 0x008fc4000000000b */
[----:B----4-:R-:W-:-:S04]  /*ad70*/  @P0 LOP3.LUT R3, R3, R2, RZ, 0x3c, !PT ;  /* 0x0000000203030212 */ /* 0x010fc800078e3cff */
[----:B------:R-:W-:-:S04]  /*ad80*/  @P0 LOP3.LUT R2, R3, R2, RZ, 0x3c, !PT ;  /* 0x0000000203020212 */ /* 0x000fc800078e3cff */
[----:B------:R-:W-:-:S05]  /*ad90*/  @P0 LOP3.LUT R3, R3, R2, RZ, 0x3c, !PT ;  /* 0x0000000203030212 */ /* 0x000fca00078e3cff */
[----:B------:R-:W3:Y:S04]  /*ada0*/  @P0 LDG.E.U8 R9, desc[UR56][R2.64] ;  /* 0x0000003802090981 */ /* 0x000ee8000c1e1100 */
[----:B---3--:R0:W-:Y:S04]  /*adb0*/  STL [R1+0x1ac], R9 ;  /* 0x0001ac0901007387 */ /* 0x0081e80000100800 */
[----:B0-----:R-:W3:Y:S04]  /*adc0*/  LDL.LU R9, [R1+0x120c] ;  /* 0x00120c0001097983 */ /* 0x001ee80000300800 */
        /* <DEDUP_REMOVED lines=23> */
[----:B------:R-:W0:Y:S01]  /*af40*/  LDL R3, [R1+0xaa0] ;  /* 0x000aa00001037983 */ /* 0x000e220000100800 */
[----:B------:R-:W-:Y:S02]  /*af50*/  PRMT R191, RZ, 0x7610, R191 ;  /* 0x00007610ffbf7816 */ /* 0x000fe400000000bf */
[----:B0-----:R-:W-:-:S04]  /*af60*/  @P1 LOP3.LUT R3, R3, R2, RZ, 0x3c, !PT ;  /* 0x0000000203031212 */ /* 0x001fc800078e3cff */
[----:B------:R-:W-:-:S04]  /*af70*/  @P1 LOP3.LUT R2, R3, R2, RZ, 0x3c, !PT ;  /* 0x0000000203021212 */ /* 0x000fc800078e3cff */
[----:B------:R-:W-:-:S05]  /*af80*/  @P1 LOP3.LUT R3, R3, R2, RZ, 0x3c, !PT ;  /* 0x0000000203031212 */ /* 0x000fca00078e3cff */
[----:B------:R0:W4:Y:S04]  /*af90*/  @P1 LDG.E.U8 R174, desc[UR56][R2.64] ;  /* 0x0000003802ae1981 */ /* 0x000128000c1e1100 */
[----:B------:R-:W0:Y:S04]  /*afa0*/  LDL R2, [R1+0xa94] ;  /* 0x000a940001027983 */ /* 0x000e280000100800 */
[----:B------:R-:W0:Y:S01]  /*afb0*/  LDL R3, [R1+0xa98] ;  /* 0x000a980001037983 */ /* 0x000e220000100800 */
[----:B------:R-:W-:Y:S02]  /*afc0*/  PRMT R14, RZ, 0x7610, R14 ;  /* 0x00007610ff0e7816 */ /* 0x000fe4000000000e */
[----:B---3--:R-:W-:-:S02]  /*afd0*/  PRMT R9, RZ, 0x7610, R9 ;  /* 0x00007610ff097816 */ /* 0x008fc40000000009 */
[----:B------:R-:W-:Y:S02]  /*afe0*/  ISETP.GT.AND P1, PT, R0, 0x5, PT ;  /* 0x000000050000780c */ /* 0x000fe40003f24270 */
[----:B0-----:R-:W-:-:S04]  /*aff0*/  @P0 LOP3.LUT R3, R3, R2, RZ, 0x3c, !PT ;  /* 0x0000000203030212 */ /* 0x001fc800078e3cff */
[----:B------:R-:W-:-:S04]  /*b000*/  @P0 LOP3.LUT R2, R3, R2, RZ, 0x3c, !PT ;  /* 0x0000000203020212 */ /* 0x000fc800078e3cff */
[----:B------:R-:W-:-:S05]  /*b010*/  @P0 LOP3.LUT R3, R3, R2, RZ, 0x3c, !PT ;  /* 0x0000000203030212 */ /* 0x000fca00078e3cff */
[----:B------:R0:W3:Y:S04]  /*b020*/  @P0 LDG.E.U8 R191, desc[UR56][R2.64] ;  /* 0x0000003802bf0981 */ /* 0x0000e8000c1e1100 */
[----:B------:R-:W0:Y:S04]  /*b030*/  LDL R2, [R1+0xa8c] ;  /* 0x000a8c0001027983 */ /* 0x000e280000100800 */
[----:B------:R-:W0:Y:S02]  /*b040*/  LDL R3, [R1+0xa90] ;  /* 0x000a900001037983 */ /* 0x000e240000100800 */
[----:B0-----:R-:W-:-:S04]  /*b050*/  @P0 LOP3.LUT R3, R3, R2, RZ, 0x3c, !PT ;  /* 0x0000000203030212 */ /* 0x001fc800078e3cff */
[----:B------:R-:W-:-:S04]  /*b060*/  @P0 LOP3.LUT R2, R3, R2, RZ, 0x3c, !PT ;  /* 0x0000000203020212 */ /* 0x000fc800078e3cff */
[----:B------:R-:W-:-:S05]  /*b070*/  @P0 LOP3.LUT R3, R3, R2, RZ, 0x3c, !PT ;  /* 0x0000000203030212 */ /* 0x000fca00078e3cff */
        /* <DEDUP_REMOVED lines=53> */
[----:B--2---:R-:W-:-:S02]  /*b3d0*/  PRMT R14, RZ, 0x7610, R14 ;  /* 0x00007610ff0e7816 */ /* 0x004fc4000000000e */
        /* <DEDUP_REMOVED lines=55> */
[----:B---3--:R-:W-:Y:S02]  /*b750*/  PRMT R13, RZ, 0x7610, R13 ;  /* 0x00007610ff0d7816 */ /* 0x008fe4000000000d */
[----:B0-----:R-:W-:-:S04]  /*b760*/  @P1 LOP3.LUT R3, R3, R2, RZ, 0x3c, !PT ;  /* 0x0000000203031212 */ /* 0x001fc800078e3cff */
        /* <DEDUP_REMOVED lines=69> */
[----:B--2---:R-:W-:Y:S02]  /*bbc0*/  PRMT R8, RZ, 0x7610, R8 ;  /* 0x00007610ff087816 */ /* 0x004fe40000000008 */
[----:B------:R-:W-:-:S02]  /*bbd0*/  PRMT R177, RZ, 0x7610, R177 ;  /* 0x00007610ffb17816 */ /* 0x000fc400000000b1 */
[----:B------:R-:W-:Y:S02]  /*bbe0*/  ISETP.GT.AND P1, PT, R0, 0xb, PT ;  /* 0x0000000b0000780c */ /* 0x000fe40003f24270 */
[----:B0-----:R-:W-:-:S04]  /*bbf0*/  @P0 LOP3.LUT R3, R3, R2, RZ, 0x3c, !PT ;  /* 0x0000000203030212 */ /* 0x001fc800078e3cff */
[----:B------:R-:W-:-:S04]  /*bc00*/  @P0 LOP3.LUT R2, R3, R2, RZ, 0x3c, !PT ;  /* 0x0000000203020212 */ /* 0x000fc800078e3cff */
[----:B------:R-:W-:-:S05]  /*bc10*/  @P0 LOP3.LUT R3, R3, R2, RZ, 0x3c, !PT ;  /* 0x0000000203030212 */ /* 0x000fca00078e3cff */
[----:B------:R-:W2:Y:S04]  /*bc20*/  @P0 LDG.E.U8 R6, desc[UR56][R2.64] ;  /* 0x0000003802060981 */ /* 0x000ea8000c1e1100 */
[----:B--2---:R0:W-:Y:S04]  /*bc30*/  STL [R1+0x164], R6 ;  /* 0x0001640601007387 */ /* 0x0041e80000100800 */
[----:B0-----:R-:W2:Y:S04]  /*bc40*/  LDL.LU R6, [R1+0x11e4] ;  /* 0x0011e40001067983 */ /* 0x001ea80000300800 */
[----:B------:R-:W3:Y:S04]  /*bc50*/  LDL R2, [R1+0x9cc] ;  /* 0x0009cc0001027983 */ /* 0x000ee80000100800 */
[----:B------:R-:W3:Y:S02]  /*bc60*/  LDL R3, [R1+0x9d0] ;  /* 0x0009d00001037983 */ /* 0x000ee40000100800 */
        /* <DEDUP_REMOVED lines=12> */
[----:B------:R0:W3:Y:S04]  /*bd30*/  @P0 LDG.E.U8 R177, desc[UR56][R2.64] ;  /* 0x0000003802b10981 */ /* 0x0000e8000c1e1100 */
[----:B------:R-:W0:Y:S04]  /*bd40*/  LDL R2, [R1+0x9bc] ;  /* 0x0009bc0001027983 */ /* 0x000e280000100800 */
[----:B------:R-:W0:Y:S01]  /*bd50*/  LDL R3, [R1+0x9c0] ;  /* 0x0009c00001037983 */ /* 0x000e220000100800 */
[----:B------:R-:W-:Y:S02]  /*bd60*/  PRMT R187, RZ, 0x7610, R187 ;  /* 0x00007610ffbb7816 */ /* 0x000fe400000000bb */
[----:B0-----:R-:W-:-:S04]  /*bd70*/  @P0 LOP3.LUT R3, R3, R2, RZ, 0x3c, !PT ;  /* 0x0000000203030212 */ /* 0x001fc800078e3cff */
[----:B------:R-:W-:-:S04]  /*bd80*/  @P0 LOP3.LUT R2, R3, R2, RZ, 0x3c, !PT ;  /* 0x0000000203020212 */ /* 0x000fc800078e3cff */
[----:B------:R-:W-:-:S05]  /*bd90*/  @P0 LOP3.LUT R3, R3, R2, RZ, 0x3c, !PT ;  /* 0x0000000203030212 */ /* 0x000fca00078e3cff */
[----:B------:R-:W4:Y:S04]  /*bda0*/  @P0 LDG.E.U8 R8, desc[UR56][R2.64] ;  /* 0x0000003802080981 */ /* 0x000f28000c1e1100 */
[----:B----4-:R0:W-:Y:S04]  /*bdb0*/  STL [R1+0x1c0], R8 ;  /* 0x0001c00801007387 */ /* 0x0101e80000100800 */
[----:B0-----:R-:W4:Y:S04]  /*bdc0*/  LDL.LU R8, [R1+0x11dc] ;  /* 0x0011dc0001087983 */ /* 0x001f280000300800 */
[----:B------:R-:W2:Y:S04]  /*bdd0*/  LDL R2, [R1+0x9b4] ;  /* 0x0009b40001027983 */ /* 0x000ea80000100800 */
[----:B------:R-:W2:Y:S01]  /*bde0*/  LDL R3, [R1+0x9b8] ;  /* 0x0009b80001037983 */ /* 0x000ea20000100800 */
[----:B------:R-:W-:-:S02]  /*bdf0*/  PRMT R169, RZ, 0x7610, R169 ;  /* 0x00007610ffa97816 */ /* 0x000fc400000000a9 */
[----:B------:R-:W-:Y:S02]  /*be00*/  PRMT R194, RZ, 0x7610, R194 ;  /* 0x00007610ffc27816 */ /* 0x000fe400000000c2 */
[----:B------:R-:W-:Y:S02]  /*be10*/  ISETP.GT.AND P0, PT, R0, 0xc, PT ;  /* 0x0000000c0000780c */ /* 0x000fe40003f04270 */
[----:B--2---:R-:W-:-:S04]  /*be20*/  @P1 LOP3.LUT R3, R3, R2, RZ, 0x3c, !PT ;  /* 0x0000000203031212 */ /* 0x004fc800078e3cff */
[----:B------:R-:W-:-:S04]  /*be30*/  @P1 LOP3.LUT R2, R3, R2, RZ, 0x3c, !PT ;  /* 0x0000000203021212 */ /* 0x000fc800078e3cff */
[----:B------:R-:W-:-:S05]  /*be40*/  @P1 LOP3.LUT R3, R3, R2, RZ, 0x3c, !PT ;  /* 0x0000000203031212 */ /* 0x000fca00078e3cff */
[----:B------:R0:W2:Y:S04]  /*be50*/  @P1 LDG.E.U8 R187, desc[UR56][R2.64] ;  /* 0x0000003802bb1981 */ /* 0x0000a8000c1e1100 */
[----:B------:R-:W0:Y:S04]  /*be60*/  LDL R2, [R1+0x9ac] ;  /* 0x0009ac0001027983 */ /* 0x000e280000100800 */
[----:B------:R-:W0:Y:S01]  /*be70*/  LDL R3, [R1+0x9b0] ;  /* 0x0009b00001037983 */ /* 0x000e220000100800 */
[----:B----4-:R-:W-:Y:S02]  /*be80*/  PRMT R8, RZ, 0x7610, R8 ;  /* 0x00007610ff087816 */ /* 0x010fe40000000008 */
        /* <DEDUP_REMOVED lines=12> */
[----:B------:R-:W2:Y:S04]  /*bf50*/  LDL R2, [R1+0x99c] ;  /* 0x00099c0001027983 */ /* 0x000ea80000100800 */
[----:B------:R-:W2:Y:S01]  /*bf60*/  LDL R3, [R1+0x9a0] ;  /* 0x0009a00001037983 */ /* 0x000ea20000100800 */
[----:B------:R-:W-:-:S02]  /*bf70*/  PRMT R186, RZ, 0x7610, R186 ;  /* 0x00007610ffba7816 */ /* 0x000fc400000000ba */
[----:B--2---:R-:W-:-:S04]  /*bf80*/  @P1 LOP3.LUT R3, R3, R2, RZ, 0x3c, !PT ;  /* 0x0000000203031212 */ /* 0x004fc800078e3cff */
[----:B------:R-:W-:-:S04]  /*bf90*/  @P1 LOP3.LUT R2, R3, R2, RZ, 0x3c, !PT ;  /* 0x0000000203021212 */ /* 0x000fc800078e3cff */
[----:B------:R-:W-:-:S05]  /*bfa0*/  @P1 LOP3.LUT R3, R3, R2, RZ, 0x3c, !PT ;  /* 0x0000000203031212 */ /* 0x000fca00078e3cff */
[----:B------:R0:W2:Y:S04]  /*bfb0*/  @P1 LDG.E.U8 R194, desc[UR56][R2.64] ;  /* 0x0000003802c21981 */ /* 0x0000a8000c1e1100 */
[----:B------:R-:W0:Y:S04]  /*bfc0*/  LDL R2, [R1+0x994] ;  /* 0x0009940001027983 */ /* 0x000e280000100800 */
[----:B------:R-:W0:Y:S01]  /*bfd0*/  LDL R3, [R1+0x998] ;  /* 0x0009980001037983 */ /* 0x000e220000100800 */
[----:B---3--:R-:W-:Y:S02]  /*bfe0*/  PRMT R8, RZ, 0x7610, R8 ;  /* 0x00007610ff087816 */ /* 0x008fe40000000008 */
        /* <DEDUP_REMOVED lines=16> */
[----:B----4-:R-:W-:-:S02]  /*c0f0*/  PRMT R8, RZ, 0x7610, R8 ;  /* 0x00007610ff087816 */ /* 0x010fc40000000008 */
[----:B--2---:R-:W-:-:S04]  /*c100*/  @P0 LOP3.LUT R3, R3, R2, RZ, 0x3c, !PT ;  /* 0x0000000203030212 */ /* 0x004fc800078e3cff */
        /* <DEDUP_REMOVED lines=8> */
[----:B----4-:R-:W-:-:S04]  /*c190*/  @P0 LOP3.LUT R3, R3, R2, RZ, 0x3c, !PT ;  /* 0x0000000203030212 */ /* 0x010fc800078e3cff */
[----:B------:R-:W-:-:S04]  /*c1a0*/  @P0 LOP3.LUT R2, R3, R2, RZ, 0x3c, !PT ;  /* 0x0000000203020212 */ /* 0x000fc800078e3cff */
[----:B------:R-:W-:-:S05]  /*c1b0*/  @P0 LOP3.LUT R3, R3, R2, RZ, 0x3c, !PT ;  /* 0x0000000203030212 */ /* 0x000fca00078e3cff */
[----:B------:R-:W4:Y:S04]  /*c1c0*/  @P0 LDG.E.U8 R8, desc[UR56][R2.64] ;  /* 0x0000003802080981 */ /* 0x000f28000c1e1100 */
[----:B----4-:R0:W-:Y:S04]  /*c1d0*/  STL [R1+0x1e4], R8 ;  /* 0x0001e40801007387 */ /* 0x0101e80000100800 */
[----:B0-----:R-:W4:Y:S04]  /*c1e0*/  LDL.LU R8, [R1+0x11cc] ;  /* 0x0011cc0001087983 */ /* 0x001f280000300800 */
[----:B------:R-:W3:Y:S04]  /*c1f0*/  LDL R2, [R1+0x974] ;  /* 0x0009740001027983 */ /* 0x000ee80000100800 */
[----:B------:R-:W3:Y:S01]  /*c200*/  LDL R3, [R1+0x978] ;  /* 0x0009780001037983 */ /* 0x000ee20000100800 */
[----:B------:R-:W-:-:S02]  /*c210*/  PRMT R170, RZ, 0x7610, R170 ;  /* 0x00007610ffaa7816 */ /* 0x000fc400000000aa */
[----:B------:R-:W-:Y:S02]  /*c220*/  PRMT R178, RZ, 0x7610, R178 ;  /* 0x00007610ffb27816 */ /* 0x000fe400000000b2 */
[----:B------:R-:W-:Y:S02]  /*c230*/  PRMT R193, RZ, 0x7610, R193 ;  /* 0x00007610ffc17816 */ /* 0x000fe400000000c1 */
[----:B------:R-:W-:Y:S02]  /*c240*/  ISETP.GT.AND P0, PT, R0, 0xe, PT ;  /* 0x0000000e0000780c */ /* 0x000fe40003f04270 */
[----:B---3--:R-:W-:-:S04]  /*c250*/  @P1 LOP3.LUT R3, R3, R2, RZ, 0x3c, !PT ;  /* 0x0000000203031212 */ /* 0x008fc800078e3cff */
        /* <DEDUP_REMOVED lines=21> */
[----:B------:R0:W3:Y:S04]  /*c3b0*/  @P1 LDG.E.U8 R193, desc[UR56][R2.64] ;  /* 0x0000003802c11981 */ /* 0x0000e8000c1e1100 */
[----:B------:R-:W0:Y:S04]  /*c3c0*/  LDL R2, [R1+0x954] ;  /* 0x0009540001027983 */ /* 0x000e280000100800 */
[----:B------:R-:W0:Y:S01]  /*c3d0*/  LDL R3, [R1+0x958] ;  /* 0x0009580001037983 */ /* 0x000e220000100800 */
[----:B----4-:R-:W-:Y:S02]  /*c3e0*/  PRMT R8, RZ, 0x7610, R8 ;  /* 0x00007610ff087816 */ /* 0x010fe40000000008 */
        /* <DEDUP_REMOVED lines=36> */
[----:B------:R-:W-:Y:S02]  /*c630*/  PRMT R192, RZ, 0x7610, R192 ;  /* 0x00007610ffc07816 */ /* 0x000fe400000000c0 */
[----:B------:R-:W-:Y:S02]  /*c640*/  ISETP.GT.AND P0, PT, R0, 0x10, PT ;  /* 0x000000100000780c */ /* 0x000fe40003f04270 */
[----:B--2---:R-:W-:-:S04]  /*c650*/  @P1 LOP3.LUT R3, R3, R2, RZ, 0x3c, !PT ;  /* 0x0000000203031212 */ /* 0x004fc800078e3cff */
        /* <DEDUP_REMOVED lines=24> */
[----:B----4-:R-:W-:Y:S02]  /*c7e0*/  PRMT R8, RZ, 0x7610, R8 ;  /* 0x00007610ff087816 */ /* 0x010fe40000000008 */
[----:B------:R-:W-:-:S02]  /*c7f0*/  ISETP.GT.AND P1, PT, R0, 0x11, PT ;  /* 0x000000110000780c */ /* 0x000fc40003f24270 */
        /* <DEDUP_REMOVED lines=56> */
[----:B------:R-:W0:Y:S01]  /*cb80*/  LDL R3, [R1+0x8e0] ;  /* 0x0008e00001037983 */ /* 0x000e220000100800 */
[----:B--2---:R-:W-:Y:S02]  /*cb90*/  PRMT R6, RZ, 0x7610, R6 ;  /* 0x00007610ff067816 */ /* 0x004fe40000000006 */
[----:B0-----:R-:W-:-:S04]  /*cba0*/  @P1 LOP3.LUT R3, R3, R2, RZ, 0x3c, !PT ;  /* 0x0000000203031212 */ /* 0x001fc800078e3cff */
[----:B------:R-:W-:-:S04]  /*cbb0*/  @P1 LOP3.LUT R2, R3, R2, RZ, 0x3c, !PT ;  /* 0x0000000203021212 */ /* 0x000fc800078e3cff */
[----:B------:R-:W-:-:S05]  /*cbc0*/  @P1 LOP3.LUT R3, R3, R2, RZ, 0x3c, !PT ;  /* 0x0000000203031212 */ /* 0x000fca00078e3cff */
[----:B------:R-:W2:Y:S04]  /*cbd0*/  @P1 LDG.E.U8 R8, desc[UR56][R2.64] ;  /* 0x0000003802081981 */ /* 0x000ea8000c1e1100 */
[----:B--2---:R0:W-:Y:S04]  /*cbe0*/  STL [R1+0x1e8], R8 ;  /* 0x0001e80801007387 */ /* 0x0041e80000100800 */
[----:B0-----:R-:W2:Y:S04]  /*cbf0*/  LDL.LU R8, [R1+0x11ac] ;  /* 0x0011ac0001087983 */ /* 0x001ea80000300800 */
[----:B------:R-:W3:Y:S04]  /*cc00*/  LDL R2, [R1+0x8d4] ;  /* 0x0008d40001027983 */ /* 0x000ee80000100800 */
[----:B------:R-:W3:Y:S01]  /*cc10*/  LDL R3, [R1+0x8d8] ;  /* 0x0008d80001037983 */ /* 0x000ee20000100800 */
[----:B------:R-:W-:-:S02]  /*cc20*/  ISETP.GT.AND P1, PT, R0, 0x13, PT ;  /* 0x000000130000780c */ /* 0x000fc40003f24270 */
[----:B--2---:R-:W-:Y:S02]  /*cc30*/  PRMT R8, RZ, 0x7610, R8 ;  /* 0x00007610ff087816 */ /* 0x004fe40000000008 */
[----:B---3--:R-:W-:-:S04]  /*cc40*/  @P0 LOP3.LUT R3, R3, R2, RZ, 0x3c, !PT ;  /* 0x0000000203030212 */ /* 0x008fc800078e3cff */
[----:B------:R-:W-:-:S04]  /*cc50*/  @P0 LOP3.LUT R2, R3, R2, RZ, 0x3c, !PT ;  /* 0x0000000203020212 */ /* 0x000fc800078e3cff */
[----:B------:R-:W-:-:S05]  /*cc60*/  @P0 LOP3.LUT R3, R3, R2, RZ, 0x3c, !PT ;  /* 0x0000000203030212 */ /* 0x000fca00078e3cff */
[----:B------:R-:W2:Y:S04]  /*cc70*/  @P0 LDG.E.U8 R6, desc[UR56][R2.64] ;  /* 0x0000003802060981 */ /* 0x000ea8000c1e1100 */
[----:B--2---:R0:W-:Y:S04]  /*cc80*/  STL [R1+0x200], R6 ;  /* 0x0002000601007387 */ /* 0x0041e80000100800 */
[----:B0-----:R-:W2:Y:S04]  /*cc90*/  LDL.LU R6, [R1+0x11a8] ;  /* 0x0011a80001067983 */ /* 0x001ea80000300800 */
[----:B------:R-:W3:Y:S04]  /*cca0*/  LDL R2, [R1+0x8cc] ;  /* 0x0008cc0001027983 */ /* 0x000ee80000100800 */
[----:B------:R-:W3:Y:S01]  /*ccb0*/  LDL R3, [R1+0x8d0] ;  /* 0x0008d00001037983 */ /* 0x000ee20000100800 */
[----:B--2---:R-:W-:-:S02]  /*ccc0*/  PRMT R6, RZ, 0x7610, R6 ;  /* 0x00007610ff067816 */ /* 0x004fc40000000006 */
        /* <DEDUP_REMOVED lines=35> */
[----:B------:R0:W-:Y:S01]  /*cf00*/  STL [R1+0xdd8], R121 ;  /* 0x000dd87901007387 */ /* 0x0001e20000100800 */
[----:B--2---:R-:W-:Y:S01]  /*cf10*/  PRMT R6, RZ, 0x7610, R6 ;  /* 0x00007610ff067816 */ /* 0x004fe20000000006 */
[----:B---3--:R-:W-:-:S02]  /*cf20*/  @P1 IMAD.MOV.U32 R2, RZ, RZ, R3 ;  /* 0x000000ffff021224 */ /* 0x008fc400078e0003 */
[----:B------:R-:W-:Y:S02]  /*cf30*/  @P1 IMAD.MOV.U32 R3, RZ, RZ, R121 ;  /* 0x000000ffff031224 */ /* 0x000fe400078e0079 */
[----:B0-----:R-:W2:Y:S04]  /*cf40*/  LDL.LU R121, [R1+0x898] ;  /* 0x0008980001797983 */ /* 0x001ea80000300800 */
[----:B------:R-:W3:Y:S04]  /*cf50*/  @P1 LDG.E.U8 R8, desc[UR56][R2.64] ;  /* 0x0000003802081981 */ /* 0x000ee8000c1e1100 */
[----:B---3--:R0:W-:Y:S04]  /*cf60*/  STL [R1+0x1b4], R8 ;  /* 0x0001b40801007387 */ /* 0x0081e80000100800 */
[----:B0-----:R-:W3:Y:S04]  /*cf70*/  LDL.LU R8, [R1+0x1194] ;  /* 0x0011940001087983 */ /* 0x001ee80000300800 */
[----:B------:R-:W4:Y:S04]  /*cf80*/  LDL R3, [R1+0x8a8] ;  /* 0x0008a80001037983 */ /* 0x000f280000100800 */
[----:B------:R0:W-:Y:S01]  /*cf90*/  STL [R1+0xdd4], R123 ;  /* 0x000dd47b01007387 */ /* 0x0001e20000100800 */
[----:B---3--:R-:W-:Y:S01]  /*cfa0*/  PRMT R8, RZ, 0x7610, R8 ;  /* 0x00007610ff087816 */ /* 0x008fe20000000008 */
[----:B----4-:R-:W-:-:S02]  /*cfb0*/  @P1 IMAD.MOV.U32 R2, RZ, RZ, R3 ;  /* 0x000000ffff021224 */ /* 0x010fc400078e0003 */
[----:B------:R-:W-:Y:S02]  /*cfc0*/  @P1 IMAD.MOV.U32 R3, RZ, RZ, R123 ;  /* 0x000000ffff031224 */ /* 0x000fe400078e007b */
[----:B0-----:R-:W3:Y:S04]  /*cfd0*/  LDL.LU R123, [R1+0x890] ;  /* 0x00089000017b7983 */ /* 0x001ee80000300800 */
[----:B------:R-:W4:Y:S04]  /*cfe0*/  @P1 LDG.E.U8 R6, desc[UR56][R2.64] ;  /* 0x0000003802061981 */ /* 0x000f28000c1e1100 */
[----:B----4-:R0:W-:Y:S04]  /*cff0*/  STL [R1+0x1c4], R6 ;  /* 0x0001c40601007387 */ /* 0x0101e80000100800 */
[----:B0-----:R-:W4:Y:S04]  /*d000*/  LDL.LU R6, [R1+0x1190] ;  /* 0x0011900001067983 */ /* 0x001f280000300800 */
[----:B------:R-:W2:Y:S04]  /*d010*/  LDL R3, [R1+0x8a0] ;  /* 0x0008a00001037983 */ /* 0x000ea80000100800 */
[----:B------:R-:W-:Y:S01]  /*d020*/  STL [R1+0xf7c], R125 ;  /* 0x000f7c7d01007387 */ /* 0x000fe20000100800 */
[----:B----4-:R-:W-:Y:S01]  /*d030*/  PRMT R6, RZ, 0x7610, R6 ;  /* 0x00007610ff067816 */ /* 0x010fe20000000006 */
[----:B--2---:R-:W-:-:S02]  /*d040*/  @P1 IMAD.MOV.U32 R2, RZ, RZ, R3 ;  /* 0x000000ffff021224 */ /* 0x004fc400078e0003 */
[----:B------:R-:W-:-:S05]  /*d050*/  @P1 IMAD.MOV.U32 R3, RZ, RZ, R125 ;  /* 0x000000ffff031224 */ /* 0x000fca00078e007d */
[----:B------:R0:W2:Y:S02]  /*d060*/  @P1 LDG.E.U8 R8, desc[UR56][R2.64] ;  /* 0x0000003802081981 */ /* 0x0000a4000c1e1100 */
[----:B0-----:R-:W-:Y:S02]  /*d070*/  @P0 IMAD.MOV.U32 R2, RZ, RZ, R121 ;  /* 0x000000ffff020224 */ /* 0x001fe400078e0079 */
[----:B------:R-:W-:-:S05]  /*d080*/  @P0 IMAD.MOV.U32 R3, RZ, RZ, R127 ;  /* 0x000000ffff030224 */ /* 0x000fca00078e007f */
[----:B------:R-:W4:Y:S04]  /*d090*/  @P0 LDG.E.U8 R6, desc[UR56][R2.64] ;  /* 0x0000003802060981 */ /* 0x000f28000c1e1100 */
[----:B--2---:R0:W-:Y:S04]  /*d0a0*/  STL [R1+0x1b0], R8 ;  /* 0x0001b00801007387 */ /* 0x0041e80000100800 */
[----:B0-----:R-:W2:Y:S01]  /*d0b0*/  LDL.LU R8, [R1+0x118c] ;  /* 0x00118c0001087983 */ /* 0x001ea20000300800 */
[----:B------:R-:W-:-:S03]  /*d0c0*/  ISETP.GT.AND P1, PT, R0, 0x15, PT ;  /* 0x000000150000780c */ /* 0x000fc60003f24270 */
[----:B------:R-:W-:Y:S04]  /*d0d0*/  STL [R1+0xf84], R121 ;  /* 0x000f847901007387 */ /* 0x000fe80000100800 */
[----:B------:R-:W-:Y:S04]  /*d0e0*/  STL [R1+0xf80], R127 ;  /* 0x000f807f01007387 */ /* 0x000fe80000100800 */
[----:B----4-:R0:W-:Y:S04]  /*d0f0*/  STL [R1+0x1a8], R6 ;  /* 0x0001a80601007387 */ /* 0x0101e80000100800 */
[----:B0-----:R-:W4:Y:S01]  /*d100*/  LDL.LU R6, [R1+0x1188] ;  /* 0x0011880001067983 */ /* 0x001f220000300800 */
[----:B---3--:R-:W-:-:S02]  /*d110*/  @P0 IMAD.MOV.U32 R2, RZ, RZ, R123 ;  /* 0x000000ffff020224 */ /* 0x008fc400078e007b */
[----:B------:R-:W-:Y:S01]  /*d120*/  @P0 IMAD.MOV.U32 R3, RZ, RZ, R129 ;  /* 0x000000ffff030224 */ /* 0x000fe200078e0081 */
[----:B------:R-:W-:Y:S02]  /*d130*/  PRMT R7, RZ, 0x7610, R7 ;  /* 0x00007610ff077816 */ /* 0x000fe40000000007 */
[----:B------:R-:W-:Y:S02]  /*d140*/  PRMT R5, RZ, 0x7610, R5 ;  /* 0x00007610ff057816 */ /* 0x000fe40000000005 */
[----:B------:R-:W-:Y:S01]  /*d150*/  PRMT R23, RZ, 0x7610, R23 ;  /* 0x00007610ff177816 */ /* 0x000fe20000000017 */
[----:B------:R-:W-:Y:S04]  /*d160*/  STL [R1+0xf8c], R123 ;  /* 0x000f8c7b01007387 */ /* 0x000fe80000100800 */
[----:B------:R0:W-:Y:S01]  /*d170*/  STL [R1+0xf88], R129 ;  /* 0x000f888101007387 */ /* 0x0001e20000100800 */
[----:B------:R-:W-:-:S02]  /*d180*/  PRMT R127, RZ, 0x7610, R127 ;  /* 0x00007610ff7f7816 */ /* 0x000fc4000000007f */
[----:B0-----:R-:W-:Y:S02]  /*d190*/  PRMT R129, RZ, 0x7610, R129 ;  /* 0x00007610ff817816 */ /* 0x001fe40000000081 */
[----:B------:R-:W-:Y:S02]  /*d1a0*/  PRMT R22, RZ, 0x7610, R22 ;  /* 0x00007610ff167816 */ /* 0x000fe40000000016 */
[----:B------:R-:W-:Y:S02]  /*d1b0*/  PRMT R21, RZ, 0x7610, R21 ;  /* 0x00007610ff157816 */ /* 0x000fe40000000015 */
[----:B------:R-:W-:Y:S02]  /*d1c0*/  PRMT R20, RZ, 0x7610, R20 ;  /* 0x00007610ff147816 */ /* 0x000fe40000000014 */
[----:B------:R-:W-:Y:S02]  /*d1d0*/  PRMT R18, RZ, 0x7610, R18 ;  /* 0x00007610ff127816 */ /* 0x000fe40000000012 */
[----:B--2---:R-:W-:-:S06]  /*d1e0*/  PRMT R8, RZ, 0x7610, R8 ;  /* 0x00007610ff087816 */ /* 0x004fcc0000000008 */
[----:B------:R0:W2:Y:S02]  /*d1f0*/  @P0 LDG.E.U8 R8, desc[UR56][R2.64] ;  /* 0x0000003802080981 */ /* 0x0000a4000c1e1100 */
[----:B0-----:R-:W-:Y:S02]  /*d200*/  @P0 IMAD.MOV.U32 R2, RZ, RZ, R120 ;  /* 0x000000ffff020224 */ /* 0x001fe400078e0078 */
[----:B------:R-:W-:Y:S01]  /*d210*/  @P0 IMAD.MOV.U32 R3, RZ, RZ, R131 ;  /* 0x000000ffff030224 */ /* 0x000fe200078e0083 */
[----:B----4-:R-:W-:-:S06]  /*d220*/  PRMT R6, RZ, 0x7610, R6 ;  /* 0x00007610ff067816 */ /* 0x010fcc0000000006 */
[----:B------:R0:W3:Y:S02]  /*d230*/  @P0 LDG.E.U8 R6, desc[UR56][R2.64] ;  /* 0x0000003802060981 */ /* 0x0000e4000c1e1100 */
[----:B0-----:R-:W-:Y:S02]  /*d240*/  @P0 IMAD.MOV.U32 R2, RZ, RZ, R122 ;  /* 0x000000ffff020224 */ /* 0x001fe400078e007a */
[----:B------:R-:W-:-:S05]  /*d250*/  @P0 IMAD.MOV.U32 R3, RZ, RZ, R133 ;  /* 0x000000ffff030224 */ /* 0x000fca00078e0085 */
[----:B------:R0:W4:Y:S02]  /*d260*/  @P0 LDG.E.U8 R7, desc[UR56][R2.64] ;  /* 0x0000003802070981 */ /* 0x000124000c1e1100 */
[----:B0-----:R-:W-:Y:S02]  /*d270*/  @P1 IMAD.MOV.U32 R2, RZ, RZ, R124 ;  /* 0x000000ffff021224 */ /* 0x001fe400078e007c */
[----:B------:R-:W-:-:S05]  /*d280*/  @P1 IMAD.MOV.U32 R3, RZ, RZ, R135 ;  /* 0x000000ffff031224 */ /* 0x000fca00078e0087 */
[----:B------:R0:W4:Y:S01]  /*d290*/  @P1 LDG.E.U8 R5, desc[UR56][R2.64] ;  /* 0x0000003802051981 */ /* 0x000122000c1e1100 */
[----:B------:R-:W-:Y:S01]  /*d2a0*/  ISETP.GT.AND P0, PT, R0, 0x16, PT ;  /* 0x000000160000780c */ /* 0x000fe20003f04270 */
[----:B0-----:R-:W-:Y:S02]  /*d2b0*/  @P1 IMAD.MOV.U32 R2, RZ, RZ, R126 ;  /* 0x000000ffff021224 */ /* 0x001fe400078e007e */
[----:B------:R-:W-:-:S05]  /*d2c0*/  @P1 IMAD.MOV.U32 R3, RZ, RZ, R137 ;  /* 0x000000ffff031224 */ /* 0x000fca00078e0089 */
[----:B------:R0:W4:Y:S02]  /*d2d0*/  @P1 LDG.E.U8 R23, desc[UR56][R2.64] ;  /* 0x0000003802171981 */ /* 0x000124000c1e1100 */
        /* <DEDUP_REMOVED lines=17> */
[----:B------:R0:W4:Y:S01]  /*d3f0*/  @P0 LDG.E.U8 R18, desc[UR56][R2.64] ;  /* 0x0000003802120981 */ /* 0x000122000c1e1100 */
[----:B------:R-:W-:-:S13]  /*d400*/  ISETP.GT.AND P1, PT, R0, 0x17, PT ;  /* 0x000000170000780c */ /* 0x000fda0003f24270 */
[----:B0-----:R-:W-:Y:S01]  /*d410*/  @P1 IMAD.MOV.U32 R2, RZ, RZ, R140 ;  /* 0x000000ffff021224 */ /* 0x001fe200078e008c */
[----:B--2---:R0:W-:Y:S04]  /*d420*/  STL [R1+0x198], R8 ;  /* 0x0001980801007387 */ /* 0x0041e80000100800 */
[----:B0-----:R-:W2:Y:S04]  /*d430*/  LDL.LU R8, [R1+0x1184] ;  /* 0x0011840001087983 */ /* 0x001ea80000300800 */
[----:B------:R-:W-:Y:S04]  /*d440*/  STL [R1+0xf94], R120 ;  /* 0x000f947801007387 */ /* 0x000fe80000100800 */
[----:B------:R-:W-:Y:S04]  /*d450*/  STL [R1+0xf90], R131 ;  /* 0x000f908301007387 */ /* 0x000fe80000100800 */
[----:B---3--:R0:W-:Y:S04]  /*d460*/  STL [R1+0x1a4], R6 ;  /* 0x0001a40601007387 */ /* 0x0081e80000100800 */
[----:B0-----:R-:W3:Y:S04]  /*d470*/  LDL.LU R6, [R1+0x1180] ;  /* 0x0011800001067983 */ /* 0x001ee80000300800 */
[----:B------:R-:W-:Y:S04]  /*d480*/  STL [R1+0xf9c], R122 ;  /* 0x000f9c7a01007387 */ /* 0x000fe80000100800 */
[----:B------:R-:W-:Y:S04]  /*d490*/  STL [R1+0xf98], R133 ;  /* 0x000f988501007387 */ /* 0x000fe80000100800 */
[----:B----4-:R0:W-:Y:S04]  /*d4a0*/  STL [R1+0x194], R7 ;  /* 0x0001940701007387 */ /* 0x0101e80000100800 */
[----:B0-----:R-:W4:Y:S04]  /*d4b0*/  LDL.LU R7, [R1+0x117c] ;  /* 0x00117c0001077983 */ /* 0x001f280000300800 */
[----:B------:R-:W-:Y:S04]  /*d4c0*/  STL [R1+0xfa4], R124 ;  /* 0x000fa47c01007387 */ /* 0x000fe80000100800 */
[----:B------:R-:W-:Y:S04]  /*d4d0*/  STL [R1+0xfa0], R135 ;  /* 0x000fa08701007387 */ /* 0x000fe80000100800 */
[----:B------:R0:W-:Y:S04]  /*d4e0*/  STL [R1+0x16c], R5 ;  /* 0x00016c0501007387 */ /* 0x0001e80000100800 */
[----:B0-----:R-:W4:Y:S04]  /*d4f0*/  LDL.LU R5, [R1+0x1178] ;  /* 0x0011780001057983 */ /* 0x001f280000300800 */
[----:B------:R-:W-:Y:S04]  /*d500*/  STL [R1+0xfac], R126 ;  /* 0x000fac7e01007387 */ /* 0x000fe80000100800 */
[----:B------:R-:W-:Y:S04]  /*d510*/  STL [R1+0xfa8], R137 ;  /* 0x000fa88901007387 */ /* 0x000fe80000100800 */
[----:B------:R0:W-:Y:S04]  /*d520*/  STL [R1+0x168], R23 ;  /* 0x0001681701007387 */ /* 0x0001e80000100800 */
[----:B0-----:R-:W4:Y:S04]  /*d530*/  LDL.LU R23, [R1+0x1174] ;  /* 0x0011740001177983 */ /* 0x001f280000300800 */
[----:B------:R-:W-:Y:S04]  /*d540*/  STL [R1+0xfb4], R128 ;  /* 0x000fb48001007387 */ /* 0x000fe80000100800 */
[----:B------:R-:W-:Y:S04]  /*d550*/  STL [R1+0xfb0], R139 ;  /* 0x000fb08b01007387 */ /* 0x000fe80000100800 */
[----:B------:R-:W-:Y:S04]  /*d560*/  STL [R1+0xfbc], R130 ;  /* 0x000fbc8201007387 */ /* 0x000fe80000100800 */
[----:B------:R-:W-:Y:S04]  /*d570*/  STL [R1+0xfb8], R141 ;  /* 0x000fb88d01007387 */ /* 0x000fe80000100800 */
        /* <DEDUP_REMOVED lines=12> */
[----:B------:R-:W2:Y:S04]  /*d640*/  LDL R134, [R1+0x824] ;  /* 0x0008240001867983 */ /* 0x000ea80000100800 */
[----:B------:R-:W-:Y:S04]  /*d650*/  STL [R1+0xfdc], R138 ;  /* 0x000fdc8a01007387 */ /* 0x000fe80000100800 */
[----:B------:R-:W-:Y:S04]  /*d660*/  STL [R1+0xfd8], R149 ;  /* 0x000fd89501007387 */ /* 0x000fe80000100800 */
[----:B------:R0:W-:Y:S04]  /*d670*/  STL [R1+0x14c], R18 ;  /* 0x00014c1201007387 */ /* 0x0001e80000100800 */
[----:B0-----:R-:W4:Y:S04]  /*d680*/  LDL.LU R18, [R1+0x1164] ;  /* 0x0011640001127983 */ /* 0x001f280000300800 */
[----:B------:R-:W3:Y:S04]  /*d690*/  LDL R149, [R1+0x81c] ;  /* 0x00081c0001957983 */ /* 0x000ee80000100800 */
[----:B------:R0:W-:Y:S04]  /*d6a0*/  STL [R1+0xfe4], R140 ;  /* 0x000fe48c01007387 */ /* 0x0001e80000100800 */
[----:B0-----:R-:W2:Y:S01]  /*d6b0*/  LDL R140, [R1+0x82c] ;  /* 0x00082c00018c7983 */ /* 0x001ea20000100800 */
[----:B------:R-:W-:Y:S01]  /*d6c0*/  PRMT R147, RZ, 0x7610, R147 ;  /* 0x00007610ff937816 */ /* 0x000fe20000000093 */
[----:B------:R-:W-:Y:S01]  /*d6d0*/  @P1 IMAD.MOV.U32 R3, RZ, RZ, R151 ;  /* 0x000000ffff031224 */ /* 0x000fe200078e0097 */
[----:B------:R-:W-:-:S04]  /*d6e0*/  PRMT R145, RZ, 0x7610, R145 ;  /* 0x00007610ff917816 */ /* 0x000fc80000000091 */
[----:B------:R0:W4:Y:S01]  /*d6f0*/  @P1 LDG.E.U8 R147, desc[UR56][R2.64] ;  /* 0x0000003802931981 */ /* 0x000122000c1e1100 */
[----:B------:R-:W-:Y:S01]  /*d700*/  PRMT R123, RZ, 0x7610, R123 ;  /* 0x00007610ff7b7816 */ /* 0x000fe2000000007b */
[----:B0-----:R-:W-:Y:S01]  /*d710*/  @P1 IMAD.MOV.U32 R2, RZ, RZ, R142 ;  /* 0x000000ffff021224 */ /* 0x001fe200078e008e */
[----:B------:R-:W-:Y:S01]  /*d720*/  PRMT R121, RZ, 0x7610, R121 ;  /* 0x00007610ff797816 */ /* 0x000fe20000000079 */
[----:B------:R0:W-:Y:S04]  /*d730*/  STL [R1+0xfe0], R151 ;  /* 0x000fe09701007387 */ /* 0x0001e80000100800 */
[----:B------:R-:W-:Y:S01]  /*d740*/  STL [R1+0xfe8], R142 ;  /* 0x000fe88e01007387 */ /* 0x000fe20000100800 */
[----:B--2---:R-:W-:-:S03]  /*d750*/  @P1 IMAD.MOV.U32 R3, RZ, RZ, R140 ;  /* 0x000000ffff031224 */ /* 0x004fc600078e008c */
[----:B------:R-:W2:Y:S04]  /*d760*/  LDL R140, [R1+0x804] ;  /* 0x00080400018c7983 */ /* 0x000ea80000100800 */
[----:B------:R1:W4:Y:S02]  /*d770*/  @P1 LDG.E.U8 R145, desc[UR56][R2.64] ;  /* 0x0000003802911981 */ /* 0x000324000c1e1100 */
[----:B-1----:R-:W-:Y:S02]  /*d780*/  @P1 IMAD.MOV.U32 R2, RZ, RZ, R144 ;  /* 0x000000ffff021224 */ /* 0x002fe400078e0090 */
[----:B------:R-:W-:Y:S02]  /*d790*/  @P1 IMAD.MOV.U32 R3, RZ, RZ, R134 ;  /* 0x000000ffff031224 */ /* 0x000fe400078e0086 */
[----:B------:R-:W2:Y:S04]  /*d7a0*/  LDL R134, [R1+0x808] ;  /* 0x0008080001867983 */ /* 0x000ea80000100800 */
[----:B------:R1:W4:Y:S04]  /*d7b0*/  @P1 LDG.E.U8 R123, desc[UR56][R2.64] ;  /* 0x00000038027b1981 */ /* 0x000328000c1e1100 */
[----:B------:R-:W-:Y:S04]  /*d7c0*/  STL [R1+0xfec], R144 ;  /* 0x000fec9001007387 */ /* 0x000fe80000100800 */
[----:B0-----:R-:W4:Y:S01]  /*d7d0*/  LDL R151, [R1+0x7fc] ;  /* 0x0007fc0001977983 */ /* 0x001f220000100800 */
[----:B-1----:R-:W-:-:S02]  /*d7e0*/  @P1 IMAD.MOV.U32 R2, RZ, RZ, R146 ;  /* 0x000000ffff021224 */ /* 0x002fc400078e0092 */
[----:B---3--:R-:W-:Y:S02]  /*d7f0*/  @P1 IMAD.MOV.U32 R3, RZ, RZ, R149 ;  /* 0x000000ffff031224 */ /* 0x008fe400078e0095 */
[----:B------:R-:W3:Y:S04]  /*d800*/  LDL R149, [R1+0x800] ;  /* 0x0008000001957983 */ /* 0x000ee80000100800 */
[----:B------:R-:W-:Y:S04]  /*d810*/  STL [R1+0xff0], R146 ;  /* 0x000ff09201007387 */ /* 0x000fe80000100800 */
[----:B------:R0:W4:Y:S04]  /*d820*/  @P1 LDG.E.U8 R121, desc[UR56][R2.64] ;  /* 0x0000003802791981 */ /* 0x000128000c1e1100 */
[----:B------:R-:W2:Y:S01]  /*d830*/  LDL R3, [R1+0x814] ;  /* 0x0008140001037983 */ /* 0x000ea20000100800 */
[----:B------:R-:W-:-:S02]  /*d840*/  ISETP.GT.AND P0, PT, R0, 0x18, PT ;  /* 0x000000180000780c */ /* 0x000fc40003f04270 */
[----:B------:R-:W-:-:S11]  /*d850*/  PRMT R12, RZ, 0x7610, R12 ;  /* 0x00007610ff0c7816 */ /* 0x000fd6000000000c */
[----:B0-----:R-:W-:-:S05]  /*d860*/  @P0 IMAD.MOV.U32 R2, RZ, RZ, R148 ;  /* 0x000000ffff020224 */ /* 0x001fca00078e0094 */
[----:B--2---:R-:W2:Y:S04]  /*d870*/  @P0 LDG.E.U8 R12, desc[UR56][R2.64] ;  /* 0x00000038020c0981 */ /* 0x004ea8000c1e1100 */
[----:B------:R-:W-:Y:S04]  /*d880*/  STL [R1+0xff4], R148 ;  /* 0x000ff49401007387 */ /* 0x000fe80000100800 */
[----:B--2---:R0:W-:Y:S04]  /*d890*/  STL [R1+0x148], R12 ;  /* 0x0001480c01007387 */ /* 0x0041e80000100800 */
[----:B0-----:R-:W2:Y:S04]  /*d8a0*/  LDL.LU R12, [R1+0x1160] ;  /* 0x00116000010c7983 */ /* 0x001ea80000300800 */
[----:B------:R-:W3:Y:S01]  /*d8b0*/  LDL R3, [R1+0x80c] ;  /* 0x00080c0001037983 */ /* 0x000ee20000100800 */
[----:B------:R-:W-:Y:S01]  /*d8c0*/  PRMT R10, RZ, 0x7610, R10 ;  /* 0x00007610ff0a7816 */ /* 0x000fe2000000000a */
[----:B------:R-:W-:Y:S01]  /*d8d0*/  @P0 IMAD.MOV.U32 R2, RZ, RZ, R150 ;  /* 0x000000ffff020224 */ /* 0x000fe200078e0096 */
[----:B------:R-:W-:-:S04]  /*d8e0*/  PRMT R19, RZ, 0x7610, R19 ;  /* 0x00007610ff137816 */ /* 0x000fc80000000013 */
[----:B---3--:R0:W3:Y:S02]  /*d8f0*/  @P0 LDG.E.U8 R10, desc[UR56][R2.64] ;  /* 0x00000038020a0981 */ /* 0x0080e4000c1e1100 */
[----:B0-----:R-:W-:Y:S02]  /*d900*/  @P0 IMAD.MOV.U32 R2, RZ, RZ, R134 ;  /* 0x000000ffff020224 */ /* 0x001fe400078e0086 */
[----:B------:R-:W-:-:S05]  /*d910*/  @P0 IMAD.MOV.U32 R3, RZ, RZ, R140 ;  /* 0x000000ffff030224 */ /* 0x000fca00078e008c */
[----:B------:R0:W2:Y:S01]  /*d920*/  @P0 LDG.E.U8 R19, desc[UR56][R2.64] ;  /* 0x0000003802130981 */ /* 0x0000a2000c1e1100 */
[----:B------:R-:W-:-:S03]  /*d930*/  PRMT R146, RZ, 0x7610, R146 ;  /* 0x00007610ff927816 */ /* 0x000fc60000000092 */
[----:B------:R-:W-:Y:S01]  /*d940*/  STL [R1+0xff8], R150 ;  /* 0x000ff89601007387 */ /* 0x000fe20000100800 */
[----:B0-----:R-:W-:Y:S02]  /*d950*/  @P0 IMAD.MOV.U32 R2, RZ, RZ, R149 ;  /* 0x000000ffff020224 */ /* 0x001fe400078e0095 */
[----:B----4-:R-:W-:-:S05]  /*d960*/  @P0 IMAD.MOV.U32 R3, RZ, RZ, R151 ;  /* 0x000000ffff030224 */ /* 0x010fca00078e0097 */
[----:B------:R-:W4:Y:S04]  /*d970*/  @P0 LDG.E.U8 R146, desc[UR56][R2.64] ;  /* 0x0000003802920981 */ /* 0x000f28000c1e1100 */
[----:B---3--:R0:W-:Y:S04]  /*d980*/  STL [R1+0x140], R10 ;  /* 0x0001400a01007387 */ /* 0x0081e80000100800 */
[----:B0-----:R-:W3:Y:S04]  /*d990*/  LDL.LU R10, [R1+0x115c] ;  /* 0x00115c00010a7983 */ /* 0x001ee80000300800 */
[----:B------:R-:W3:Y:S04]  /*d9a0*/  LDL R140, [R1+0x7e4] ;  /* 0x0007e400018c7983 */ /* 0x000ee80000100800 */
[----:B------:R-:W3:Y:S04]  /*d9b0*/  LDL R134, [R1+0x7e8] ;  /* 0x0007e80001867983 */ /* 0x000ee80000100800 */
[----:B--2---:R0:W-:Y:S04]  /*d9c0*/  STL [R1+0x144], R19 ;  /* 0x0001441301007387 */ /* 0x0041e80000100800 */
[----:B0-----:R-:W2:Y:S04]  /*d9d0*/  LDL.LU R19, [R1+0x1158] ;  /* 0x0011580001137983 */ /* 0x001ea80000300800 */
[----:B------:R-:W3:Y:S04]  /*d9e0*/  LDL R2, [R1+0x7f4] ;  /* 0x0007f40001027983 */ /* 0x000ee80000100800 */
[----:B------:R-:W3:Y:S01]  /*d9f0*/  LDL R3, [R1+0x7f8] ;  /* 0x0007f80001037983 */ /* 0x000ee20000100800 */
[----:B------:R-:W-:-:S02]  /*da00*/  ISETP.GT.AND P1, PT, R0, 0x19, PT ;  /* 0x000000190000780c */ /* 0x000fc40003f24270 */
[----:B------:R-:W-:Y:S01]  /*da10*/  PRMT R130, RZ, 0x7610, R130 ;  /* 0x00007610ff827816 */ /* 0x000fe20000000082 */
[----:B------:R-:W2:Y:S04]  /*da20*/  LDL R151, [R1+0x7dc] ;  /* 0x0007dc0001977983 */ /* 0x000ea80000100800 */
[----:B------:R-:W2:Y:S04]  /*da30*/  LDL R150, [R1+0x7e0] ;  /* 0x0007e00001967983 */ /* 0x000ea80000100800 */
[----:B------:R-:W2:Y:S04]  /*da40*/  LDL R149, [R1+0x7d4] ;  /* 0x0007d40001957983 */ /* 0x000ea80000100800 */
[----:B----4-:R0:W-:Y:S04]  /*da50*/  STL [R1+0x13c], R146 ;  /* 0x00013c9201007387 */ /* 0x0101e80000100800 */
[----:B0-----:R-:W4:Y:S01]  /*da60*/  LDL R146, [R1+0x7d8] ;  /* 0x0007d80001927983 */ /* 0x001f220000100800 */
[----:B---3--:R-:W-:-:S04]  /*da70*/  @P1 LOP3.LUT R3, R3, R2, RZ, 0x3c, !PT ;  /* 0x0000000203031212 */ /* 0x008fc800078e3cff */
[----:B------:R-:W-:-:S04]  /*da80*/  @P1 LOP3.LUT R2, R3, R2, RZ, 0x3c, !PT ;  /* 0x0000000203021212 */ /* 0x000fc800078e3cff */
[----:B------:R-:W-:-:S05]  /*da90*/  @P1 LOP3.LUT R3, R3, R2, RZ, 0x3c, !PT ;  /* 0x0000000203031212 */ /* 0x000fca00078e3cff */
[----:B------:R0:W3:Y:S04]  /*daa0*/  @P1 LDG.E.U8 R130, desc[UR56][R2.64] ;  /* 0x0000003802821981 */ /* 0x0000e8000c1e1100 */
[----:B------:R-:W0:Y:S04]  /*dab0*/  LDL R2, [R1+0x7ec] ;  /* 0x0007ec0001027983 */ /* 0x000e280000100800 */
[----:B------:R-:W0:Y:S01]  /*dac0*/  LDL R3, [R1+0x7f0] ;  /* 0x0007f00001037983 */ /* 0x000e220000100800 */
[----:B------:R-:W-:Y:S02]  /*dad0*/  PRMT R128, RZ, 0x7610, R128 ;  /* 0x00007610ff807816 */ /* 0x000fe40000000080 */
[----:B------:R-:W-:-:S02]  /*dae0*/  ISETP.GT.AND P0, PT, R0, 0x1a, PT ;  /* 0x0000001a0000780c */ /* 0x000fc40003f04270 */
[----:B------:R-:W-:Y:S02]  /*daf0*/  PRMT R252, RZ, 0x7610, R252 ;  /* 0x00007610fffc7816 */ /* 0x000fe400000000fc */
[----:B------:R-:W-:Y:S02]  /*db00*/  PRMT R250, RZ, 0x7610, R250 ;  /* 0x00007610fffa7816 */ /* 0x000fe400000000fa */
[----:B------:R-:W-:Y:S02]  /*db10*/  PRMT R142, RZ, 0x7610, R142 ;  /* 0x00007610ff8e7816 */ /* 0x000fe4000000008e */
[----:B0-----:R-:W-:-:S04]  /*db20*/  @P1 LOP3.LUT R3, R3, R2, RZ, 0x3c, !PT ;  /* 0x0000000203031212 */ /* 0x001fc800078e3cff */
[----:B------:R-:W-:-:S04]  /*db30*/  @P1 LOP3.LUT R2, R3, R2, RZ, 0x3c, !PT ;  /* 0x0000000203021212 */ /* 0x000fc800078e3cff */
[----:B------:R-:W-:-:S05]  /*db40*/  @P1 LOP3.LUT R3, R3, R2, RZ, 0x3c, !PT ;  /* 0x0000000203031212 */ /* 0x000fca00078e3cff */
[----:B------:R0:W3:Y:S02]  /*db50*/  @P1 LDG.E.U8 R128, desc[UR56][R2.64] ;  /* 0x0000003802801981 */ /* 0x0000e4000c1e1100 */
[----:B0-----:R-:W-:Y:S02]  /*db60*/  @P1 IMAD.MOV.U32 R2, RZ, RZ, R134 ;  /* 0x000000ffff021224 */ /* 0x001fe400078e0086 */
[----:B------:R-:W-:Y:S01]  /*db70*/  @P1 IMAD.MOV.U32 R3, RZ, RZ, R140 ;  /* 0x000000ffff031224 */ /* 0x000fe200078e008c */
[----:B------:R-:W3:Y:S04]  /*db80*/  LDL R134, [R1+0x7c8] ;  /* 0x0007c80001867983 */ /* 0x000ee80000100800 */
[----:B------:R2:W3:Y:S04]  /*db90*/  @P1 LDG.E.U8 R252, desc[UR56][R2.64] ;  /* 0x0000003802fc1981 */ /* 0x0004e8000c1e1100 */
[----:B------:R-:W3:Y:S01]  /*dba0*/  LDL R140, [R1+0x7c4] ;  /* 0x0007c400018c7983 */ /* 0x000ee20000100800 */
[----:B--2---:R-:W-:-:S02]  /*dbb0*/  @P1 IMAD.MOV.U32 R2, RZ, RZ, R150 ;  /* 0x000000ffff021224 */ /* 0x004fc400078e0096 */
[----:B------:R-:W-:Y:S01]  /*dbc0*/  @P1 IMAD.MOV.U32 R3, RZ, RZ, R151 ;  /* 0x000000ffff031224 */ /* 0x000fe200078e0097 */
[----:B------:R-:W-:Y:S01]  /*dbd0*/  PRMT R17, RZ, 0x7610, R17 ;  /* 0x00007610ff117816 */ /* 0x000fe20000000011 */
[----:B------:R-:W2:Y:S04]  /*dbe0*/  LDL R151, [R1+0x7c0] ;  /* 0x0007c00001977983 */ /* 0x000ea80000100800 */
[----:B------:R4:W2:Y:S01]  /*dbf0*/  @P1 LDG.E.U8 R250, desc[UR56][R2.64] ;  /* 0x0000003802fa1981 */ /* 0x0008a2000c1e1100 */
[----:B------:R-:W-:-:S03]  /*dc00*/  PRMT R16, RZ, 0x7610, R16 ;  /* 0x00007610ff107816 */ /* 0x000fc60000000010 */
[----:B------:R-:W2:Y:S01]  /*dc10*/  LDL R150, [R1+0x7b4] ;  /* 0x0007b40001967983 */ /* 0x000ea20000100800 */
[----:B----4-:R-:W-:Y:S02]  /*dc20*/  @P0 IMAD.MOV.U32 R2, RZ, RZ, R146 ;  /* 0x000000ffff020224 */ /* 0x010fe400078e0092 */
[----:B------:R-:W-:Y:S01]  /*dc30*/  @P0 IMAD.MOV.U32 R3, RZ, RZ, R149 ;  /* 0x000000ffff030224 */ /* 0x000fe200078e0095 */
[----:B------:R-:W4:Y:S04]  /*dc40*/  LDL R146, [R1+0x7ac] ;  /* 0x0007ac0001927983 */ /* 0x000f280000100800 */
[----:B------:R0:W2:Y:S04]  /*dc50*/  @P0 LDG.E.U8 R142, desc[UR56][R2.64] ;  /* 0x00000038028e0981 */ /* 0x0000a8000c1e1100 */
[----:B------:R-:W4:Y:S04]  /*dc60*/  LDL R149, [R1+0x7b8] ;  /* 0x0007b80001957983 */ /* 0x000f280000100800 */
[----:B------:R-:W0:Y:S04]  /*dc70*/  LDL R2, [R1+0x7cc] ;  /* 0x0007cc0001027983 */ /* 0x000e280000100800 */
[----:B------:R-:W0:Y:S02]  /*dc80*/  LDL R3, [R1+0x7d0] ;  /* 0x0007d00001037983 */ /* 0x000e240000100800 */
[----:B0-----:R-:W-:-:S04]  /*dc90*/  @P0 LOP3.LUT R3, R3, R2, RZ, 0x3c, !PT ;  /* 0x0000000203030212 */ /* 0x001fc800078e3cff */
[----:B------:R-:W-:-:S04]  /*dca0*/  @P0 LOP3.LUT R2, R3, R2, RZ, 0x3c, !PT ;  /* 0x0000000203020212 */ /* 0x000fc800078e3cff */
[----:B------:R-:W-:-:S05]  /*dcb0*/  @P0 LOP3.LUT R3, R3, R2, RZ, 0x3c, !PT ;  /* 0x0000000203030212 */ /* 0x000fca00078e3cff */
[----:B------:R3:W4:Y:S02]  /*dcc0*/  @P0 LDG.E.U8 R17, desc[UR56][R2.64] ;  /* 0x0000003802110981 */ /* 0x000724000c1e1100 */
[----:B---3--:R-:W-:Y:S02]  /*dcd0*/  @P0 IMAD.MOV.U32 R2, RZ, RZ, R134 ;  /* 0x000000ffff020224 */ /* 0x008fe400078e0086 */
[----:B------:R-:W-:-:S05]  /*dce0*/  @P0 IMAD.MOV.U32 R3, RZ, RZ, R140 ;  /* 0x000000ffff030224 */ /* 0x000fca00078e008c */
[----:B------:R-:W3:Y:S04]  /*dcf0*/  @P0 LDG.E.U8 R16, desc[UR56][R2.64] ;  /* 0x0000003802100981 */ /* 0x000ee8000c1e1100 */
[----:B--2---:R0:W-:Y:S04]  /*dd00*/  STL [R1+0x138], R142 ;  /* 0x0001388e01007387 */ /* 0x0041e80000100800 */
[----:B0-----:R-:W2:Y:S04]  /*dd10*/  LDL R142, [R1+0x7b0] ;  /* 0x0007b000018e7983 */ /* 0x001ea80000100800 */
[----:B----4-:R0:W-:Y:S04]  /*dd20*/  STL [R1+0x130], R17 ;  /* 0x0001301101007387 */ /* 0x0101e80000100800 */
[----:B0-----:R-:W4:Y:S04]  /*dd30*/  LDL.LU R17, [R1+0x1154] ;  /* 0x0011540001117983 */ /* 0x001f280000300800 */
[----:B------:R-:W4:Y:S04]  /*dd40*/  LDL R140, [R1+0x7a4] ;  /* 0x0007a400018c7983 */ /* 0x000f280000100800 */
[----:B------:R-:W4:Y:S04]  /*dd50*/  LDL R134, [R1+0x7a8] ;  /* 0x0007a80001867983 */ /* 0x000f280000100800 */
[----:B---3--:R0:W-:Y:S04]  /*dd60*/  STL [R1+0x134], R16 ;  /* 0x0001341001007387 */ /* 0x0081e80000100800 */
[----:B0-----:R-:W3:Y:S04]  /*dd70*/  LDL.LU R16, [R1+0x1150] ;  /* 0x0011500001107983 */ /* 0x001ee80000300800 */
[----:B------:R-:W2:Y:S01]  /*dd80*/  LDL R3, [R1+0x7bc] ;  /* 0x0007bc0001037983 */ /* 0x000ea20000100800 */
[----:B------:R-:W-:Y:S01]  /*dd90*/  PRMT R136, RZ, 0x7610, R136 ;  /* 0x00007610ff887816 */ /* 0x000fe20000000088 */
[----:B------:R-:W-:Y:S01]  /*dda0*/  @P0 IMAD.MOV.U32 R2, RZ, RZ, R151 ;  /* 0x000000ffff020224 */ /* 0x000fe200078e0097 */
[----:B------:R-:W-:-:S02]  /*ddb0*/  ISETP.GT.AND P1, PT, R0, 0x1b, PT ;  /* 0x0000001b0000780c */ /* 0x000fc40003f24270 */
[----:B------:R-:W-:Y:S02]  /*ddc0*/  PRMT R143, RZ, 0x7610, R143 ;  /* 0x00007610ff8f7816 */ /* 0x000fe4000000008f */
[----:B------:R-:W-:Y:S01]  /*ddd0*/  PRMT R141, RZ, 0x7610, R141 ;  /* 0x00007610ff8d7816 */ /* 0x000fe2000000008d */
[----:B--2---:R0:W2:Y:S08]  /*dde0*/  @P0 LDG.E.U8 R136, desc[UR56][R2.64] ;  /* 0x0000003802880981 */ /* 0x0040b0000c1e1100 */
[----:B0-----:R-:W-:-:S02]  /*ddf0*/  @P1 IMAD.MOV.U32 R2, RZ, RZ, R149 ;  /* 0x000000ffff021224 */ /* 0x001fc400078e0095 */
[----:B------:R-:W-:-:S05]  /*de00*/  @P1 IMAD.MOV.U32 R3, RZ, RZ, R150 ;  /* 0x000000ffff031224 */ /* 0x000fca00078e0096 */
[----:B------:R0:W3:Y:S01]  /*de10*/  @P1 LDG.E.U8 R143, desc[UR56][R2.64] ;  /* 0x00000038028f1981 */ /* 0x0000e2000c1e1100 */
[----:B------:R-:W-:Y:S01]  /*de20*/  PRMT R251, RZ, 0x7610, R251 ;  /* 0x00007610fffb7816 */ /* 0x000fe200000000fb */
[----:B0-----:R-:W-:Y:S02]  /*de30*/  @P1 IMAD.MOV.U32 R2, RZ, RZ, R142 ;  /* 0x000000ffff021224 */ /* 0x001fe400078e008e */
[----:B------:R-:W-:-:S05]  /*de40*/  @P1 IMAD.MOV.U32 R3, RZ, RZ, R146 ;  /* 0x000000ffff031224 */ /* 0x000fca00078e0092 */
[----:B------:R4:W3:Y:S02]  /*de50*/  @P1 LDG.E.U8 R141, desc[UR56][R2.64] ;  /* 0x00000038028d1981 */ /* 0x0008e4000c1e1100 */
[----:B----4-:R-:W-:Y:S02]  /*de60*/  @P1 IMAD.MOV.U32 R2, RZ, RZ, R134 ;  /* 0x000000ffff021224 */ /* 0x010fe400078e0086 */
[----:B------:R-:W-:-:S05]  /*de70*/  @P1 IMAD.MOV.U32 R3, RZ, RZ, R140 ;  /* 0x000000ffff031224 */ /* 0x000fca00078e008c */
[----:B------:R0:W4:Y:S04]  /*de80*/  @P1 LDG.E.U8 R251, desc[UR56][R2.64] ;  /* 0x0000003802fb1981 */ /* 0x000128000c1e1100 */
[----:B--2---:R1:W-:Y:S04]  /*de90*/  STL [R1+0x12c], R136 ;  /* 0x00012c8801007387 */ /* 0x0043e80000100800 */
[----:B------:R-:W2:Y:S01]  /*dea0*/  LDL R3, [R1+0x79c] ;  /* 0x00079c0001037983 */ /* 0x000ea20000100800 */
[----:B------:R-:W-:-:S03]  /*deb0*/  PRMT R125, RZ, 0x7610, R125 ;  /* 0x00007610ff7d7816 */ /* 0x000fc6000000007d */
[----:B------:R-:W3:Y:S04]  /*dec0*/  LDL R151, [R1+0x798] ;  /* 0x0007980001977983 */ /* 0x000ee80000100800 */
[----:B-1----:R-:W0:Y:S01]  /*ded0*/  LDL R136, [R1+0x7a0] ;  /* 0x0007a00001887983 */ /* 0x002e220000100800 */
[----:B------:R-:W-:Y:S02]  /*dee0*/  ISETP.GT.AND P0, PT, R0, 0x1c, PT ;  /* 0x0000001c0000780c */ /* 0x000fe40003f04270 */
[----:B------:R-:W-:Y:S01]  /*def0*/  PRMT R135, RZ, 0x7610, R135 ;  /* 0x00007610ff877816 */ /* 0x000fe20000000087 */
[----:B------:R-:W4:Y:S04]  /*df00*/  LDL R150, [R1+0x78c] ;  /* 0x00078c0001967983 */ /* 0x000f280000100800 */
[----:B------:R-:W4:Y:S04]  /*df10*/  LDL R149, [R1+0x790] ;  /* 0x0007900001957983 */ /* 0x000f280000100800 */
[----:B------:R-:W4:Y:S04]  /*df20*/  LDL R146, [R1+0x784] ;  /* 0x0007840001927983 */ /* 0x000f280000100800 */
[----:B------:R-:W4:Y:S04]  /*df30*/  LDL R134, [R1+0x788] ;  /* 0x0007880001867983 */ /* 0x000f280000100800 */
[----:B------:R-:W4:Y:S04]  /*df40*/  LDL R142, [R1+0x77c] ;  /* 0x00077c00018e7983 */ /* 0x000f280000100800 */
[----:B------:R-:W4:Y:S01]  /*df50*/  LDL R140, [R1+0x780] ;  /* 0x00078000018c7983 */ /* 0x000f220000100800 */
[----:B0-----:R-:W-:-:S03]  /*df60*/  @P1 IMAD.MOV.U32 R2, RZ, RZ, R136 ;  /* 0x000000ffff021224 */ /* 0x001fc600078e0088 */
[----:B------:R-:W4:Y:S04]  /*df70*/  LDL R136, [R1+0x778] ;  /* 0x0007780001887983 */ /* 0x000f280000100800 */
[----:B--2---:R3:W2:Y:S04]  /*df80*/  @P1 LDG.E.U8 R125, desc[UR56][R2.64] ;  /* 0x00000038027d1981 */ /* 0x0046a8000c1e1100 */
[----:B------:R-:W4:Y:S01]  /*df90*/  LDL R3, [R1+0x794] ;  /* 0x0007940001037983 */ /* 0x000f220000100800 */
[----:B---3--:R-:W-:-:S05]  /*dfa0*/  @P0 IMAD.MOV.U32 R2, RZ, RZ, R151 ;  /* 0x000000ffff020224 */ /* 0x008fca00078e0097 */
[----:B----4-:R0:W3:Y:S01]  /*dfb0*/  @P0 LDG.E.U8 R135, desc[UR56][R2.64] ;  /* 0x0000003802870981 */ /* 0x0100e2000c1e1100 */
[----:B------:R-:W-:Y:S02]  /*dfc0*/  PRMT R148, RZ, 0x7610, R148 ;  /* 0x00007610ff947816 */ /* 0x000fe40000000094 */
[----:B------:R-:W-:Y:S02]  /*dfd0*/  ISETP.GT.AND P1, PT, R0, 0x1d, PT ;  /* 0x0000001d0000780c */ /* 0x000fe40003f24270 */
[----:B------:R-:W-:Y:S01]  /*dfe0*/  PRMT R144, RZ, 0x7610, R144 ;  /* 0x00007610ff907816 */ /* 0x000fe20000000090 */
[----:B0-----:R-:W-:Y:S02]  /*dff0*/  @P0 IMAD.MOV.U32 R2, RZ, RZ, R149 ;  /* 0x000000ffff020224 */ /* 0x001fe400078e0095 */
[----:B------:R-:W-:-:S05]  /*e000*/  @P0 IMAD.MOV.U32 R3, RZ, RZ, R150 ;  /* 0x000000ffff030224 */ /* 0x000fca00078e0096 */
[----:B------:R0:W4:Y:S04]  /*e010*/  @P0 LDG.E.U8 R148, desc[UR56][R2.64] ;  /* 0x0000003802940981 */ /* 0x000128000c1e1100 */
[----:B---3--:R1:W-:Y:S04]  /*e020*/  STL [R1+0x128], R135 ;  /* 0x0001288701007387 */ /* 0x0083e80000100800 */
[----:B-1----:R-:W3:Y:S01]  /*e030*/  LDL R135, [R1+0x770] ;  /* 0x0007700001877983 */ /* 0x002ee20000100800 */
[----:B0-----:R-:W-:Y:S02]  /*e040*/  @P0 IMAD.MOV.U32 R2, RZ, RZ, R134 ;  /* 0x000000ffff020224 */ /* 0x001fe400078e0086 */
[----:B------:R-:W-:Y:S01]  /*e050*/  @P0 IMAD.MOV.U32 R3, RZ, RZ, R146 ;  /* 0x000000ffff030224 */ /* 0x000fe200078e0092 */
[----:B------:R-:W-:Y:S01]  /*e060*/  PRMT R138, RZ, 0x7610, R138 ;  /* 0x00007610ff8a7816 */ /* 0x000fe2000000008a */
[----:B------:R-:W2:Y:S04]  /*e070*/  LDL R134, [R1+0x768] ;  /* 0x0007680001867983 */ /* 0x000ea80000100800 */
[----:B------:R0:W4:Y:S01]  /*e080*/  @P0 LDG.E.U8 R144, desc[UR56][R2.64] ;  /* 0x0000003802900981 */ /* 0x000122000c1e1100 */
[----:B------:R-:W-:-:S03]  /*e090*/  PRMT R126, RZ, 0x7610, R126 ;  /* 0x00007610ff7e7816 */ /* 0x000fc6000000007e */
[----:B------:R1:W-:Y:S01]  /*e0a0*/  STL [R1+0xd50], R88 ;  /* 0x000d505801007387 */ /* 0x0003e20000100800 */
[----:B0-----:R-:W-:Y:S02]  /*e0b0*/  @P0 IMAD.MOV.U32 R2, RZ, RZ, R140 ;  /* 0x000000ffff020224 */ /* 0x001fe400078e008c */
[----:B------:R-:W-:-:S05]  /*e0c0*/  @P0 IMAD.MOV.U32 R3, RZ, RZ, R142 ;  /* 0x000000ffff030224 */ /* 0x000fca00078e008e */
[----:B------:R0:W4:Y:S01]  /*e0d0*/  @P0 LDG.E.U8 R138, desc[UR56][R2.64] ;  /* 0x00000038028a0981 */ /* 0x000122000c1e1100 */
[----:B------:R-:W-:Y:S01]  /*e0e0*/  PRMT R124, RZ, 0x7610, R124 ;  /* 0x00007610ff7c7816 */ /* 0x000fe2000000007c */
[----:B0-----:R-:W-:Y:S02]  /*e0f0*/  @P1 IMAD.MOV.U32 R2, RZ, RZ, R136 ;  /* 0x000000ffff021224 */ /* 0x001fe400078e0088 */
[----:B------:R-:W-:Y:S02]  /*e100*/  @P1 IMAD.MOV.U32 R3, RZ, RZ, R88 ;  /* 0x000000ffff031224 */ /* 0x000fe400078e0058 */
[----:B-1----:R-:W4:Y:S04]  /*e110*/  LDL.LU R88, [R1+0x760] ;  /* 0x0007600001587983 */ /* 0x002f280000300800 */
[----:B------:R0:W4:Y:S04]  /*e120*/  @P1 LDG.E.U8 R126, desc[UR56][R2.64] ;  /* 0x00000038027e1981 */ /* 0x000128000c1e1100 */
[----:B------:R1:W-:Y:S01]  /*e130*/  STL [R1+0xd4c], R90 ;  /* 0x000d4c5a01007387 */ /* 0x0003e20000100800 */
[----:B0-----:R-:W-:-:S03]  /*e140*/  @P1 IMAD.MOV.U32 R3, RZ, RZ, R90 ;  /* 0x000000ffff031224 */ /* 0x001fc600078e005a */
[----:B-1----:R-:W4:Y:S04]  /*e150*/  LDL.LU R90, [R1+0x758] ;  /* 0x00075800015a7983 */ /* 0x002f280000300800 */
[----:B------:R0:W-:Y:S01]  /*e160*/  STL [R1+0xd48], R92 ;  /* 0x000d485c01007387 */ /* 0x0001e20000100800 */
[----:B---3--:R-:W-:-:S05]  /*e170*/  @P1 IMAD.MOV.U32 R2, RZ, RZ, R135 ;  /* 0x000000ffff021224 */ /* 0x008fca00078e0087 */
[----:B------:R1:W3:Y:S02]  /*e180*/  @P1 LDG.E.U8 R124, desc[UR56][R2.64] ;  /* 0x00000038027c1981 */ /* 0x0002e4000c1e1100 */
[----:B-1----:R-:W-:Y:S02]  /*e190*/  @P1 IMAD.MOV.U32 R3, RZ, RZ, R92 ;  /* 0x000000ffff031224 */ /* 0x002fe400078e005c */
[----:B0-----:R-:W3:Y:S01]  /*e1a0*/  LDL.LU R92, [R1+0x750] ;  /* 0x00075000015c7983 */ /* 0x001ee20000300800 */
[----:B------:R-:W-:Y:S01]  /*e1b0*/  ISETP.GT.AND P0, PT, R0, 0x1e, PT ;  /* 0x0000001e0000780c */ /* 0x000fe20003f04270 */
[----:B--2---:R-:W-:Y:S01]  /*e1c0*/  @P1 IMAD.MOV.U32 R2, RZ, RZ, R134 ;  /* 0x000000ffff021224 */ /* 0x004fe200078e0086 */
[----:B------:R-:W-:Y:S02]  /*e1d0*/  PRMT R200, RZ, 0x7610, R200 ;  /* 0x00007610ffc87816 */ /* 0x000fe400000000c8 */
[----:B------:R-:W-:-:S04]  /*e1e0*/  PRMT R183, RZ, 0x7610, R183 ;  /* 0x00007610ffb77816 */ /* 0x000fc800000000b7 */
[----:B------:R0:W2:Y:S01]  /*e1f0*/  @P1 LDG.E.U8 R200, desc[UR56][R2.64] ;  /* 0x0000003802c81981 */ /* 0x0000a2000c1e1100 */
[----:B------:R-:W-:Y:S01]  /*e200*/  PRMT R133, RZ, 0x7610, R133 ;  /* 0x00007610ff857816 */ /* 0x000fe20000000085 */
[----:B0-----:R-:W-:Y:S02]  /*e210*/  @P1 IMAD.MOV.U32 R3, RZ, RZ, R94 ;  /* 0x000000ffff031224 */ /* 0x001fe400078e005e */
[----:B----4-:R-:W-:-:S05]  /*e220*/  @P1 IMAD.MOV.U32 R2, RZ, RZ, R88 ;  /* 0x000000ffff021224 */ /* 0x010fca00078e0058 */
[----:B------:R0:W4:Y:S01]  /*e230*/  @P1 LDG.E.U8 R183, desc[UR56][R2.64] ;  /* 0x0000003802b71981 */ /* 0x000122000c1e1100 */
[----:B------:R-:W-:Y:S01]  /*e240*/  PRMT R132, RZ, 0x7610, R132 ;  /* 0x00007610ff847816 */ /* 0x000fe20000000084 */
[----:B0-----:R-:W-:Y:S02]  /*e250*/  @P0 IMAD.MOV.U32 R3, RZ, RZ, R96 ;  /* 0x000000ffff030224 */ /* 0x001fe400078e0060 */
[----:B------:R-:W-:-:S05]  /*e260*/  @P0 IMAD.MOV.U32 R2, RZ, RZ, R90 ;  /* 0x000000ffff020224 */ /* 0x000fca00078e005a */
[----:B------:R0:W2:Y:S01]  /*e270*/  @P0 LDG.E.U8 R133, desc[UR56][R2.64] ;  /* 0x0000003802850981 */ /* 0x0000a2000c1e1100 */
[----:B------:R-:W-:Y:S01]  /*e280*/  PRMT R131, RZ, 0x7610, R131 ;  /* 0x00007610ff837816 */ /* 0x000fe20000000083 */
[----:B0-----:R-:W-:Y:S02]  /*e290*/  @P0 IMAD.MOV.U32 R3, RZ, RZ, R98 ;  /* 0x000000ffff030224 */ /* 0x001fe400078e0062 */
[----:B------:R-:W-:Y:S04]  /*e2a0*/  STL [R1+0x1000], R88 ;  /* 0x0010005801007387 */ /* 0x000fe80000100800 */
[----:B------:R-:W-:Y:S04]  /*e2b0*/  STL [R1+0xffc], R94 ;  /* 0x000ffc5e01007387 */ /* 0x000fe80000100800 */
[----:B------:R-:W-:Y:S04]  /*e2c0*/  STL [R1+0x120], R148 ;  /* 0x0001209401007387 */ /* 0x000fe80000100800 */
[----:B------:R0:W-:Y:S02]  /*e2d0*/  STL [R1+0x1008], R90 ;  /* 0x0010085a01007387 */ /* 0x0001e40000100800 */
[----:B0-----:R-:W-:Y:S01]  /*e2e0*/  PRMT R90, RZ, 0x7610, R90 ;  /* 0x00007610ff5a7816 */ /* 0x001fe2000000005a */
[----:B---3--:R-:W-:-:S05]  /*e2f0*/  @P0 IMAD.MOV.U32 R2, RZ, RZ, R92 ;  /* 0x000000ffff020224 */ /* 0x008fca00078e005c */
[----:B------:R0:W3:Y:S02]  /*e300*/  @P0 LDG.E.U8 R132, desc[UR56][R2.64] ;  /* 0x0000003802840981 */ /* 0x0000e4000c1e1100 */
[----:B0-----:R-:W-:Y:S02]  /*e310*/  @P0 IMAD.MOV.U32 R2, RZ, RZ, R89 ;  /* 0x000000ffff020224 */ /* 0x001fe400078e0059 */
[----:B------:R-:W-:-:S05]  /*e320*/  @P0 IMAD.MOV.U32 R3, RZ, RZ, R100 ;  /* 0x000000ffff030224 */ /* 0x000fca00078e0064 */
[----:B------:R0:W4:Y:S02]  /*e330*/  @P0 LDG.E.U8 R131, desc[UR56][R2.64] ;  /* 0x0000003802830981 */ /* 0x000124000c1e1100 */
[----:B0-----:R-:W-:Y:S02]  /*e340*/  @P0 IMAD.MOV.U32 R2, RZ, RZ, R91 ;  /* 0x000000ffff020224 */ /* 0x001fe400078e005b */
[----:B------:R-:W-:-:S05]  /*e350*/  @P0 IMAD.MOV.U32 R3, RZ, RZ, R102 ;  /* 0x000000ffff030224 */ /* 0x000fca00078e0066 */
[----:B------:R0:W2:Y:S01]  /*e360*/  @P0 LDG.E.U8 R90, desc[UR56][R2.64] ;  /* 0x00000038025a0981 */ /* 0x0000a2000c1e1100 */
[----:B------:R-:W-:Y:S02]  /*e370*/  ISETP.GT.AND P1, PT, R0, 0x1f, PT ;  /* 0x0000001f0000780c */ /* 0x000fe40003f24270 */
[----:B------:R-:W-:Y:S02]  /*e380*/  PRMT R139, RZ, 0x7610, R139 ;  /* 0x00007610ff8b7816 */ /* 0x000fe4000000008b */
[----:B------:R-:W-:-:S09]  /*e390*/  PRMT R137, RZ, 0x7610, R137 ;  /* 0x00007610ff897816 */ /* 0x000fd20000000089 */
[----:B0-----:R-:W-:Y:S02]  /*e3a0*/  @P1 IMAD.MOV.U32 R2, RZ, RZ, R93 ;  /* 0x000000ffff021224 */ /* 0x001fe400078e005d */
[----:B------:R-:W-:-:S05]  /*e3b0*/  @P1 IMAD.MOV.U32 R3, RZ, RZ, R104 ;  /* 0x000000ffff031224 */ /* 0x000fca00078e0068 */
[----:B------:R0:W4:Y:S01]  /*e3c0*/  @P1 LDG.E.U8 R139, desc[UR56][R2.64] ;  /* 0x00000038028b1981 */ /* 0x000122000c1e1100 */
[----:B------:R-:W-:Y:S02]  /*e3d0*/  ISETP.GT.AND P0, PT, R0, 0x20, PT ;  /* 0x000000200000780c */ /* 0x000fe40003f04270 */
[----:B------:R-:W-:Y:S01]  /*e3e0*/  PRMT R249, RZ, 0x7610, R249 ;  /* 0x00007610fff97816 */ /* 0x000fe200000000f9 */
[----:B0-----:R-:W-:Y:S02]  /*e3f0*/  @P1 IMAD.MOV.U32 R2, RZ, RZ, R95 ;  /* 0x000000ffff021224 */ /* 0x001fe400078e005f */
[----:B------:R-:W-:-:S05]  /*e400*/  @P1 IMAD.MOV.U32 R3, RZ, RZ, R106 ;  /* 0x000000ffff031224 */ /* 0x000fca00078e006a */
[----:B------:R0:W4:Y:S01]  /*e410*/  @P1 LDG.E.U8 R137, desc[UR56][R2.64] ;  /* 0x0000003802891981 */ /* 0x000122000c1e1100 */
[----:B------:R-:W-:Y:S01]  /*e420*/  PRMT R248, RZ, 0x7610, R248 ;  /* 0x00007610fff87816 */ /* 0x000fe200000000f8 */
[----:B0-----:R-:W-:Y:S02]  /*e430*/  @P1 IMAD.MOV.U32 R2, RZ, RZ, R97 ;  /* 0x000000ffff021224 */ /* 0x001fe400078e0061 */
[----:B------:R-:W-:Y:S01]  /*e440*/  @P1 IMAD.MOV.U32 R3, RZ, RZ, R108 ;  /* 0x000000ffff031224 */ /* 0x000fe200078e006c */
[----:B------:R-:W-:Y:S04]  /*e450*/  STL [R1+0x1004], R96 ;  /* 0x0010046001007387 */ /* 0x000fe80000100800 */
[----:B------:R0:W4:Y:S01]  /*e460*/  @P1 LDG.E.U8 R249, desc[UR56][R2.64] ;  /* 0x0000003802f91981 */ /* 0x000122000c1e1100 */
[----:B------:R-:W-:-:S03]  /*e470*/  PRMT R119, RZ, 0x7610, R119 ;  /* 0x00007610ff777816 */ /* 0x000fc60000000077 */
[----:B------:R-:W-:Y:S01]  /*e480*/  STL [R1+0x124], R144 ;  /* 0x0001249001007387 */ /* 0x000fe20000100800 */
[----:B0-----:R-:W-:Y:S02]  /*e490*/  @P1 IMAD.MOV.U32 R2, RZ, RZ, R99 ;  /* 0x000000ffff021224 */ /* 0x001fe400078e0063 */
[----:B------:R-:W-:Y:S01]  /*e4a0*/  @P1 IMAD.MOV.U32 R3, RZ, RZ, R110 ;  /* 0x000000ffff031224 */ /* 0x000fe200078e006e */
[----:B------:R-:W-:Y:S04]  /*e4b0*/  STL [R1+0x1010], R92 ;  /* 0x0010105c01007387 */ /* 0x000fe80000100800 */
[----:B------:R0:W4:Y:S04]  /*e4c0*/  @P1 LDG.E.U8 R248, desc[UR56][R2.64] ;  /* 0x0000003802f81981 */ /* 0x000128000c1e1100 */
[----:B------:R1:W-:Y:S04]  /*e4d0*/  STL [R1+0x100c], R98 ;  /* 0x00100c6201007387 */ /* 0x0003e80000100800 */
[----:B------:R-:W-:Y:S01]  /*e4e0*/  STL [R1+0x11c], R138 ;  /* 0x00011c8a01007387 */ /* 0x000fe20000100800 */
[----:B0-----:R-:W-:-:S02]  /*e4f0*/  @P0 IMAD.MOV.U32 R2, RZ, RZ, R101 ;  /* 0x000000ffff020224 */ /* 0x001fc400078e0065 */
[----:B------:R-:W-:Y:S01]  /*e500*/  @P0 IMAD.MOV.U32 R3, RZ, RZ, R112 ;  /* 0x000000ffff030224 */ /* 0x000fe200078e0070 */
[----:B------:R-:W-:Y:S01]  /*e510*/  STL [R1+0x1018], R89 ;  /* 0x0010185901007387 */ /* 0x000fe20000100800 */
[----:B-1----:R-:W-:-:S03]  /*e520*/  PRMT R98, RZ, 0x7610, R98 ;  /* 0x00007610ff627816 */ /* 0x002fc60000000062 */
[----:B------:R-:W-:Y:S04]  /*e530*/  STL [R1+0x1014], R100 ;  /* 0x0010146401007387 */ /* 0x000fe80000100800 */
[----:B------:R0:W-:Y:S04]  /*e540*/  STL [R1+0x1020], R91 ;  /* 0x0010205b01007387 */ /* 0x0001e80000100800 */
[----:B------:R1:W-:Y:S04]  /*e550*/  STL [R1+0x101c], R102 ;  /* 0x00101c6601007387 */ /* 0x0003e80000100800 */
[----:B------:R0:W4:Y:S02]  /*e560*/  @P0 LDG.E.U8 R119, desc[UR56][R2.64] ;  /* 0x0000003802770981 */ /* 0x000124000c1e1100 */
[----:B0-----:R-:W-:-:S02]  /*e570*/  @P0 IMAD.MOV.U32 R2, RZ, RZ, R103 ;  /* 0x000000ffff020224 */ /* 0x001fc400078e0067 */
[----:B------:R-:W-:-:S05]  /*e580*/  @P0 IMAD.MOV.U32 R3, RZ, RZ, R114 ;  /* 0x000000ffff030224 */ /* 0x000fca00078e0072 */
[----:B------:R0:W4:Y:S01]  /*e590*/  @P0 LDG.E.U8 R98, desc[UR56][R2.64] ;  /* 0x0000003802620981 */ /* 0x000122000c1e1100 */
[----:B------:R-:W-:Y:S01]  /*e5a0*/  PRMT R91, RZ, 0x7610, R91 ;  /* 0x00007610ff5b7816 */ /* 0x000fe2000000005b */
[----:B0-----:R-:W-:Y:S02]  /*e5b0*/  @P0 IMAD.MOV.U32 R2, RZ, RZ, R105 ;  /* 0x000000ffff020224 */ /* 0x001fe400078e0069 */
[----:B------:R-:W-:Y:S01]  /*e5c0*/  @P0 IMAD.MOV.U32 R3, RZ, RZ, R116 ;  /* 0x000000ffff030224 */ /* 0x000fe200078e0074 */
[----:B--2---:R0:W-:Y:S04]  /*e5d0*/  STL [R1+0x108], R90 ;  /* 0x0001085a01007387 */ /* 0x0041e80000100800 */
[----:B-1----:R-:W2:Y:S04]  /*e5e0*/  LDL R102, [R1+0x6ec] ;  /* 0x0006ec0001667983 */ /* 0x002ea80000100800 */
[----:B0-----:R-:W2:Y:S04]  /*e5f0*/  LDL R90, [R1+0x6f4] ;  /* 0x0006f400015a7983 */ /* 0x001ea80000100800 */
[----:B------:R-:W-:Y:S04]  /*e600*/  STL [R1+0x1028], R93 ;  /* 0x0010285d01007387 */ /* 0x000fe80000100800 */
[----:B------:R-:W-:Y:S04]  /*e610*/  STL [R1+0x1024], R104 ;  /* 0x0010246801007387 */ /* 0x000fe80000100800 */
[----:B------:R0:W-:Y:S02]  /*e620*/  STL [R1+0x1030], R95 ;  /* 0x0010305f01007387 */ /* 0x0001e40000100800 */
[----:B0-----:R-:W-:-:S06]  /*e630*/  PRMT R95, RZ, 0x7610, R95 ;  /* 0x00007610ff5f7816 */ /* 0x001fcc000000005f */
[----:B------:R0:W2:Y:S02]  /*e640*/  @P0 LDG.E.U8 R95, desc[UR56][R2.64] ;  /* 0x00000038025f0981 */ /* 0x0000a4000c1e1100 */
[----:B0-----:R-:W-:Y:S02]  /*e650*/  @P0 IMAD.MOV.U32 R2, RZ, RZ, R107 ;  /* 0x000000ffff020224 */ /* 0x001fe400078e006b */
[----:B------:R-:W-:-:S05]  /*e660*/  @P0 IMAD.MOV.U32 R3, RZ, RZ, R118 ;  /* 0x000000ffff030224 */ /* 0x000fca00078e0076 */
[----:B------:R2:W2:Y:S04]  /*e670*/  @P0 LDG.E.U8 R91, desc[UR56][R2.64] ;  /* 0x00000038025b0981 */ /* 0x0004a8000c1e1100 */
[----:B------:R-:W-:Y:S04]  /*e680*/  STL [R1+0x102c], R106 ;  /* 0x00102c6a01007387 */ /* 0x000fe80000100800 */
[----:B------:R-:W-:Y:S04]  /*e690*/  STL [R1+0x114], R133 ;  /* 0x0001148501007387 */ /* 0x000fe80000100800 */
[----:B------:R-:W-:Y:S04]  /*e6a0*/  STL [R1+0x1038], R97 ;  /* 0x0010386101007387 */ /* 0x000fe80000100800 */
[----:B------:R-:W-:Y:S04]  /*e6b0*/  STL [R1+0x1034], R108 ;  /* 0x0010346c01007387 */ /* 0x000fe80000100800 */
[----:B---3--:R-:W-:Y:S04]  /*e6c0*/  STL [R1+0x10c], R132 ;  /* 0x00010c8401007387 */ /* 0x008fe80000100800 */
[----:B------:R0:W-:Y:S04]  /*e6d0*/  STL [R1+0x1040], R99 ;  /* 0x0010406301007387 */ /* 0x0001e80000100800 */
[----:B------:R-:W-:Y:S04]  /*e6e0*/  STL [R1+0x103c], R110 ;  /* 0x00103c6e01007387 */ /* 0x000fe80000100800 */
[----:B----4-:R-:W-:Y:S01]  /*e6f0*/  STL [R1+0x110], R131 ;  /* 0x0001108301007387 */ /* 0x010fe20000100800 */
[----:B------:R-:W-:-:S03]  /*e700*/  ISETP.GT.AND P1, PT, R0, 0x21, PT ;  /* 0x000000210000780c */ /* 0x000fc60003f24270 */
[----:B------:R-:W-:Y:S04]  /*e710*/  STL [R1+0x1048], R101 ;  /* 0x0010486501007387 */ /* 0x000fe80000100800 */
[----:B------:R-:W-:Y:S04]  /*e720*/  STL [R1+0x1044], R112 ;  /* 0x0010447001007387 */ /* 0x000fe80000100800 */
[----:B0-----:R-:W3:Y:S04]  /*e730*/  LDL R99, [R1+0x6e4] ;  /* 0x0006e40001637983 */ /* 0x001ee80000100800 */
[----:B------:R-:W-:Y:S04]  /*e740*/  STL [R1+0x1050], R103 ;  /* 0x0010506701007387 */ /* 0x000fe80000100800 */
[----:B------:R-:W-:Y:S04]  /*e750*/  STL [R1+0x104c], R114 ;  /* 0x00104c7201007387 */ /* 0x000fe80000100800 */
[----:B------:R0:W-:Y:S04]  /*e760*/  STL [R1+0xfc], R98 ;  /* 0x0000fc6201007387 */ /* 0x0001e80000100800 */
[----:B0-----:R-:W4:Y:S04]  /*e770*/  LDL R98, [R1+0x6dc] ;  /* 0x0006dc0001627983 */ /* 0x001f280000100800 */
[----:B------:R-:W-:Y:S04]  /*e780*/  STL [R1+0x1058], R105 ;  /* 0x0010586901007387 */ /* 0x000fe80000100800 */
[----:B------:R-:W-:Y:S04]  /*e790*/  STL [R1+0x1054], R116 ;  /* 0x0010547401007387 */ /* 0x000fe80000100800 */
[----:B------:R-:W-:Y:S04]  /*e7a0*/  STL [R1+0x1060], R107 ;  /* 0x0010606b01007387 */ /* 0x000fe80000100800 */
[----:B------:R-:W-:Y:S04]  /*e7b0*/  STL [R1+0x105c], R118 ;  /* 0x00105c7601007387 */ /* 0x000fe80000100800 */
[----:B------:R-:W4:Y:S01]  /*e7c0*/  LDL R131, [R1+0x6d4] ;  /* 0x0006d40001837983 */ /* 0x000f220000100800 */
[----:B--2---:R-:W-:-:S03]  /*e7d0*/  @P1 IMAD.MOV.U32 R3, RZ, RZ, R90 ;  /* 0x000000ffff031224 */ /* 0x004fc600078e005a */
[----:B------:R0:W-:Y:S04]  /*e7e0*/  STL [R1+0x100], R95 ;  /* 0x0001005f01007387 */ /* 0x0001e80000100800 */
[----:B0-----:R-:W2:Y:S04]  /*e7f0*/  LDL R95, [R1+0x6cc] ;  /* 0x0006cc00015f7983 */ /* 0x001ea80000100800 */
[----:B------:R0:W-:Y:S04]  /*e800*/  STL [R1+0xf8], R91 ;  /* 0x0000f85b01007387 */ /* 0x0001e80000100800 */
[----:B------:R-:W2:Y:S04]  /*e810*/  LDL R90, [R1+0x6c8] ;  /* 0x0006c800015a7983 */ /* 0x000ea80000100800 */
[----:B0-----:R-:W2:Y:S04]  /*e820*/  LDL R91, [R1+0x6c4] ;  /* 0x0006c400015b7983 */ /* 0x001ea80000100800 */
[----:B------:R-:W-:Y:S04]  /*e830*/  STL [R1+0x1064], R109 ;  /* 0x0010646d01007387 */ /* 0x000fe80000100800 */
[----:B------:R0:W-:Y:S04]  /*e840*/  STL [R1+0x104], R119 ;  /* 0x0001047701007387 */ /* 0x0001e80000100800 */
[----:B0-----:R-:W2:Y:S01]  /*e850*/  LDL.LU R119, [R1+0x6d0] ;  /* 0x0006d00001777983 */ /* 0x001ea20000300800 */
[----:B------:R-:W-:Y:S01]  /*e860*/  PRMT R217, RZ, 0x7610, R217 ;  /* 0x00007610ffd97816 */ /* 0x000fe200000000d9 */
[----:B------:R-:W-:Y:S01]  /*e870*/  @P1 IMAD.MOV.U32 R2, RZ, RZ, R109 ;  /* 0x000000ffff021224 */ /* 0x000fe200078e006d */
[----:B------:R-:W-:Y:S01]  /*e880*/  PRMT R181, RZ, 0x7610, R181 ;  /* 0x00007610ffb57816 */ /* 0x000fe200000000b5 */
[----:B------:R-:W2:Y:S04]  /*e890*/  LDL R103, [R1+0x6bc] ;  /* 0x0006bc0001677983 */ /* 0x000ea80000100800 */
[----:B------:R0:W2:Y:S01]  /*e8a0*/  @P1 LDG.E.U8 R217, desc[UR56][R2.64] ;  /* 0x0000003802d91981 */ /* 0x0000a2000c1e1100 */
[----:B------:R-:W-:-:S02]  /*e8b0*/  ISETP.GT.AND P0, PT, R0, 0x22, PT ;  /* 0x000000220000780c */ /* 0x000fc40003f04270 */
[----:B------:R-:W-:Y:S01]  /*e8c0*/  PRMT R239, RZ, 0x7610, R239 ;  /* 0x00007610ffef7816 */ /* 0x000fe200000000ef */
[----:B0-----:R-:W-:Y:S02]  /*e8d0*/  @P1 IMAD.MOV.U32 R2, RZ, RZ, R111 ;  /* 0x000000ffff021224 */ /* 0x001fe400078e006f */
[----:B------:R-:W-:Y:S01]  /*e8e0*/  @P1 IMAD.MOV.U32 R3, RZ, RZ, R102 ;  /* 0x000000ffff031224 */ /* 0x000fe200078e0066 */
[----:B------:R-:W-:Y:S01]  /*e8f0*/  PRMT R219, RZ, 0x7610, R219 ;  /* 0x00007610ffdb7816 */ /* 0x000fe200000000db */
[----:B------:R-:W2:Y:S04]  /*e900*/  LDL R102, [R1+0x6c0] ;  /* 0x0006c00001667983 */ /* 0x000ea80000100800 */
[----:B------:R0:W2:Y:S02]  /*e910*/  @P1 LDG.E.U8 R181, desc[UR56][R2.64] ;  /* 0x0000003802b51981 */ /* 0x0000a4000c1e1100 */
[----:B0-----:R-:W-:-:S02]  /*e920*/  @P1 IMAD.MOV.U32 R2, RZ, RZ, R113 ;  /* 0x000000ffff021224 */ /* 0x001fc400078e0071 */
[----:B---3--:R-:W-:-:S05]  /*e930*/  @P1 IMAD.MOV.U32 R3, RZ, RZ, R99 ;  /* 0x000000ffff031224 */ /* 0x008fca00078e0063 */
[----:B------:R0:W3:Y:S01]  /*e940*/  @P1 LDG.E.U8 R239, desc[UR56][R2.64] ;  /* 0x0000003802ef1981 */ /* 0x0000e2000c1e1100 */
[----:B------:R-:W-:Y:S01]  /*e950*/  PRMT R122, RZ, 0x7610, R122 ;  /* 0x00007610ff7a7816 */ /* 0x000fe2000000007a */
[----:B0-----:R-:W-:Y:S02]  /*e960*/  @P1 IMAD.MOV.U32 R2, RZ, RZ, R115 ;  /* 0x000000ffff021224 */ /* 0x001fe400078e0073 */
[----:B----4-:R-:W-:-:S05]  /*e970*/  @P1 IMAD.MOV.U32 R3, RZ, RZ, R98 ;  /* 0x000000ffff031224 */ /* 0x010fca00078e0062 */
[----:B------:R0:W4:Y:S01]  /*e980*/  @P1 LDG.E.U8 R219, desc[UR56][R2.64] ;  /* 0x0000003802db1981 */ /* 0x000122000c1e1100 */
[----:B------:R-:W-:Y:S01]  /*e990*/  PRMT R93, RZ, 0x7610, R93 ;  /* 0x00007610ff5d7816 */ /* 0x000fe2000000005d */
[----:B0-----:R-:W-:Y:S02]  /*e9a0*/  @P0 IMAD.MOV.U32 R2, RZ, RZ, R117 ;  /* 0x000000ffff020224 */ /* 0x001fe400078e0075 */
[----:B------:R-:W-:-:S05]  /*e9b0*/  @P0 IMAD.MOV.U32 R3, RZ, RZ, R131 ;  /* 0x000000ffff030224 */ /* 0x000fca00078e0083 */
[----:B------:R2:W3:Y:S04]  /*e9c0*/  @P0 LDG.E.U8 R122, desc[UR56][R2.64] ;  /* 0x00000038027a0981 */ /* 0x0004e8000c1e1100 */
[----:B------:R-:W-:Y:S04]  /*e9d0*/  STL [R1+0x1068], R111 ;  /* 0x0010686f01007387 */ /* 0x000fe80000100800 */
[----:B------:R-:W4:Y:S04]  /*e9e0*/  LDL R112, [R1+0x6b4] ;  /* 0x0006b40001707983 */ /* 0x000f280000100800 */
[----:B------:R-:W3:Y:S04]  /*e9f0*/  LDL R110, [R1+0x6b8] ;  /* 0x0006b800016e7983 */ /* 0x000ee80000100800 */
[----:B------:R-:W-:Y:S04]  /*ea00*/  STL [R1+0x106c], R113 ;  /* 0x00106c7101007387 */ /* 0x000fe80000100800 */
[----:B------:R-:W3:Y:S04]  /*ea10*/  LDL R99, [R1+0x6ac] ;  /* 0x0006ac0001637983 */ /* 0x000ee80000100800 */
[----:B------:R-:W3:Y:S04]  /*ea20*/  LDL R98, [R1+0x6b0] ;  /* 0x0006b00001627983 */ /* 0x000ee80000100800 */
[----:B------:R-:W3:Y:S04]  /*ea30*/  LDL R108, [R1+0x6a4] ;  /* 0x0006a400016c7983 */ /* 0x000ee80000100800 */
[----:B------:R-:W3:Y:S01]  /*ea40*/  LDL R106, [R1+0x6a8] ;  /* 0x0006a800016a7983 */ /* 0x000ee20000100800 */
[----:B--2---:R-:W-:-:S02]  /*ea50*/  @P0 IMAD.MOV.U32 R3, RZ, RZ, R95 ;  /* 0x000000ffff030224 */ /* 0x004fc400078e005f */
[----:B------:R-:W-:-:S05]  /*ea60*/  @P0 IMAD.MOV.U32 R2, RZ, RZ, R119 ;  /* 0x000000ffff020224 */ /* 0x000fca00078e0077 */
[----:B------:R0:W2:Y:S04]  /*ea70*/  @P0 LDG.E.U8 R93, desc[UR56][R2.64] ;  /* 0x00000038025d0981 */ /* 0x0000a8000c1e1100 */
[----:B------:R-:W-:Y:S04]  /*ea80*/  STL [R1+0x1070], R115 ;  /* 0x0010707301007387 */ /* 0x000fe80000100800 */
[----:B------:R-:W-:Y:S04]  /*ea90*/  STL [R1+0x1074], R117 ;  /* 0x0010747501007387 */ /* 0x000fe80000100800 */
[----:B------:R-:W-:Y:S04]  /*eaa0*/  STL [R1+0x1078], R119 ;  /* 0x0010787701007387 */ /* 0x000fe80000100800 */
[----:B------:R-:W2:Y:S01]  /*eab0*/  LDL R95, [R1+0x69c] ;  /* 0x00069c00015f7983 */ /* 0x000ea20000100800 */
[----:B------:R-:W-:Y:S01]  /*eac0*/  ISETP.GT.AND P1, PT, R0, 0x23, PT ;  /* 0x000000230000780c */ /* 0x000fe20003f24270 */
[----:B0-----:R-:W-:Y:S01]  /*ead0*/  @P0 IMAD.MOV.U32 R2, RZ, RZ, R90 ;  /* 0x000000ffff020224 */ /* 0x001fe200078e005a */
[----:B------:R-:W-:Y:S01]  /*eae0*/  PRMT R120, RZ, 0x7610, R120 ;  /* 0x00007610ff787816 */ /* 0x000fe20000000078 */
[----:B------:R-:W-:Y:S01]  /*eaf0*/  @P0 IMAD.MOV.U32 R3, RZ, RZ, R91 ;  /* 0x000000ffff030224 */ /* 0x000fe200078e005b */
[----:B------:R-:W-:-:S04]  /*eb00*/  PRMT R116, RZ, 0x7610, R116 ;  /* 0x00007610ff747816 */ /* 0x000fc80000000074 */
[----:B------:R0:W2:Y:S01]  /*eb10*/  @P0 LDG.E.U8 R120, desc[UR56][R2.64] ;  /* 0x0000003802780981 */ /* 0x0000a2000c1e1100 */
[----:B------:R-:W-:Y:S01]  /*eb20*/  PRMT R216, RZ, 0x7610, R216 ;  /* 0x00007610ffd87816 */ /* 0x000fe200000000d8 */
[----:B0-----:R-:W-:Y:S02]  /*eb30*/  @P0 IMAD.MOV.U32 R2, RZ, RZ, R102 ;  /* 0x000000ffff020224 */ /* 0x001fe400078e0066 */
[----:B------:R-:W-:-:S05]  /*eb40*/  @P0 IMAD.MOV.U32 R3, RZ, RZ, R103 ;  /* 0x000000ffff030224 */ /* 0x000fca00078e0067 */
[----:B------:R4:W2:Y:S02]  /*eb50*/  @P0 LDG.E.U8 R116, desc[UR56][R2.64] ;  /* 0x0000003802740981 */ /* 0x0008a4000c1e1100 */
[----:B----4-:R-:W-:Y:S02]  /*eb60*/  @P1 IMAD.MOV.U32 R3, RZ, RZ, R112 ;  /* 0x000000ffff031224 */ /* 0x010fe400078e0070 */
[----:B---3--:R-:W-:-:S05]  /*eb70*/  @P1 IMAD.MOV.U32 R2, RZ, RZ, R110 ;  /* 0x000000ffff021224 */ /* 0x008fca00078e006e */
[----:B------:R0:W3:Y:S02]  /*eb80*/  @P1 LDG.E.U8 R216, desc[UR56][R2.64] ;  /* 0x0000003802d81981 */ /* 0x0000e4000c1e1100 */
[----:B0-----:R-:W-:Y:S02]  /*eb90*/  @P1 IMAD.MOV.U32 R2, RZ, RZ, R98 ;  /* 0x000000ffff021224 */ /* 0x001fe400078e0062 */
[----:B------:R-:W-:Y:S01]  /*eba0*/  @P1 IMAD.MOV.U32 R3, RZ, RZ, R99 ;  /* 0x000000ffff031224 */ /* 0x000fe200078e0063 */
[----:B--2---:R0:W-:Y:S04]  /*ebb0*/  STL [R1+0xe8], R93 ;  /* 0x0000e85d01007387 */ /* 0x0041e80000100800 */
[----:B------:R-:W2:Y:S04]  /*ebc0*/  LDL R91, [R1+0x694] ;  /* 0x00069400015b7983 */ /* 0x000ea80000100800 */
[----:B------:R-:W4:Y:S04]  /*ebd0*/  LDL R90, [R1+0x698] ;  /* 0x00069800015a7983 */ /* 0x000f280000100800 */
[----:B0-----:R-:W3:Y:S04]  /*ebe0*/  LDL R93, [R1+0x6a0] ;  /* 0x0006a000015d7983 */ /* 0x001ee80000100800 */
[----:B------:R-:W2:Y:S04]  /*ebf0*/  LDL R103, [R1+0x68c] ;  /* 0x00068c0001677983 */ /* 0x000ea80000100800 */
[----:B------:R-:W2:Y:S04]  /*ec00*/  LDL R102, [R1+0x690] ;  /* 0x0006900001667983 */ /* 0x000ea80000100800 */
[----:B------:R-:W2:Y:S04]  /*ec10*/  LDL R99, [R1+0x684] ;  /* 0x0006840001637983 */ /* 0x000ea80000100800 */
[----:B------:R-:W2:Y:S01]  /*ec20*/  LDL R98, [R1+0x688] ;  /* 0x0006880001627983 */ /* 0x000ea20000100800 */
[----:B------:R-:W-:-:S02]  /*ec30*/  PRMT R182, RZ, 0x7610, R182 ;  /* 0x00007610ffb67816 */ /* 0x000fc400000000b6 */
[----:B------:R-:W-:Y:S02]  /*ec40*/  ISETP.GT.AND P0, PT, R0, 0x24, PT ;  /* 0x000000240000780c */ /* 0x000fe40003f04270 */
[----:B------:R-:W-:Y:S02]  /*ec50*/  PRMT R238, RZ, 0x7610, R238 ;  /* 0x00007610ffee7816 */ /* 0x000fe400000000ee */
[----:B------:R0:W2:Y:S01]  /*ec60*/  @P1 LDG.E.U8 R182, desc[UR56][R2.64] ;  /* 0x0000003802b61981 */ /* 0x0000a2000c1e1100 */
[----:B------:R-:W-:Y:S01]  /*ec70*/  PRMT R218, RZ, 0x7610, R218 ;  /* 0x00007610ffda7816 */ /* 0x000fe200000000da */
[----:B0-----:R-:W-:Y:S02]  /*ec80*/  @P1 IMAD.MOV.U32 R2, RZ, RZ, R106 ;  /* 0x000000ffff021224 */ /* 0x001fe400078e006a */
[----:B------:R-:W-:-:S05]  /*ec90*/  @P1 IMAD.MOV.U32 R3, RZ, RZ, R108 ;  /* 0x000000ffff031224 */ /* 0x000fca00078e006c */
[----:B------:R0:W2:Y:S01]  /*eca0*/  @P1 LDG.E.U8 R238, desc[UR56][R2.64] ;  /* 0x0000003802ee1981 */ /* 0x0000a2000c1e1100 */
[----:B------:R-:W-:Y:S01]  /*ecb0*/  PRMT R104, RZ, 0x7610, R104 ;  /* 0x00007610ff687816 */ /* 0x000fe20000000068 */
[----:B0-----:R-:W-:Y:S01]  /*ecc0*/  @P1 IMAD.MOV.U32 R3, RZ, RZ, R95 ;  /* 0x000000ffff031224 */ /* 0x001fe200078e005f */
[----:B------:R-:W-:Y:S02]  /*ecd0*/  PRMT R101, RZ, 0x7610, R101 ;  /* 0x00007610ff657816 */ /* 0x000fe40000000065 */
[----:B------:R-:W-:Y:S01]  /*ece0*/  PRMT R96, RZ, 0x7610, R96 ;  /* 0x00007610ff607816 */ /* 0x000fe20000000060 */
[----:B------:R-:W-:Y:S04]  /*ecf0*/  STL [R1+0xf4], R122 ;  /* 0x0000f47a01007387 */ /* 0x000fe80000100800 */
[----:B------:R-:W2:Y:S04]  /*ed00*/  LDL R95, [R1+0x67c] ;  /* 0x00067c00015f7983 */ /* 0x000ea80000100800 */
[----:B------:R-:W2:Y:S01]  /*ed10*/  LDL R112, [R1+0x66c] ;  /* 0x00066c0001707983 */ /* 0x000ea20000100800 */
[----:B---3--:R-:W-:-:S03]  /*ed20*/  @P1 IMAD.MOV.U32 R2, RZ, RZ, R93 ;  /* 0x000000ffff021224 */ /* 0x008fc600078e005d */
[----:B------:R-:W3:Y:S04]  /*ed30*/  LDL R93, [R1+0x680] ;  /* 0x00068000015d7983 */ /* 0x000ee80000100800 */
[----:B------:R4:W3:Y:S02]  /*ed40*/  @P1 LDG.E.U8 R218, desc[UR56][R2.64] ;  /* 0x0000003802da1981 */ /* 0x0008e4000c1e1100 */
[----:B----4-:R-:W-:Y:S02]  /*ed50*/  @P0 IMAD.MOV.U32 R2, RZ, RZ, R90 ;  /* 0x000000ffff020224 */ /* 0x010fe400078e005a */
[----:B--2---:R-:W-:Y:S01]  /*ed60*/  @P0 IMAD.MOV.U32 R3, RZ, RZ, R91 ;  /* 0x000000ffff030224 */ /* 0x004fe200078e005b */
[----:B------:R-:W2:Y:S04]  /*ed70*/  LDL R90, [R1+0x678] ;  /* 0x00067800015a7983 */ /* 0x000ea80000100800 */
[----:B------:R0:W4:Y:S04]  /*ed80*/  @P0 LDG.E.U8 R104, desc[UR56][R2.64] ;  /* 0x0000003802680981 */ /* 0x000128000c1e1100 */
[----:B------:R-:W2:Y:S01]  /*ed90*/  LDL R91, [R1+0x674] ;  /* 0x00067400015b7983 */ /* 0x000ea20000100800 */
[----:B0-----:R-:W-:-:S02]  /*eda0*/  @P0 IMAD.MOV.U32 R2, RZ, RZ, R102 ;  /* 0x000000ffff020224 */ /* 0x001fc400078e0066 */
[----:B------:R-:W-:-:S05]  /*edb0*/  @P0 IMAD.MOV.U32 R3, RZ, RZ, R103 ;  /* 0x000000ffff030224 */ /* 0x000fca00078e0067 */
[----:B------:R0:W3:Y:S02]  /*edc0*/  @P0 LDG.E.U8 R101, desc[UR56][R2.64] ;  /* 0x0000003802650981 */ /* 0x0000e4000c1e1100 */
[----:B0-----:R-:W-:Y:S02]  /*edd0*/  @P0 IMAD.MOV.U32 R2, RZ, RZ, R98 ;  /* 0x000000ffff020224 */ /* 0x001fe400078e0062 */
[----:B------:R-:W-:-:S05]  /*ede0*/  @P0 IMAD.MOV.U32 R3, RZ, RZ, R99 ;  /* 0x000000ffff030224 */ /* 0x000fca00078e0063 */
[----:B------:R0:W2:Y:S04]  /*edf0*/  @P0 LDG.E.U8 R96, desc[UR56][R2.64] ;  /* 0x0000003802600981 */ /* 0x0000a8000c1e1100 */
[----:B------:R-:W-:Y:S04]  /*ee00*/  STL [R1+0xf0], R120 ;  /* 0x0000f07801007387 */ /* 0x000fe80000100800 */
[----:B------:R-:W2:Y:S04]  /*ee10*/  LDL R110, [R1+0x670] ;  /* 0x00067000016e7983 */ /* 0x000ea80000100800 */
[----:B------:R-:W2:Y:S04]  /*ee20*/  LDL R108, [R1+0x664] ;  /* 0x00066400016c7983 */ /* 0x000ea80000100800 */
[----:B------:R-:W2:Y:S04]  /*ee30*/  LDL R106, [R1+0x668] ;  /* 0x00066800016a7983 */ /* 0x000ea80000100800 */
[----:B------:R-:W2:Y:S04]  /*ee40*/  LDL R103, [R1+0x660] ;  /* 0x0006600001677983 */ /* 0x000ea80000100800 */
[----:B------:R-:W-:Y:S01]  /*ee50*/  STL [R1+0xe4], R116 ;  /* 0x0000e47401007387 */ /* 0x000fe20000100800 */
[----:B------:R-:W-:Y:S01]  /*ee60*/  ISETP.GT.AND P1, PT, R0, 0x25, PT ;  /* 0x000000250000780c */ /* 0x000fe20003f24270 */
[----:B0-----:R-:W-:Y:S01]  /*ee70*/  @P0 IMAD.MOV.U32 R3, RZ, RZ, R95 ;  /* 0x000000ffff030224 */ /* 0x001fe200078e005f */
[----:B------:R-:W-:Y:S01]  /*ee80*/  PRMT R114, RZ, 0x7610, R114 ;  /* 0x00007610ff727816 */ /* 0x000fe20000000072 */
[----:B----4-:R0:W-:Y:S04]  /*ee90*/  STL [R1+0xe0], R104 ;  /* 0x0000e06801007387 */ /* 0x0101e80000100800 */
[----:B------:R-:W4:Y:S04]  /*eea0*/  LDL R102, [R1+0x654] ;  /* 0x0006540001667983 */ /* 0x000f280000100800 */
[----:B0-----:R-:W4:Y:S04]  /*eeb0*/  LDL R104, [R1+0x65c] ;  /* 0x00065c0001687983 */ /* 0x001f280000100800 */
[----:B---3--:R0:W-:Y:S04]  /*eec0*/  STL [R1+0xd8], R101 ;  /* 0x0000d86501007387 */ /* 0x0081e80000100800 */
[----:B------:R-:W3:Y:S04]  /*eed0*/  LDL R99, [R1+0x64c] ;  /* 0x00064c0001637983 */ /* 0x000ee80000100800 */
[----:B------:R-:W3:Y:S04]  /*eee0*/  LDL R98, [R1+0x650] ;  /* 0x0006500001627983 */ /* 0x000ee80000100800 */
[----:B0-----:R-:W3:Y:S04]  /*eef0*/  LDL R101, [R1+0x658] ;  /* 0x0006580001657983 */ /* 0x001ee80000100800 */
[----:B--2---:R0:W-:Y:S04]  /*ef00*/  STL [R1+0xdc], R96 ;  /* 0x0000dc6001007387 */ /* 0x0041e80000100800 */
[----:B------:R-:W2:Y:S01]  /*ef10*/  LDL R95, [R1+0x648] ;  /* 0x00064800015f7983 */ /* 0x000ea20000100800 */
[----:B------:R-:W-:-:S03]  /*ef20*/  @P0 IMAD.MOV.U32 R2, RZ, RZ, R93 ;  /* 0x000000ffff020224 */ /* 0x000fc600078e005d */
[----:B------:R-:W2:Y:S04]  /*ef30*/  LDL R93, [R1+0x640] ;  /* 0x00064000015d7983 */ /* 0x000ea80000100800 */
[----:B0-----:R-:W2:Y:S04]  /*ef40*/  LDL R96, [R1+0x644] ;  /* 0x0006440001607983 */ /* 0x001ea80000100800 */
[----:B------:R0:W2:Y:S02]  /*ef50*/  @P0 LDG.E.U8 R114, desc[UR56][R2.64] ;  /* 0x0000003802720981 */ /* 0x0000a4000c1e1100 */
[----:B0-----:R-:W-:-:S02]  /*ef60*/  @P1 IMAD.MOV.U32 R3, RZ, RZ, R91 ;  /* 0x000000ffff031224 */ /* 0x001fc400078e005b */
[----:B------:R-:W2:Y:S01]  /*ef70*/  LDL R91, [R1+0x638] ;  /* 0x00063800015b7983 */ /* 0x000ea20000100800 */
[----:B------:R-:W-:Y:S01]  /*ef80*/  PRMT R223, RZ, 0x7610, R223 ;  /* 0x00007610ffdf7816 */ /* 0x000fe200000000df */
[----:B------:R-:W-:Y:S01]  /*ef90*/  @P1 IMAD.MOV.U32 R2, RZ, RZ, R90 ;  /* 0x000000ffff021224 */ /* 0x000fe200078e005a */
[----:B------:R-:W-:Y:S01]  /*efa0*/  PRMT R221, RZ, 0x7610, R221 ;  /* 0x00007610ffdd7816 */ /* 0x000fe200000000dd */
[----:B------:R-:W2:Y:S04]  /*efb0*/  LDL R90, [R1+0x630] ;  /* 0x00063000015a7983 */ /* 0x000ea80000100800 */
[----:B------:R0:W2:Y:S01]  /*efc0*/  @P1 LDG.E.U8 R223, desc[UR56][R2.64] ;  /* 0x0000003802df1981 */ /* 0x0000a2000c1e1100 */
[----:B------:R-:W-:Y:S02]  /*efd0*/  ISETP.GT.AND P0, PT, R0, 0x26, PT ;  /* 0x000000260000780c */ /* 0x000fe40003f04270 */
[----:B------:R-:W-:Y:S01]  /*efe0*/  PRMT R241, RZ, 0x7610, R241 ;  /* 0x00007610fff17816 */ /* 0x000fe200000000f1 */
[----:B0-----:R-:W-:-:S02]  /*eff0*/  @P1 IMAD.MOV.U32 R2, RZ, RZ, R110 ;  /* 0x000000ffff021224 */ /* 0x001fc400078e006e */
[----:B------:R-:W-:-:S05]  /*f000*/  @P1 IMAD.MOV.U32 R3, RZ, RZ, R112 ;  /* 0x000000ffff031224 */ /* 0x000fca00078e0070 */
        /* <DEDUP_REMOVED lines=9> */
[----:B------:R0:W-:Y:S01]  /*f0a0*/  STL [R1+0xcc4], R56 ;  /* 0x000cc43801007387 */ /* 0x0001e20000100800 */
[----:B------:R-:W-:Y:S02]  /*f0b0*/  PRMT R92, RZ, 0x7610, R92 ;  /* 0x00007610ff5c7816 */ /* 0x000fe4000000005c */
[----:B------:R-:W-:Y:S01]  /*f0c0*/  PRMT R222, RZ, 0x7610, R222 ;  /* 0x00007610ffde7816 */ /* 0x000fe200000000de */
[----:B----4-:R-:W-:-:S05]  /*f0d0*/  @P1 IMAD.MOV.U32 R3, RZ, RZ, R104 ;  /* 0x000000ffff031224 */ /* 0x010fca00078e0068 */
[----:B------:R1:W4:Y:S02]  /*f0e0*/  @P1 LDG.E.U8 R225, desc[UR56][R2.64] ;  /* 0x0000003802e11981 */ /* 0x000324000c1e1100 */
[----:B-1----:R-:W-:Y:S02]  /*f0f0*/  @P0 IMAD.MOV.U32 R3, RZ, RZ, R102 ;  /* 0x000000ffff030224 */ /* 0x002fe400078e0066 */
[----:B---3--:R-:W-:-:S05]  /*f100*/  @P0 IMAD.MOV.U32 R2, RZ, RZ, R101 ;  /* 0x000000ffff020224 */ /* 0x008fca00078e0065 */
[----:B------:R1:W3:Y:S01]  /*f110*/  @P0 LDG.E.U8 R100, desc[UR56][R2.64] ;  /* 0x0000003802640981 */ /* 0x0002e2000c1e1100 */
[----:B------:R-:W-:Y:S01]  /*f120*/  ISETP.GT.AND P1, PT, R0, 0x27, PT ;  /* 0x000000270000780c */ /* 0x000fe20003f24270 */
[----:B-1----:R-:W-:Y:S02]  /*f130*/  @P0 IMAD.MOV.U32 R2, RZ, RZ, R98 ;  /* 0x000000ffff020224 */ /* 0x002fe400078e0062 */
[----:B------:R-:W-:-:S05]  /*f140*/  @P0 IMAD.MOV.U32 R3, RZ, RZ, R99 ;  /* 0x000000ffff030224 */ /* 0x000fca00078e0063 */
[----:B------:R2:W4:Y:S02]  /*f150*/  @P0 LDG.E.U8 R97, desc[UR56][R2.64] ;  /* 0x0000003802610981 */ /* 0x000524000c1e1100 */
[----:B--2---:R-:W-:Y:S02]  /*f160*/  @P0 IMAD.MOV.U32 R2, RZ, RZ, R95 ;  /* 0x000000ffff020224 */ /* 0x004fe400078e005f */
[----:B------:R-:W-:-:S05]  /*f170*/  @P0 IMAD.MOV.U32 R3, RZ, RZ, R96 ;  /* 0x000000ffff030224 */ /* 0x000fca00078e0060 */
[----:B------:R1:W2:Y:S02]  /*f180*/  @P0 LDG.E.U8 R94, desc[UR56][R2.64] ;  /* 0x00000038025e0981 */ /* 0x0002a4000c1e1100 */
[----:B-1----:R-:W-:Y:S02]  /*f190*/  @P0 IMAD.MOV.U32 R2, RZ, RZ, R93 ;  /* 0x000000ffff020224 */ /* 0x002fe400078e005d */
[----:B------:R-:W-:Y:S02]  /*f1a0*/  @P0 IMAD.MOV.U32 R3, RZ, RZ, R56 ;  /* 0x000000ffff030224 */ /* 0x000fe400078e0038 */
[----:B0-----:R-:W3:Y:S04]  /*f1b0*/  LDL.LU R56, [R1+0x628] ;  /* 0x0006280001387983 */ /* 0x001ee80000300800 */
[----:B------:R0:W2:Y:S04]  /*f1c0*/  @P0 LDG.E.U8 R92, desc[UR56][R2.64] ;  /* 0x00000038025c0981 */ /* 0x0000a8000c1e1100 */
[----:B------:R-:W-:Y:S04]  /*f1d0*/  STL [R1+0xd4], R114 ;  /* 0x0000d47201007387 */ /* 0x000fe80000100800 */
[----:B------:R1:W-:Y:S01]  /*f1e0*/  STL [R1+0xcc0], R58 ;  /* 0x000cc03a01007387 */ /* 0x0003e20000100800 */
[----:B0-----:R-:W-:-:S02]  /*f1f0*/  @P1 IMAD.MOV.U32 R2, RZ, RZ, R91 ;  /* 0x000000ffff021224 */ /* 0x001fc400078e005b */
[----:B------:R-:W-:-:S05]  /*f200*/  @P1 IMAD.MOV.U32 R3, RZ, RZ, R58 ;  /* 0x000000ffff031224 */ /* 0x000fca00078e003a */
[----:B------:R0:W2:Y:S04]  /*f210*/  @P1 LDG.E.U8 R222, desc[UR56][R2.64] ;  /* 0x0000003802de1981 */ /* 0x0000a8000c1e1100 */
[----:B-1----:R-:W4:Y:S04]  /*f220*/  LDL.LU R58, [R1+0x620] ;  /* 0x00062000013a7983 */ /* 0x002f280000300800 */
[----:B------:R1:W-:Y:S01]  /*f230*/  STL [R1+0xcbc], R60 ;  /* 0x000cbc3c01007387 */ /* 0x0003e20000100800 */
[----:B0-----:R-:W-:-:S03]  /*f240*/  @P1 IMAD.MOV.U32 R3, RZ, RZ, R60 ;  /* 0x000000ffff031224 */ /* 0x001fc600078e003c */
[----:B-1----:R-:W2:Y:S01]  /*f250*/  LDL.LU R60, [R1+0x618] ;  /* 0x00061800013c7983 */ /* 0x002ea20000300800 */
[----:B------:R-:W-:Y:S01]  /*f260*/  PRMT R220, RZ, 0x7610, R220 ;  /* 0x00007610ffdc7816 */ /* 0x000fe200000000dc */
[----:B------:R-:W-:Y:S01]  /*f270*/  @P1 IMAD.MOV.U32 R2, RZ, RZ, R90 ;  /* 0x000000ffff021224 */ /* 0x000fe200078e005a */
[----:B------:R-:W-:Y:S02]  /*f280*/  ISETP.GT.AND P0, PT, R0, 0x28, PT ;  /* 0x000000280000780c */ /* 0x000fe40003f04270 */
[----:B------:R-:W-:Y:S02]  /*f290*/  PRMT R240, RZ, 0x7610, R240 ;  /* 0x00007610fff07816 */ /* 0x000fe400000000f0 */
[----:B------:R0:W2:Y:S01]  /*f2a0*/  @P1 LDG.E.U8 R220, desc[UR56][R2.64] ;  /* 0x0000003802dc1981 */ /* 0x0000a2000c1e1100 */
[----:B------:R-:W-:Y:S01]  /*f2b0*/  PRMT R224, RZ, 0x7610, R224 ;  /* 0x00007610ffe07816 */ /* 0x000fe200000000e0 */
[----:B0-----:R-:W-:Y:S01]  /*f2c0*/  @P1 IMAD.MOV.U32 R3, RZ, RZ, R62 ;  /* 0x000000ffff031224 */ /* 0x001fe200078e003e */
[----:B------:R-:W-:-:S02]  /*f2d0*/  PRMT R89, RZ, 0x7610, R89 ;  /* 0x00007610ff597816 */ /* 0x000fc40000000059 */
[----:B------:R-:W-:Y:S02]  /*f2e0*/  PRMT R88, RZ, 0x7610, R88 ;  /* 0x00007610ff587816 */ /* 0x000fe40000000058 */
[----:B------:R-:W-:Y:S02]  /*f2f0*/  PRMT R87, RZ, 0x7610, R87 ;  /* 0x00007610ff577816 */ /* 0x000fe40000000057 */
[----:B------:R-:W-:Y:S01]  /*f300*/  PRMT R55, RZ, 0x7610, R55 ;  /* 0x00007610ff377816 */ /* 0x000fe20000000037 */
[----:B---3--:R-:W-:-:S05]  /*f310*/  @P1 IMAD.MOV.U32 R2, RZ, RZ, R56 ;  /* 0x000000ffff021224 */ /* 0x008fca00078e0038 */
[----:B------:R0:W3:Y:S02]  /*f320*/  @P1 LDG.E.U8 R240, desc[UR56][R2.64] ;  /* 0x0000003802f01981 */ /* 0x0000e4000c1e1100 */
[----:B0-----:R-:W-:Y:S02]  /*f330*/  @P1 IMAD.MOV.U32 R3, RZ, RZ, R64 ;  /* 0x000000ffff031224 */ /* 0x001fe400078e0040 */
[----:B----4-:R-:W-:-:S05]  /*f340*/  @P1 IMAD.MOV.U32 R2, RZ, RZ, R58 ;  /* 0x000000ffff021224 */ /* 0x010fca00078e003a */
[----:B------:R2:W4:Y:S02]  /*f350*/  @P1 LDG.E.U8 R224, desc[UR56][R2.64] ;  /* 0x0000003802e01981 */ /* 0x000524000c1e1100 */
[----:B--2---:R-:W-:Y:S02]  /*f360*/  @P0 IMAD.MOV.U32 R2, RZ, RZ, R60 ;  /* 0x000000ffff020224 */ /* 0x004fe400078e003c */
[----:B------:R-:W-:-:S05]  /*f370*/  @P0 IMAD.MOV.U32 R3, RZ, RZ, R66 ;  /* 0x000000ffff030224 */ /* 0x000fca00078e0042 */
[----:B------:R0:W2:Y:S02]  /*f380*/  @P0 LDG.E.U8 R89, desc[UR56][R2.64] ;  /* 0x0000003802590981 */ /* 0x0000a4000c1e1100 */
[----:B0-----:R-:W-:Y:S02]  /*f390*/  @P0 IMAD.MOV.U32 R2, RZ, RZ, R57 ;  /* 0x000000ffff020224 */ /* 0x001fe400078e0039 */
[----:B------:R-:W-:-:S05]  /*f3a0*/  @P0 IMAD.MOV.U32 R3, RZ, RZ, R68 ;  /* 0x000000ffff030224 */ /* 0x000fca00078e0044 */
[----:B------:R0:W3:Y:S02]  /*f3b0*/  @P0 LDG.E.U8 R88, desc[UR56][R2.64] ;  /* 0x0000003802580981 */ /* 0x0000e4000c1e1100 */
[----:B0-----:R-:W-:Y:S02]  /*f3c0*/  @P0 IMAD.MOV.U32 R2, RZ, RZ, R59 ;  /* 0x000000ffff020224 */ /* 0x001fe400078e003b */
[----:B------:R-:W-:-:S05]  /*f3d0*/  @P0 IMAD.MOV.U32 R3, RZ, RZ, R70 ;  /* 0x000000ffff030224 */ /* 0x000fca00078e0046 */
[----:B------:R0:W4:Y:S02]  /*f3e0*/  @P0 LDG.E.U8 R87, desc[UR56][R2.64] ;  /* 0x0000003802570981 */ /* 0x000124000c1e1100 */
[----:B0-----:R-:W-:Y:S02]  /*f3f0*/  @P0 IMAD.MOV.U32 R2, RZ, RZ, R61 ;  /* 0x000000ffff020224 */ /* 0x001fe400078e003d */
[----:B------:R-:W-:-:S05]  /*f400*/  @P0 IMAD.MOV.U32 R3, RZ, RZ, R72 ;  /* 0x000000ffff030224 */ /* 0x000fca00078e0048 */
[----:B------:R0:W2:Y:S01]  /*f410*/  @P0 LDG.E.U8 R55, desc[UR56][R2.64] ;  /* 0x0000003802370981 */ /* 0x0000a2000c1e1100 */
[----:B------:R-:W-:-:S03]  /*f420*/  ISETP.GT.AND P1, PT, R0, 0x29, PT ;  /* 0x000000290000780c */ /* 0x000fc60003f24270 */
[----:B------:R-:W-:Y:S04]  /*f430*/  STL [R1+0x1080], R56 ;  /* 0x0010803801007387 */ /* 0x000fe80000100800 */
[----:B------:R-:W-:Y:S04]  /*f440*/  STL [R1+0x107c], R62 ;  /* 0x00107c3e01007387 */ /* 0x000fe80000100800 */
[----:B------:R-:W-:Y:S01]  /*f450*/  STL [R1+0x1088], R58 ;  /* 0x0010883a01007387 */ /* 0x000fe20000100800 */
[----:B------:R-:W-:-:S03]  /*f460*/  PRMT R229, RZ, 0x7610, R229 ;  /* 0x00007610ffe57816 */ /* 0x000fc600000000e5 */
[----:B------:R-:W-:Y:S01]  /*f470*/  STL [R1+0x1084], R64 ;  /* 0x0010844001007387 */ /* 0x000fe20000100800 */
[----:B0-----:R-:W-:-:S03]  /*f480*/  @P1 IMAD.MOV.U32 R2, RZ, RZ, R63 ;  /* 0x000000ffff021224 */ /* 0x001fc600078e003f */
[----:B------:R-:W-:Y:S01]  /*f490*/  STL [R1+0xd0], R100 ;  /* 0x0000d06401007387 */ /* 0x000fe20000100800 */
[----:B------:R-:W-:-:S03]  /*f4a0*/  @P1 IMAD.MOV.U32 R3, RZ, RZ, R74 ;  /* 0x000000ffff031224 */ /* 0x000fc600078e004a */
[----:B------:R-:W-:Y:S04]  /*f4b0*/  STL [R1+0xc8], R97 ;  /* 0x0000c86101007387 */ /* 0x000fe80000100800 */
[----:B------:R-:W-:Y:S04]  /*f4c0*/  STL [R1+0x1090], R60 ;  /* 0x0010903c01007387 */ /* 0x000fe80000100800 */
[----:B------:R-:W-:Y:S04]  /*f4d0*/  STL [R1+0x108c], R66 ;  /* 0x00108c4201007387 */ /* 0x000fe80000100800 */
[----:B------:R-:W-:Y:S01]  /*f4e0*/  STL [R1+0xcc], R94 ;  /* 0x0000cc5e01007387 */ /* 0x000fe20000100800 */
[----:B------:R-:W-:-:S03]  /*f4f0*/  PRMT R227, RZ, 0x7610, R227 ;  /* 0x00007610ffe37816 */ /* 0x000fc600000000e3 */
[----:B------:R-:W-:Y:S04]  /*f500*/  STL [R1+0x1098], R57 ;  /* 0x0010983901007387 */ /* 0x000fe80000100800 */
[----:B------:R-:W-:Y:S04]  /*f510*/  STL [R1+0x1094], R68 ;  /* 0x0010944401007387 */ /* 0x000fe80000100800 */
[----:B------:R-:W-:Y:S04]  /*f520*/  STL [R1+0xc4], R92 ;  /* 0x0000c45c01007387 */ /* 0x000fe80000100800 */
[----:B------:R-:W-:Y:S04]  /*f530*/  STL [R1+0x10a0], R59 ;  /* 0x0010a03b01007387 */ /* 0x000fe80000100800 */
[----:B------:R0:W2:Y:S04]  /*f540*/  @P1 LDG.E.U8 R229, desc[UR56][R2.64] ;  /* 0x0000003802e51981 */ /* 0x0000a8000c1e1100 */
[----:B------:R-:W-:Y:S04]  /*f550*/  STL [R1+0x109c], R70 ;  /* 0x00109c4601007387 */ /* 0x000fe80000100800 */
[----:B------:R-:W-:Y:S01]  /*f560*/  STL [R1+0x10a8], R61 ;  /* 0x0010a83d01007387 */ /* 0x000fe20000100800 */
[----:B0-----:R-:W-:-:S02]  /*f570*/  @P1 IMAD.MOV.U32 R2, RZ, RZ, R65 ;  /* 0x000000ffff021224 */ /* 0x001fc400078e0041 */
[----:B------:R-:W-:Y:S01]  /*f580*/  @P1 IMAD.MOV.U32 R3, RZ, RZ, R76 ;  /* 0x000000ffff031224 */ /* 0x000fe200078e004c */
[----:B------:R-:W-:Y:S01]  /*f590*/  STL [R1+0x10a4], R72 ;  /* 0x0010a44801007387 */ /* 0x000fe20000100800 */
[----:B------:R-:W-:-:S03]  /*f5a0*/  PRMT R243, RZ, 0x7610, R243 ;  /* 0x00007610fff37816 */ /* 0x000fc600000000f3 */
[----:B------:R0:W2:Y:S02]  /*f5b0*/  @P1 LDG.E.U8 R227, desc[UR56][R2.64] ;  /* 0x0000003802e31981 */ /* 0x0000a4000c1e1100 */
[----:B0-----:R-:W-:Y:S02]  /*f5c0*/  @P1 IMAD.MOV.U32 R2, RZ, RZ, R67 ;  /* 0x000000ffff021224 */ /* 0x001fe400078e0043 */
[----:B------:R-:W-:-:S05]  /*f5d0*/  @P1 IMAD.MOV.U32 R3, RZ, RZ, R78 ;  /* 0x000000ffff031224 */ /* 0x000fca00078e004e */
[----:B------:R0:W2:Y:S02]  /*f5e0*/  @P1 LDG.E.U8 R243, desc[UR56][R2.64] ;  /* 0x0000003802f31981 */ /* 0x0000a4000c1e1100 */
[----:B0-----:R-:W-:Y:S02]  /*f5f0*/  PRMT R2, RZ, 0x7610, R2 ;  /* 0x00007610ff027816 */ /* 0x001fe40000000002 */
[----:B----4-:R0:W-:Y:S04]  /*f600*/  STL [R1+0xbc], R87 ;  /* 0x0000bc5701007387 */ /* 0x0101e80000100800 */
[----:B0-----:R-:W4:Y:S04]  /*f610*/  LDL R87, [R1+0x5bc] ;  /* 0x0005bc0001577983 */ /* 0x001f280000100800 */
[----:B---3--:R0:W-:Y:S04]  /*f620*/  STL [R1+0xb8], R88 ;  /* 0x0000b85801007387 */ /* 0x0081e80000100800 */
[----:B0-----:R-:W3:Y:S04]  /*f630*/  LDL R88, [R1+0x5b4] ;  /* 0x0005b40001587983 */ /* 0x001ee80000100800 */
[----:B------:R-:W-:Y:S04]  /*f640*/  STL [R1+0x10b0], R63 ;  /* 0x0010b03f01007387 */ /* 0x000fe80000100800 */
[----:B------:R-:W-:Y:S04]  /*f650*/  STL [R1+0x10ac], R74 ;  /* 0x0010ac4a01007387 */ /* 0x000fe80000100800 */
[----:B------:R-:W-:Y:S04]  /*f660*/  STL [R1+0x10b8], R65 ;  /* 0x0010b84101007387 */ /* 0x000fe80000100800 */
[----:B------:R-:W-:Y:S04]  /*f670*/  STL [R1+0x10b4], R76 ;  /* 0x0010b44c01007387 */ /* 0x000fe80000100800 */
[----:B--2---:R-:W-:Y:S04]  /*f680*/  STL [R1+0xc0], R89 ;  /* 0x0000c05901007387 */ /* 0x004fe80000100800 */
[----:B------:R-:W-:Y:S04]  /*f690*/  STL [R1+0x10c0], R67 ;  /* 0x0010c04301007387 */ /* 0x000fe80000100800 */
[----:B------:R-:W-:Y:S04]  /*f6a0*/  STL [R1+0x10bc], R78 ;  /* 0x0010bc4e01007387 */ /* 0x000fe80000100800 */
[----:B------:R-:W2:Y:S04]  /*f6b0*/  LDL R94, [R1+0x5ac] ;  /* 0x0005ac00015e7983 */ /* 0x000ea80000100800 */
[----:B------:R0:W-:Y:S04]  /*f6c0*/  STL [R1+0xb4], R55 ;  /* 0x0000b43701007387 */ /* 0x0001e80000100800 */
[----:B0-----:R-:W2:Y:S04]  /*f6d0*/  LDL R55, [R1+0x5a4] ;  /* 0x0005a40001377983 */ /* 0x001ea80000100800 */
[----:B------:R0:W-:Y:S04]  /*f6e0*/  STL.S16 [R1+0xb0], R2 ;  /* 0x0000b00201007387 */ /* 0x0001e80000100600 */
[----:B------:R-:W2:Y:S04]  /*f6f0*/  LDL R93, [R1+0x59c] ;  /* 0x00059c00015d7983 */ /* 0x000ea80000100800 */
[----:B------:R-:W2:Y:S01]  /*f700*/  LDL R92, [R1+0x594] ;  /* 0x00059400015c7983 */ /* 0x000ea20000100800 */
[----:B0-----:R-:W-:-:S03]  /*f710*/  @P1 IMAD.MOV.U32 R2, RZ, RZ, R69 ;  /* 0x000000ffff021224 */ /* 0x001fc600078e0045 */
[----:B------:R0:W-:Y:S04]  /*f720*/  STL [R1+0x10c8], R69 ;  /* 0x0010c84501007387 */ /* 0x0001e80000100800 */
[----:B0-----:R-:W4:Y:S01]  /*f730*/  LDL.LU R69, [R1+0xb0] ;  /* 0x0000b00001457983 */ /* 0x001f220000300800 */
[----:B------:R-:W-:Y:S01]  /*f740*/  ISETP.GT.AND P0, PT, R0, 0x2a, PT ;  /* 0x0000002a0000780c */ /* 0x000fe20003f04270 */
[----:B------:R-:W-:Y:S01]  /*f750*/  @P1 IMAD.MOV.U32 R3, RZ, RZ, R80 ;  /* 0x000000ffff031224 */ /* 0x000fe200078e0050 */
[----:B------:R-:W-:Y:S01]  /*f760*/  PRMT R231, RZ, 0x7610, R231 ;  /* 0x00007610ffe77816 */ /* 0x000fe200000000e7 */
[----:B------:R0:W-:Y:S01]  /*f770*/  STL [R1+0x10c4], R80 ;  /* 0x0010c45001007387 */ /* 0x0001e20000100800 */
[----:B------:R-:W-:-:S03]  /*f780*/  PRMT R67, RZ, 0x7610, R67 ;  /* 0x00007610ff437816 */ /* 0x000fc60000000043 */
[----:B------:R-:W2:Y:S04]  /*f790*/  LDL R100, [R1+0x58c] ;  /* 0x00058c0001647983 */ /* 0x000ea80000100800 */
[----:B------:R1:W2:Y:S01]  /*f7a0*/  @P1 LDG.E.U8 R231, desc[UR56][R2.64] ;  /* 0x0000003802e71981 */ /* 0x0002a2000c1e1100 */
[----:B0-----:R-:W-:-:S03]  /*f7b0*/  PRMT R80, RZ, 0x7610, R80 ;  /* 0x00007610ff507816 */ /* 0x001fc60000000050 */
[----:B------:R-:W2:Y:S04]  /*f7c0*/  LDL R99, [R1+0x590] ;  /* 0x0005900001637983 */ /* 0x000ea80000100800 */
[----:B------:R-:W2:Y:S01]  /*f7d0*/  LDL R91, [R1+0x584] ;  /* 0x00058400015b7983 */ /* 0x000ea20000100800 */
[----:B-1----:R-:W-:Y:S02]  /*f7e0*/  @P0 IMAD.MOV.U32 R2, RZ, RZ, R71 ;  /* 0x000000ffff020224 */ /* 0x002fe400078e0047 */
[----:B------:R-:W-:Y:S01]  /*f7f0*/  @P0 IMAD.MOV.U32 R3, RZ, RZ, R82 ;  /* 0x000000ffff030224 */ /* 0x000fe200078e0052 */
[----:B------:R-:W2:Y:S01]  /*f800*/  LDL R90, [R1+0x588] ;  /* 0x00058800015a7983 */ /* 0x000ea20000100800 */
[----:B------:R-:W-:Y:S02]  /*f810*/  ISETP.GT.AND P1, PT, R0, 0x2b, PT ;  /* 0x0000002b0000780c */ /* 0x000fe40003f24270 */
[----:B------:R-:W-:-:S02]  /*f820*/  PRMT R78, RZ, 0x7610, R78 ;  /* 0x00007610ff4e7816 */ /* 0x000fc4000000004e */
[----:B------:R-:W-:Y:S02]  /*f830*/  PRMT R228, RZ, 0x7610, R228 ;  /* 0x00007610ffe47816 */ /* 0x000fe400000000e4 */
[----:B------:R-:W-:Y:S01]  /*f840*/  PRMT R226, RZ, 0x7610, R226 ;  /* 0x00007610ffe27816 */ /* 0x000fe200000000e2 */
[----:B----4-:R0:W4:Y:S02]  /*f850*/  @P0 LDG.E.U8 R69, desc[UR56][R2.64] ;  /* 0x0000003802450981 */ /* 0x010124000c1e1100 */
[----:B0-----:R-:W-:Y:S02]  /*f860*/  @P0 IMAD.MOV.U32 R2, RZ, RZ, R73 ;  /* 0x000000ffff020224 */ /* 0x001fe400078e0049 */
[----:B------:R-:W-:-:S05]  /*f870*/  @P0 IMAD.MOV.U32 R3, RZ, RZ, R84 ;  /* 0x000000ffff030224 */ /* 0x000fca00078e0054 */
[----:B------:R0:W4:Y:S02]  /*f880*/  @P0 LDG.E.U8 R80, desc[UR56][R2.64] ;  /* 0x0000003802500981 */ /* 0x000124000c1e1100 */
[----:B0-----:R-:W-:Y:S02]  /*f890*/  @P0 IMAD.MOV.U32 R2, RZ, RZ, R75 ;  /* 0x000000ffff020224 */ /* 0x001fe400078e004b */
[----:B------:R-:W-:-:S05]  /*f8a0*/  @P0 IMAD.MOV.U32 R3, RZ, RZ, R86 ;  /* 0x000000ffff030224 */ /* 0x000fca00078e0056 */
[----:B------:R0:W4:Y:S02]  /*f8b0*/  @P0 LDG.E.U8 R67, desc[UR56][R2.64] ;  /* 0x0000003802430981 */ /* 0x000124000c1e1100 */
[----:B0-----:R-:W-:Y:S02]  /*f8c0*/  @P0 IMAD.MOV.U32 R3, RZ, RZ, R87 ;  /* 0x000000ffff030224 */ /* 0x001fe400078e0057 */
[----:B------:R-:W4:Y:S01]  /*f8d0*/  LDL.LU R87, [R1+0x598] ;  /* 0x0005980001577983 */ /* 0x000f220000300800 */
[----:B------:R-:W-:-:S03]  /*f8e0*/  @P0 IMAD.MOV.U32 R2, RZ, RZ, R77 ;  /* 0x000000ffff020224 */ /* 0x000fc600078e004d */
[----:B------:R-:W4:Y:S04]  /*f8f0*/  LDL R98, [R1+0x57c] ;  /* 0x00057c0001627983 */ /* 0x000f280000100800 */
[----:B------:R-:W4:Y:S04]  /*f900*/  LDL R97, [R1+0x580] ;  /* 0x0005800001617983 */ /* 0x000f280000100800 */
[----:B------:R0:W4:Y:S04]  /*f910*/  @P0 LDG.E.U8 R78, desc[UR56][R2.64] ;  /* 0x00000038024e0981 */ /* 0x000128000c1e1100 */
[----:B------:R-:W4:Y:S04]  /*f920*/  LDL R89, [R1+0x574] ;  /* 0x0005740001597983 */ /* 0x000f280000100800 */
[----:B------:R-:W4:Y:S01]  /*f930*/  LDL R96, [R1+0x56c] ;  /* 0x00056c0001607983 */ /* 0x000f220000100800 */
[----:B0-----:R-:W-:-:S02]  /*f940*/  @P1 IMAD.MOV.U32 R2, RZ, RZ, R79 ;  /* 0x000000ffff021224 */ /* 0x001fc400078e004f */
[----:B---3--:R-:W-:Y:S01]  /*f950*/  @P1 IMAD.MOV.U32 R3, RZ, RZ, R88 ;  /* 0x000000ffff031224 */ /* 0x008fe200078e0058 */
[----:B------:R-:W3:Y:S04]  /*f960*/  LDL R95, [R1+0x570] ;  /* 0x00057000015f7983 */ /* 0x000ee80000100800 */
[----:B------:R-:W3:Y:S04]  /*f970*/  LDL R88, [R1+0x578] ;  /* 0x0005780001587983 */ /* 0x000ee80000100800 */
[----:B------:R0:W3:Y:S01]  /*f980*/  @P1 LDG.E.U8 R228, desc[UR56][R2.64] ;  /* 0x0000003802e41981 */ /* 0x0000e2000c1e1100 */
[----:B------:R-:W-:-:S02]  /*f990*/  PRMT R242, RZ, 0x7610, R242 ;  /* 0x00007610fff27816 */ /* 0x000fc400000000f2 */
[----:B------:R-:W-:Y:S01]  /*f9a0*/  PRMT R230, RZ, 0x7610, R230 ;  /* 0x00007610ffe67816 */ /* 0x000fe200000000e6 */
[----:B------:R-:W3:Y:S01]  /*f9b0*/  LDL R104, [R1+0x54c] ;  /* 0x00054c0001687983 */ /* 0x000ee20000100800 */
[----:B------:R-:W-:Y:S02]  /*f9c0*/  PRMT R65, RZ, 0x7610, R65 ;  /* 0x00007610ff417816 */ /* 0x000fe40000000041 */
[----:B------:R-:W-:Y:S01]  /*f9d0*/  PRMT R76, RZ, 0x7610, R76 ;  /* 0x00007610ff4c7816 */ /* 0x000fe2000000004c */
[----:B------:R-:W3:Y:S01]  /*f9e0*/  LDL R103, [R1+0x544] ;  /* 0x0005440001677983 */ /* 0x000ee20000100800 */
[----:B0-----:R-:W-:Y:S02]  /*f9f0*/  @P1 IMAD.MOV.U32 R2, RZ, RZ, R81 ;  /* 0x000000ffff021224 */ /* 0x001fe400078e0051 */
[----:B--2---:R-:W-:Y:S01]  /*fa00*/  @P1 IMAD.MOV.U32 R3, RZ, RZ, R94 ;  /* 0x000000ffff031224 */ /* 0x004fe200078e005e */
[----:B------:R-:W-:Y:S01]  /*fa10*/  ISETP.GT.AND P0, PT, R0, 0x2c, PT ;  /* 0x0000002c0000780c */ /* 0x000fe20003f04270 */
[----:B------:R-:W2:Y:S04]  /*fa20*/  LDL R94, [R1+0x564] ;  /* 0x00056400015e7983 */ /* 0x000ea80000100800 */
[----:B------:R0:W2:Y:S01]  /*fa30*/  @P1 LDG.E.U8 R226, desc[UR56][R2.64] ;  /* 0x0000003802e21981 */ /* 0x0000a2000c1e1100 */
[----:B------:R-:W-:-:S02]  /*fa40*/  PRMT R63, RZ, 0x7610, R63 ;  /* 0x00007610ff3f7816 */ /* 0x000fc4000000003f */
[----:B------:R-:W-:Y:S01]  /*fa50*/  PRMT R74, RZ, 0x7610, R74 ;  /* 0x00007610ff4a7816 */ /* 0x000fe2000000004a */
[----:B------:R-:W2:Y:S01]  /*fa60*/  LDL R102, [R1+0x53c] ;  /* 0x00053c0001667983 */ /* 0x000ea20000100800 */
[----:B------:R-:W-:Y:S02]  /*fa70*/  PRMT R235, RZ, 0x7610, R235 ;  /* 0x00007610ffeb7816 */ /* 0x000fe400000000eb */
[----:B------:R-:W-:Y:S01]  /*fa80*/  PRMT R233, RZ, 0x7610, R233 ;  /* 0x00007610ffe97816 */ /* 0x000fe200000000e9 */
[----:B------:R-:W2:Y:S01]  /*fa90*/  LDL R101, [R1+0x534] ;  /* 0x0005340001657983 */ /* 0x000ea20000100800 */
[----:B0-----:R-:W-:-:S03]  /*faa0*/  @P1 IMAD.MOV.U32 R3, RZ, RZ, R55 ;  /* 0x000000ffff031224 */ /* 0x001fc600078e0037 */
[----:B------:R-:W2:Y:S01]  /*fab0*/  LDL R55, [R1+0x568] ;  /* 0x0005680001377983 */ /* 0x000ea20000100800 */
[----:B------:R-:W-:-:S05]  /*fac0*/  @P1 IMAD.MOV.U32 R2, RZ, RZ, R83 ;  /* 0x000000ffff021224 */ /* 0x000fca00078e0053 */
[----:B------:R0:W2:Y:S02]  /*fad0*/  @P1 LDG.E.U8 R242, desc[UR56][R2.64] ;  /* 0x0000003802f21981 */ /* 0x0000a4000c1e1100 */
[----:B0-----:R-:W-:Y:S02]  /*fae0*/  @P1 IMAD.MOV.U32 R2, RZ, RZ, R85 ;  /* 0x000000ffff021224 */ /* 0x001fe400078e0055 */
[----:B------:R-:W-:Y:S02]  /*faf0*/  @P1 IMAD.MOV.U32 R3, RZ, RZ, R93 ;  /* 0x000000ffff031224 */ /* 0x000fe400078e005d */
[----:B------:R-:W2:Y:S04]  /*fb00*/  LDL R93, [R1+0x55c] ;  /* 0x00055c00015d7983 */ /* 0x000ea80000100800 */
[----:B------:R0:W2:Y:S02]  /*fb10*/  @P1 LDG.E.U8 R230, desc[UR56][R2.64] ;  /* 0x0000003802e61981 */ /* 0x0000a4000c1e1100 */
[----:B0-----:R-:W-:Y:S01]  /*fb20*/  @P0 IMAD.MOV.U32 R3, RZ, RZ, R92 ;  /* 0x000000ffff030224 */ /* 0x001fe200078e005c */
[----:B------:R-:W-:Y:S01]  /*fb30*/  ISETP.GT.AND P1, PT, R0, 0x2d, PT ;  /* 0x0000002d0000780c */ /* 0x000fe20003f24270 */
[----:B------:R-:W2:Y:S01]  /*fb40*/  LDL R92, [R1+0x560] ;  /* 0x00056000015c7983 */ /* 0x000ea20000100800 */
[----:B----4-:R-:W-:-:S05]  /*fb50*/  @P0 IMAD.MOV.U32 R2, RZ, RZ, R87 ;  /* 0x000000ffff020224 */ /* 0x010fca00078e0057 */
[----:B------:R0:W4:Y:S02]  /*fb60*/  @P0 LDG.E.U8 R65, desc[UR56][R2.64] ;  /* 0x0000003802410981 */ /* 0x000124000c1e1100 */
[----:B0-----:R-:W-:Y:S02]  /*fb70*/  @P0 IMAD.MOV.U32 R2, RZ, RZ, R99 ;  /* 0x000000ffff020224 */ /* 0x001fe400078e0063 */
[----:B------:R-:W-:Y:S01]  /*fb80*/  @P0 IMAD.MOV.U32 R3, RZ, RZ, R100 ;  /* 0x000000ffff030224 */ /* 0x000fe200078e0064 */
[----:B------:R-:W4:Y:S04]  /*fb90*/  LDL R99, [R1+0x52c] ;  /* 0x00052c0001637983 */ /* 0x000f280000100800 */
[----:B------:R0:W4:Y:S04]  /*fba0*/  @P0 LDG.E.U8 R76, desc[UR56][R2.64] ;  /* 0x00000038024c0981 */ /* 0x000128000c1e1100 */
[----:B------:R-:W4:Y:S01]  /*fbb0*/  LDL R100, [R1+0x538] ;  /* 0x0005380001647983 */ /* 0x000f220000100800 */
[----:B0-----:R-:W-:-:S02]  /*fbc0*/  @P0 IMAD.MOV.U32 R2, RZ, RZ, R90 ;  /* 0x000000ffff020224 */ /* 0x001fc400078e005a */
        /* <DEDUP_REMOVED lines=9> */
[----:B---3--:R-:W-:-:S02]  /*fc60*/  @P1 IMAD.MOV.U32 R2, RZ, RZ, R88 ;  /* 0x000000ffff021224 */ /* 0x008fc400078e0058 */
[----:B------:R-:W-:Y:S01]  /*fc70*/  @P1 IMAD.MOV.U32 R3, RZ, RZ, R89 ;  /* 0x000000ffff031224 */ /* 0x000fe200078e0059 */
[----:B------:R-:W3:Y:S04]  /*fc80*/  LDL R88, [R1+0x548] ;  /* 0x0005480001587983 */ /* 0x000ee80000100800 */
[----:B------:R-:W3:Y:S04]  /*fc90*/  LDL R89, [R1+0x550] ;  /* 0x0005500001597983 */ /* 0x000ee80000100800 */
[----:B------:R0:W3:Y:S02]  /*fca0*/  @P1 LDG.E.U8 R235, desc[UR56][R2.64] ;  /* 0x0000003802eb1981 */ /* 0x0000e4000c1e1100 */
[----:B0-----:R-:W-:-:S02]  /*fcb0*/  @P1 IMAD.MOV.U32 R2, RZ, RZ, R95 ;  /* 0x000000ffff021224 */ /* 0x001fc400078e005f */
[----:B------:R-:W-:Y:S01]  /*fcc0*/  @P1 IMAD.MOV.U32 R3, RZ, RZ, R96 ;  /* 0x000000ffff031224 */ /* 0x000fe200078e0060 */
[----:B------:R-:W-:Y:S01]  /*fcd0*/  PRMT R245, RZ, 0x7610, R245 ;  /* 0x00007610fff57816 */ /* 0x000fe200000000f5 */
[----:B------:R-:W3:Y:S04]  /*fce0*/  LDL R96, [R1+0x528] ;  /* 0x0005280001607983 */ /* 0x000ee80000100800 */
[----:B------:R2:W3:Y:S01]  /*fcf0*/  @P1 LDG.E.U8 R233, desc[UR56][R2.64] ;  /* 0x0000003802e91981 */ /* 0x0004e2000c1e1100 */
[----:B------:R-:W-:-:S03]  /*fd00*/  ISETP.GT.AND P0, PT, R0, 0x2e, PT ;  /* 0x0000002e0000780c */ /* 0x000fc60003f04270 */
[----:B------:R-:W3:Y:S01]  /*fd10*/  LDL R95, [R1+0x51c] ;  /* 0x00051c00015f7983 */ /* 0x000ee20000100800 */
[----:B--2---:R-:W-:-:S03]  /*fd20*/  @P1 IMAD.MOV.U32 R2, RZ, RZ, R55 ;  /* 0x000000ffff021224 */ /* 0x004fc600078e0037 */
[----:B------:R-:W2:Y:S01]  /*fd30*/  LDL R55, [R1+0x540] ;  /* 0x0005400001377983 */ /* 0x000ea20000100800 */
[----:B------:R-:W-:-:S03]  /*fd40*/  @P1 IMAD.MOV.U32 R3, RZ, RZ, R94 ;  /* 0x000000ffff031224 */ /* 0x000fc600078e005e */
[----:B------:R-:W2:Y:S01]  /*fd50*/  LDL R94, [R1+0x520] ;  /* 0x00052000015e7983 */ /* 0x000ea20000100800 */
[----:B------:R-:W-:-:S03]  /*fd60*/  PRMT R237, RZ, 0x7610, R237 ;  /* 0x00007610ffed7816 */ /* 0x000fc600000000ed */
[----:B------:R0:W2:Y:S01]  /*fd70*/  @P1 LDG.E.U8 R245, desc[UR56][R2.64] ;  /* 0x0000003802f51981 */ /* 0x0000a2000c1e1100 */
[----:B------:R-:W-:Y:S01]  /*fd80*/  PRMT R61, RZ, 0x7610, R61 ;  /* 0x00007610ff3d7816 */ /* 0x000fe2000000003d */
[----:B0-----:R-:W-:Y:S02]  /*fd90*/  @P1 IMAD.MOV.U32 R2, RZ, RZ, R92 ;  /* 0x000000ffff021224 */ /* 0x001fe400078e005c */
[----:B------:R-:W-:Y:S01]  /*fda0*/  @P1 IMAD.MOV.U32 R3, RZ, RZ, R93 ;  /* 0x000000ffff031224 */ /* 0x000fe200078e005d */
[----:B------:R-:W2:Y:S04]  /*fdb0*/  LDL R92, [R1+0x518] ;  /* 0x00051800015c7983 */ /* 0x000ea80000100800 */
[----:B------:R-:W2:Y:S04]  /*fdc0*/  LDL R93, [R1+0x514] ;  /* 0x00051400015d7983 */ /* 0x000ea80000100800 */
[----:B------:R4:W2:Y:S01]  /*fdd0*/  @P1 LDG.E.U8 R237, desc[UR56][R2.64] ;  /* 0x0000003802ed1981 */ /* 0x0008a2000c1e1100 */
[----:B------:R-:W-:-:S02]  /*fde0*/  PRMT R72, RZ, 0x7610, R72 ;  /* 0x00007610ff487816 */ /* 0x000fc40000000048 */
[----:B------:R-:W-:Y:S01]  /*fdf0*/  PRMT R59, RZ, 0x7610, R59 ;  /* 0x00007610ff3b7816 */ /* 0x000fe2000000003b */
[----:B----4-:R-:W-:Y:S02]  /*fe00*/  @P0 IMAD.MOV.U32 R2, RZ, RZ, R90 ;  /* 0x000000ffff020224 */ /* 0x010fe400078e005a */
[----:B------:R-:W4:Y:S01]  /*fe10*/  LDL R90, [R1+0x510] ;  /* 0x00051000015a7983 */ /* 0x000f220000100800 */
[----:B------:R-:W-:-:S03]  /*fe20*/  @P0 IMAD.MOV.U32 R3, RZ, RZ, R91 ;  /* 0x000000ffff030224 */ /* 0x000fc600078e005b */
[----:B------:R-:W4:Y:S04]  /*fe30*/  LDL R91, [R1+0x50c] ;  /* 0x00050c00015b7983 */ /* 0x000f280000100800 */
[----:B------:R0:W4:Y:S02]  /*fe40*/  @P0 LDG.E.U8 R61, desc[UR56][R2.64] ;  /* 0x00000038023d0981 */ /* 0x000124000c1e1100 */
[----:B0-----:R-:W-:Y:S02]  /*fe50*/  @P0 IMAD.MOV.U32 R3, RZ, RZ, R104 ;  /* 0x000000ffff030224 */ /* 0x001fe400078e0068 */
[----:B---3--:R-:W-:Y:S02]  /*fe60*/  @P0 IMAD.MOV.U32 R2, RZ, RZ, R89 ;  /* 0x000000ffff020224 */ /* 0x008fe400078e0059 */
[----:B------:R-:W3:Y:S04]  /*fe70*/  LDL R89, [R1+0x508] ;  /* 0x0005080001597983 */ /* 0x000ee80000100800 */
[----:B------:R0:W3:Y:S02]  /*fe80*/  @P0 LDG.E.U8 R72, desc[UR56][R2.64] ;  /* 0x0000003802480981 */ /* 0x0000e4000c1e1100 */
[----:B0-----:R-:W-:-:S02]  /*fe90*/  @P0 IMAD.MOV.U32 R2, RZ, RZ, R88 ;  /* 0x000000ffff020224 */ /* 0x001fc400078e0058 */
[----:B------:R-:W-:Y:S01]  /*fea0*/  @P0 IMAD.MOV.U32 R3, RZ, RZ, R103 ;  /* 0x000000ffff030224 */ /* 0x000fe200078e0067 */
[----:B------:R-:W3:Y:S04]  /*feb0*/  LDL R88, [R1+0x500] ;  /* 0x0005000001587983 */ /* 0x000ee80000100800 */
[----:B------:R2:W3:Y:S02]  /*fec0*/  @P0 LDG.E.U8 R59, desc[UR56][R2.64] ;  /* 0x00000038023b0981 */ /* 0x0004e4000c1e1100 */
[----:B--2---:R-:W-:Y:S02]  /*fed0*/  @P0 IMAD.MOV.U32 R2, RZ, RZ, R55 ;  /* 0x000000ffff020224 */ /* 0x004fe400078e0037 */
[----:B------:R-:W2:Y:S01]  /*fee0*/  LDL R55, [R1+0x4f8] ;  /* 0x0004f80001377983 */ /* 0x000ea20000100800 */
[----:B------:R-:W-:Y:S01]  /*fef0*/  ISETP.GT.AND P1, PT, R0, 0x2f, PT ;  /* 0x0000002f0000780c */ /* 0x000fe20003f24270 */
[----:B------:R-:W-:Y:S01]  /*ff00*/  @P0 IMAD.MOV.U32 R3, RZ, RZ, R102 ;  /* 0x000000ffff030224 */ /* 0x000fe200078e0066 */
[----:B------:R-:W-:-:S02]  /*ff10*/  PRMT R70, RZ, 0x7610, R70 ;  /* 0x00007610ff467816 */ /* 0x000fc40000000046 */
[----:B------:R-:W-:-:S04]  /*ff20*/  PRMT R234, RZ, 0x7610, R234 ;  /* 0x00007610ffea7816 */ /* 0x000fc800000000ea */
[----:B------:R0:W2:Y:S01]  /*ff30*/  @P0 LDG.E.U8 R70, desc[UR56][R2.64] ;  /* 0x0000003802460981 */ /* 0x0000a2000c1e1100 */
[----:B------:R-:W-:-:S04]  /*ff40*/  PRMT R232, RZ, 0x7610, R232 ;  /* 0x00007610ffe87816 */ /* 0x000fc800000000e8 */
[----:B0-----:R-:W-:Y:S02]  /*ff50*/  @P1 IMAD.MOV.U32 R2, RZ, RZ, R100 ;  /* 0x000000ffff021224 */ /* 0x001fe400078e0064 */
[----:B------:R-:W-:-:S05]  /*ff60*/  @P1 IMAD.MOV.U32 R3, RZ, RZ, R101 ;  /* 0x000000ffff031224 */ /* 0x000fca00078e0065 */
[----:B------:R0:W2:Y:S01]  /*ff70*/  @P1 LDG.E.U8 R234, desc[UR56][R2.64] ;  /* 0x0000003802ea1981 */ /* 0x0000a2000c1e1100 */
[----:B------:R-:W-:Y:S02]  /*ff80*/  PRMT R244, RZ, 0x7610, R244 ;  /* 0x00007610fff47816 */ /* 0x000fe400000000f4 */
[----:B------:R-:W-:Y:S01]  /*ff90*/  ISETP.GT.AND P0, PT, R0, 0x30, PT ;  /* 0x000000300000780c */ /* 0x000fe20003f04270 */
[----:B0-----:R-:W-:Y:S02]  /*ffa0*/  @P1 IMAD.MOV.U32 R2, RZ, RZ, R98 ;  /* 0x000000ffff021224 */ /* 0x001fe400078e0062 */
[----:B------:R-:W-:-:S05]  /*ffb0*/  @P1 IMAD.MOV.U32 R3, RZ, RZ, R99 ;  /* 0x000000ffff031224 */ /* 0x000fca00078e0063 */
[----:B------:R0:W2:Y:S01]  /*ffc0*/  @P1 LDG.E.U8 R232, desc[UR56][R2.64] ;  /* 0x0000003802e81981 */ /* 0x0000a2000c1e1100 */
[----:B------:R-:W-:Y:S01]  /*ffd0*/  PRMT R236, RZ, 0x7610, R236 ;  /* 0x00007610ffec7816 */ /* 0x000fe200000000ec */
        /* <DEDUP_REMOVED lines=11> */
[----:B------:R-:W-:Y:S02]  /*10090*/  PRMT R60, RZ, 0x7610, R60 ;  /* 0x00007610ff3c7816 */ /* 0x000fe4000000003c */
[----:B------:R-:W-:Y:S01]  /*100a0*/  ISETP.GT.AND P1, PT, R0, 0x31, PT ;  /* 0x000000310000780c */ /* 0x000fe20003f24270 */
[----:B------:R0:W-:Y:S01]  /*100b0*/  STL [R1+0xc38], R24 ;  /* 0x000c381801007387 */ /* 0x0001e20000100800 */
[----:B------:R-:W-:Y:S01]  /*100c0*/  PRMT R66, RZ, 0x7610, R66 ;  /* 0x00007610ff427816 */ /* 0x000fe20000000042 */
[----:B----4-:R-:W-:Y:S02]  /*100d0*/  @P0 IMAD.MOV.U32 R2, RZ, RZ, R90 ;  /* 0x000000ffff020224 */ /* 0x010fe400078e005a */
[----:B------:R-:W-:-:S05]  /*100e0*/  @P0 IMAD.MOV.U32 R3, RZ, RZ, R91 ;  /* 0x000000ffff030224 */ /* 0x000fca00078e005b */
[----:B------:R1:W4:Y:S02]  /*100f0*/  @P0 LDG.E.U8 R68, desc[UR56][R2.64] ;  /* 0x0000003802440981 */ /* 0x000324000c1e1100 */
[----:B-1----:R-:W-:Y:S02]  /*10100*/  @P0 IMAD.MOV.U32 R3, RZ, RZ, R24 ;  /* 0x000000ffff030224 */ /* 0x002fe400078e0018 */
[----:B0-----:R-:W4:Y:S04]  /*10110*/  LDL.LU R24, [R1+0x4f0] ;  /* 0x0004f00001187983 */ /* 0x001f280000300800 */
[----:B------:R0:W-:Y:S01]  /*10120*/  STL [R1+0xc34], R26 ;  /* 0x000c341a01007387 */ /* 0x0001e20000100800 */
[----:B---3--:R-:W-:-:S05]  /*10130*/  @P0 IMAD.MOV.U32 R2, RZ, RZ, R89 ;  /* 0x000000ffff020224 */ /* 0x008fca00078e0059 */
[----:B------:R1:W3:Y:S02]  /*10140*/  @P0 LDG.E.U8 R60, desc[UR56][R2.64] ;  /* 0x00000038023c0981 */ /* 0x0002e4000c1e1100 */
[----:B-1----:R-:W-:Y:S02]  /*10150*/  @P0 IMAD.MOV.U32 R3, RZ, RZ, R26 ;  /* 0x000000ffff030224 */ /* 0x002fe400078e001a */
[----:B------:R-:W-:Y:S01]  /*10160*/  @P0 IMAD.MOV.U32 R2, RZ, RZ, R88 ;  /* 0x000000ffff020224 */ /* 0x000fe200078e0058 */
[----:B0-----:R-:W3:Y:S04]  /*10170*/  LDL.LU R26, [R1+0x4e8] ;  /* 0x0004e800011a7983 */ /* 0x001ee80000300800 */
[----:B------:R0:W3:Y:S04]  /*10180*/  @P0 LDG.E.U8 R66, desc[UR56][R2.64] ;  /* 0x0000003802420981 */ /* 0x0000e8000c1e1100 */
[----:B------:R-:W3:Y:S04]  /*10190*/  LDL R93, [R1+0x47c] ;  /* 0x00047c00015d7983 */ /* 0x000ee80000100800 */
[----:B------:R-:W3:Y:S01]  /*101a0*/  LDL R92, [R1+0x474] ;  /* 0x00047400015c7983 */ /* 0x000ee20000100800 */
[----:B0-----:R-:W-:-:S02]  /*101b0*/  @P1 IMAD.MOV.U32 R3, RZ, RZ, R28 ;  /* 0x000000ffff031224 */ /* 0x001fc400078e001c */
[----:B--2---:R-:W-:Y:S01]  /*101c0*/  @P1 IMAD.MOV.U32 R2, RZ, RZ, R55 ;  /* 0x000000ffff021224 */ /* 0x004fe200078e0037 */
[----:B------:R-:W2:Y:S04]  /*101d0*/  LDL R91, [R1+0x46c] ;  /* 0x00046c00015b7983 */ /* 0x000ea80000100800 */
[----:B------:R-:W2:Y:S04]  /*101e0*/  LDL R55, [R1+0x484] ;  /* 0x0004840001377983 */ /* 0x000ea80000100800 */
[----:B------:R-:W2:Y:S04]  /*101f0*/  LDL R89, [R1+0x464] ;  /* 0x0004640001597983 */ /* 0x000ea80000100800 */
[----:B------:R-:W2:Y:S04]  /*10200*/  LDL R88, [R1+0x45c] ;  /* 0x00045c0001587983 */ /* 0x000ea80000100800 */
[----:B------:R0:W-:Y:S04]  /*10210*/  STL [R1+0xc30], R28 ;  /* 0x000c301c01007387 */ /* 0x0001e80000100800 */
[----:B0-----:R-:W2:Y:S01]  /*10220*/  LDL.LU R28, [R1+0x4e0] ;  /* 0x0004e000011c7983 */ /* 0x001ea20000300800 */
[----:B------:R-:W-:-:S02]  /*10230*/  PRMT R247, RZ, 0x7610, R247 ;  /* 0x00007610fff77816 */ /* 0x000fc400000000f7 */
[----:B------:R-:W-:Y:S01]  /*10240*/  PRMT R153, RZ, 0x7610, R153 ;  /* 0x00007610ff997816 */ /* 0x000fe20000000099 */
[----:B------:R-:W2:Y:S04]  /*10250*/  LDL R97, [R1+0x454] ;  /* 0x0004540001617983 */ /* 0x000ea80000100800 */
[----:B------:R0:W2:Y:S01]  /*10260*/  @P1 LDG.E.U8 R247, desc[UR56][R2.64] ;  /* 0x0000003802f71981 */ /* 0x0000a2000c1e1100 */
[----:B------:R-:W-:Y:S02]  /*10270*/  PRMT R157, RZ, 0x7610, R157 ;  /* 0x00007610ff9d7816 */ /* 0x000fe4000000009d */
[----:B------:R-:W-:Y:S01]  /*10280*/  ISETP.GT.AND P0, PT, R0, 0x32, PT ;  /* 0x000000320000780c */ /* 0x000fe20003f04270 */
[----:B------:R-:W2:Y:S01]  /*10290*/  LDL R96, [R1+0x458] ;  /* 0x0004580001607983 */ /* 0x000ea20000100800 */
[----:B------:R-:W-:-:S02]  /*102a0*/  PRMT R155, RZ, 0x7610, R155 ;  /* 0x00007610ff9b7816 */ /* 0x000fc4000000009b */
[----:B------:R-:W-:Y:S01]  /*102b0*/  PRMT R58, RZ, 0x7610, R58 ;  /* 0x00007610ff3a7816 */ /* 0x000fe2000000003a */
[----:B------:R-:W2:Y:S01]  /*102c0*/  LDL R95, [R1+0x44c] ;  /* 0x00044c00015f7983 */ /* 0x000ea20000100800 */
[----:B0-----:R-:W-:Y:S01]  /*102d0*/  @P1 IMAD.MOV.U32 R3, RZ, RZ, R30 ;  /* 0x000000ffff031224 */ /* 0x001fe200078e001e */
[----:B------:R-:W-:Y:S02]  /*102e0*/  PRMT R64, RZ, 0x7610, R64 ;  /* 0x00007610ff407816 */ /* 0x000fe40000000040 */
[----:B------:R-:W2:Y:S01]  /*102f0*/  LDL R90, [R1+0x450] ;  /* 0x00045000015a7983 */ /* 0x000ea20000100800 */
[----:B------:R-:W-:Y:S02]  /*10300*/  PRMT R56, RZ, 0x7610, R56 ;  /* 0x00007610ff387816 */ /* 0x000fe40000000038 */
[----:B------:R-:W-:Y:S02]  /*10310*/  PRMT R62, RZ, 0x7610, R62 ;  /* 0x00007610ff3e7816 */ /* 0x000fe4000000003e */
[----:B------:R-:W-:-:S02]  /*10320*/  PRMT R246, RZ, 0x7610, R246 ;  /* 0x00007610fff67816 */ /* 0x000fc400000000f6 */
[----:B------:R-:W-:Y:S02]  /*10330*/  PRMT R152, RZ, 0x7610, R152 ;  /* 0x00007610ff987816 */ /* 0x000fe40000000098 */
[----:B------:R-:W-:Y:S02]  /*10340*/  PRMT R156, RZ, 0x7610, R156 ;  /* 0x00007610ff9c7816 */ /* 0x000fe4000000009c */
[----:B------:R-:W-:Y:S02]  /*10350*/  PRMT R154, RZ, 0x7610, R154 ;  /* 0x00007610ff9a7816 */ /* 0x000fe4000000009a */
[----:B------:R-:W-:Y:S02]  /*10360*/  PRMT R8, RZ, 0x7610, R8 ;  /* 0x00007610ff087816 */ /* 0x000fe40000000008 */
[----:B------:R-:W-:Y:S02]  /*10370*/  PRMT R6, RZ, 0x7610, R6 ;  /* 0x00007610ff067816 */ /* 0x000fe40000000006 */
[----:B------:R-:W-:-:S02]  /*10380*/  PRMT R215, RZ, 0x7610, R215 ;  /* 0x00007610ffd77816 */ /* 0x000fc400000000d7 */
[----:B------:R-:W-:Y:S02]  /*10390*/  PRMT R163, RZ, 0x7610, R163 ;  /* 0x00007610ffa37816 */ /* 0x000fe400000000a3 */
[----:B------:R-:W-:Y:S02]  /*103a0*/  PRMT R7, RZ, 0x7610, R7 ;  /* 0x00007610ff077816 */ /* 0x000fe40000000007 */
[----:B------:R-:W-:Y:S01]  /*103b0*/  PRMT R5, RZ, 0x7610, R5 ;  /* 0x00007610ff057816 */ /* 0x000fe20000000005 */
[----:B----4-:R-:W-:-:S05]  /*103c0*/  @P1 IMAD.MOV.U32 R2, RZ, RZ, R24 ;  /* 0x000000ffff021224 */ /* 0x010fca00078e0018 */
[----:B------:R0:W4:Y:S02]  /*103d0*/  @P1 LDG.E.U8 R153, desc[UR56][R2.64] ;  /* 0x0000003802991981 */ /* 0x000124000c1e1100 */
[----:B0-----:R-:W-:Y:S02]  /*103e0*/  @P1 IMAD.MOV.U32 R3, RZ, RZ, R32 ;  /* 0x000000ffff031224 */ /* 0x001fe400078e0020 */
[----:B---3--:R-:W-:-:S05]  /*103f0*/  @P1 IMAD.MOV.U32 R2, RZ, RZ, R26 ;  /* 0x000000ffff021224 */ /* 0x008fca00078e001a */
[----:B------:R0:W3:Y:S02]  /*10400*/  @P1 LDG.E.U8 R157, desc[UR56][R2.64] ;  /* 0x00000038029d1981 */ /* 0x0000e4000c1e1100 */
[----:B0-----:R-:W-:Y:S02]  /*10410*/  @P1 IMAD.MOV.U32 R3, RZ, RZ, R34 ;  /* 0x000000ffff031224 */ /* 0x001fe400078e0022 */
[----:B--2---:R-:W-:-:S05]  /*10420*/  @P1 IMAD.MOV.U32 R2, RZ, RZ, R28 ;  /* 0x000000ffff021224 */ /* 0x004fca00078e001c */
[----:B------:R0:W2:Y:S02]  /*10430*/  @P1 LDG.E.U8 R155, desc[UR56][R2.64] ;  /* 0x00000038029b1981 */ /* 0x0000a4000c1e1100 */
[----:B0-----:R-:W-:Y:S02]  /*10440*/  @P0 IMAD.MOV.U32 R2, RZ, RZ, R25 ;  /* 0x000000ffff020224 */ /* 0x001fe400078e0019 */
[----:B------:R-:W-:-:S05]  /*10450*/  @P0 IMAD.MOV.U32 R3, RZ, RZ, R36 ;  /* 0x000000ffff030224 */ /* 0x000fca00078e0024 */
[----:B------:R0:W2:Y:S01]  /*10460*/  @P0 LDG.E.U8 R58, desc[UR56][R2.64] ;  /* 0x00000038023a0981 */ /* 0x0000a2000c1e1100 */
[----:B------:R-:W-:Y:S01]  /*10470*/  ISETP.GT.AND P1, PT, R0, 0x33, PT ;  /* 0x000000330000780c */ /* 0x000fe20003f24270 */
[----:B0-----:R-:W-:Y:S02]  /*10480*/  @P0 IMAD.MOV.U32 R2, RZ, RZ, R27 ;  /* 0x000000ffff020224 */ /* 0x001fe400078e001b */
[----:B------:R-:W-:-:S05]  /*10490*/  @P0 IMAD.MOV.U32 R3, RZ, RZ, R38 ;  /* 0x000000ffff030224 */ /* 0x000fca00078e0026 */
[----:B------:R0:W2:Y:S02]  /*104a0*/  @P0 LDG.E.U8 R64, desc[UR56][R2.64] ;  /* 0x0000003802400981 */ /* 0x0000a4000c1e1100 */
        /* <DEDUP_REMOVED lines=21> */
[----:B------:R0:W4:Y:S02]  /*10600*/  @P0 LDG.E.U8 R8, desc[UR56][R2.64] ;  /* 0x0000003802080981 */ /* 0x000124000c1e1100 */
[----:B0-----:R-:W-:Y:S02]  /*10610*/  @P0 IMAD.MOV.U32 R2, RZ, RZ, R43 ;  /* 0x000000ffff020224 */ /* 0x001fe400078e002b */
[----:B------:R-:W-:-:S05]  /*10620*/  @P0 IMAD.MOV.U32 R3, RZ, RZ, R54 ;  /* 0x000000ffff030224 */ /* 0x000fca00078e0036 */
[----:B------:R0:W3:Y:S02]  /*10630*/  @P0 LDG.E.U8 R6, desc[UR56][R2.64] ;  /* 0x0000003802060981 */ /* 0x0000e4000c1e1100 */
[----:B0-----:R-:W-:Y:S02]  /*10640*/  @P0 IMAD.MOV.U32 R3, RZ, RZ, R55 ;  /* 0x000000ffff030224 */ /* 0x001fe400078e0037 */
[----:B------:R-:W2:Y:S01]  /*10650*/  LDL.LU R55, [R1+0x460] ;  /* 0x0004600001377983 */ /* 0x000ea20000300800 */
[----:B------:R-:W-:Y:S01]  /*10660*/  ISETP.GT.AND P1, PT, R0, 0x35, PT ;  /* 0x000000350000780c */ /* 0x000fe20003f24270 */
[----:B------:R-:W-:Y:S02]  /*10670*/  @P0 IMAD.MOV.U32 R2, RZ, RZ, R45 ;  /* 0x000000ffff020224 */ /* 0x000fe400078e002d */
[----:B------:R-:W4:Y:S04]  /*10680*/  LDL R94, [R1+0x444] ;  /* 0x00044400015e7983 */ /* 0x000f280000100800 */
[----:B------:R0:W3:Y:S04]  /*10690*/  @P0 LDG.E.U8 R215, desc[UR56][R2.64] ;  /* 0x0000003802d70981 */ /* 0x0000e8000c1e1100 */
[----:B------:R-:W3:Y:S04]  /*106a0*/  LDL R103, [R1+0x43c] ;  /* 0x00043c0001677983 */ /* 0x000ee80000100800 */
[----:B------:R-:W3:Y:S01]  /*106b0*/  LDL R102, [R1+0x440] ;  /* 0x0004400001667983 */ /* 0x000ee20000100800 */
[----:B0-----:R-:W-:-:S02]  /*106c0*/  @P0 IMAD.MOV.U32 R2, RZ, RZ, R47 ;  /* 0x000000ffff020224 */ /* 0x001fc400078e002f */
[----:B------:R-:W-:Y:S01]  /*106d0*/  @P0 IMAD.MOV.U32 R3, RZ, RZ, R93 ;  /* 0x000000ffff030224 */ /* 0x000fe200078e005d */
[----:B------:R-:W-:Y:S01]  /*106e0*/  PRMT R161, RZ, 0x7610, R161 ;  /* 0x00007610ffa17816 */ /* 0x000fe200000000a1 */
[----:B------:R-:W3:Y:S04]  /*106f0*/  LDL R99, [R1+0x42c] ;  /* 0x00042c0001637983 */ /* 0x000ee80000100800 */
[----:B------:R0:W3:Y:S04]  /*10700*/  @P0 LDG.E.U8 R163, desc[UR56][R2.64] ;  /* 0x0000003802a30981 */ /* 0x0000e8000c1e1100 */
[----:B------:R-:W3:Y:S01]  /*10710*/  LDL R98, [R1+0x430] ;  /* 0x0004300001627983 */ /* 0x000ee20000100800 */
[----:B------:R-:W-:-:S03]  /*10720*/  PRMT R159, RZ, 0x7610, R159 ;  /* 0x00007610ff9f7816 */ /* 0x000fc6000000009f */
[----:B------:R-:W3:Y:S01]  /*10730*/  LDL R93, [R1+0x424] ;  /* 0x00042400015d7983 */ /* 0x000ee20000100800 */
[----:B0-----:R-:W-:Y:S02]  /*10740*/  @P1 IMAD.MOV.U32 R2, RZ, RZ, R49 ;  /* 0x000000ffff021224 */ /* 0x001fe400078e0031 */
[----:B------:R-:W-:Y:S01]  /*10750*/  @P1 IMAD.MOV.U32 R3, RZ, RZ, R92 ;  /* 0x000000ffff031224 */ /* 0x000fe200078e005c */
[----:B------:R-:W-:Y:S01]  /*10760*/  PRMT R119, RZ, 0x7610, R119 ;  /* 0x00007610ff777816 */ /* 0x000fe20000000077 */
[----:B------:R-:W4:Y:S04]  /*10770*/  LDL R92, [R1+0x448] ;  /* 0x00044800015c7983 */ /* 0x000f280000100800 */
[----:B------:R0:W3:Y:S04]  /*10780*/  @P1 LDG.E.U8 R7, desc[UR56][R2.64] ;  /* 0x0000003802071981 */ /* 0x0000e8000c1e1100 */
[----:B------:R-:W3:Y:S04]  /*10790*/  LDL R101, [R1+0x41c] ;  /* 0x00041c0001657983 */ /* 0x000ee80000100800 */
[----:B------:R-:W3:Y:S01]  /*107a0*/  LDL R100, [R1+0x420] ;  /* 0x0004200001647983 */ /* 0x000ee20000100800 */
[----:B0-----:R-:W-:-:S02]  /*107b0*/  @P1 IMAD.MOV.U32 R2, RZ, RZ, R51 ;  /* 0x000000ffff021224 */ /* 0x001fc400078e0033 */
[----:B------:R-:W-:Y:S02]  /*107c0*/  @P1 IMAD.MOV.U32 R3, RZ, RZ, R91 ;  /* 0x000000ffff031224 */ /* 0x000fe400078e005b */
[----:B------:R-:W3:Y:S04]  /*107d0*/  LDL R91, [R1+0x434] ;  /* 0x00043400015b7983 */ /* 0x000ee80000100800 */
[----:B------:R0:W3:Y:S02]  /*107e0*/  @P1 LDG.E.U8 R5, desc[UR56][R2.64] ;  /* 0x0000003802051981 */ /* 0x0000e4000c1e1100 */
[----:B0-----:R-:W-:Y:S02]  /*107f0*/  @P1 IMAD.MOV.U32 R3, RZ, RZ, R89 ;  /* 0x000000ffff031224 */ /* 0x001fe400078e0059 */
[----:B------:R-:W3:Y:S01]  /*10800*/  LDL R89, [R1+0x438] ;  /* 0x0004380001597983 */ /* 0x000ee20000100800 */
[----:B------:R-:W-:Y:S01]  /*10810*/  ISETP.GT.AND P0, PT, R0, 0x36, PT ;  /* 0x000000360000780c */ /* 0x000fe20003f04270 */
[----:B------:R-:W-:-:S05]  /*10820*/  @P1 IMAD.MOV.U32 R2, RZ, RZ, R53 ;  /* 0x000000ffff021224 */ /* 0x000fca00078e0035 */
[----:B------:R0:W3:Y:S02]  /*10830*/  @P1 LDG.E.U8 R161, desc[UR56][R2.64] ;  /* 0x0000003802a11981 */ /* 0x0000e4000c1e1100 */
[----:B0-----:R-:W-:Y:S02]  /*10840*/  @P1 IMAD.MOV.U32 R3, RZ, RZ, R88 ;  /* 0x000000ffff031224 */ /* 0x001fe400078e0058 */
[----:B------:R-:W3:Y:S01]  /*10850*/  LDL R88, [R1+0x428] ;  /* 0x0004280001587983 */ /* 0x000ee20000100800 */
[----:B------:R-:W-:Y:S02]  /*10860*/  PRMT R117, RZ, 0x7610, R117 ;  /* 0x00007610ff757816 */ /* 0x000fe40000000075 */
[----:B------:R-:W-:Y:S02]  /*10870*/  PRMT R115, RZ, 0x7610, R115 ;  /* 0x00007610ff737816 */ /* 0x000fe40000000073 */
[----:B------:R-:W-:Y:S01]  /*10880*/  PRMT R113, RZ, 0x7610, R113 ;  /* 0x00007610ff717816 */ /* 0x000fe20000000071 */
[----:B--2---:R-:W-:-:S05]  /*10890*/  @P1 IMAD.MOV.U32 R2, RZ, RZ, R55 ;  /* 0x000000ffff021224 */ /* 0x004fca00078e0037 */
[----:B------:R0:W2:Y:S02]  /*108a0*/  @P1 LDG.E.U8 R159, desc[UR56][R2.64] ;  /* 0x00000038029f1981 */ /* 0x0000a4000c1e1100 */
[----:B0-----:R-:W-:Y:S02]  /*108b0*/  @P0 IMAD.MOV.U32 R2, RZ, RZ, R96 ;  /* 0x000000ffff020224 */ /* 0x001fe400078e0060 */
[----:B------:R-:W-:Y:S01]  /*108c0*/  @P0 IMAD.MOV.U32 R3, RZ, RZ, R97 ;  /* 0x000000ffff030224 */ /* 0x000fe200078e0061 */
[----:B------:R-:W2:Y:S04]  /*108d0*/  LDL R96, [R1+0x410] ;  /* 0x0004100001607983 */ /* 0x000ea80000100800 */
[----:B------:R0:W2:Y:S04]  /*108e0*/  @P0 LDG.E.U8 R119, desc[UR56][R2.64] ;  /* 0x0000003802770981 */ /* 0x0000a8000c1e1100 */
[----:B------:R-:W2:Y:S01]  /*108f0*/  LDL R97, [R1+0x40c] ;  /* 0x00040c0001617983 */ /* 0x000ea20000100800 */
[----:B0-----:R-:W-:-:S02]  /*10900*/  @P0 IMAD.MOV.U32 R2, RZ, RZ, R90 ;  /* 0x000000ffff020224 */ /* 0x001fc400078e005a */
[----:B------:R-:W-:Y:S01]  /*10910*/  @P0 IMAD.MOV.U32 R3, RZ, RZ, R95 ;  /* 0x000000ffff030224 */ /* 0x000fe200078e005f */
[----:B------:R-:W2:Y:S04]  /*10920*/  LDL R90, [R1+0x418] ;  /* 0x00041800015a7983 */ /* 0x000ea80000100800 */
[----:B------:R-:W2:Y:S01]  /*10930*/  LDL R95, [R1+0x414] ;  /* 0x00041400015f7983 */ /* 0x000ea20000100800 */
[----:B------:R-:W-:-:S03]  /*10940*/  ISETP.GT.AND P1, PT, R0, 0x37, PT ;  /* 0x000000370000780c */ /* 0x000fc60003f24270 */
[----:B------:R4:W2:Y:S02]  /*10950*/  @P0 LDG.E.U8 R117, desc[UR56][R2.64] ;  /* 0x0000003802750981 */ /* 0x0008a4000c1e1100 */
[----:B----4-:R-:W-:Y:S02]  /*10960*/  @P0 IMAD.MOV.U32 R2, RZ, RZ, R92 ;  /* 0x000000ffff020224 */ /* 0x010fe400078e005c */
[----:B------:R-:W-:Y:S01]  /*10970*/  @P0 IMAD.MOV.U32 R3, RZ, RZ, R94 ;  /* 0x000000ffff030224 */ /* 0x000fe200078e005e */
[----:B------:R-:W4:Y:S04]  /*10980*/  LDL R92, [R1+0x408] ;  /* 0x00040800015c7983 */ /* 0x000f280000100800 */
[----:B------:R-:W4:Y:S04]  /*10990*/  LDL R94, [R1+0x404] ;  /* 0x00040400015e7983 */ /* 0x000f280000100800 */
[----:B------:R3:W4:Y:S02]  /*109a0*/  @P0 LDG.E.U8 R115, desc[UR56][R2.64] ;  /* 0x0000003802730981 */ /* 0x000724000c1e1100 */
[----:B---3--:R-:W-:-:S02]  /*109b0*/  @P0 IMAD.MOV.U32 R2, RZ, RZ, R102 ;  /* 0x000000ffff020224 */ /* 0x008fc400078e0066 */
[----:B------:R-:W-:Y:S01]  /*109c0*/  @P0 IMAD.MOV.U32 R3, RZ, RZ, R103 ;  /* 0x000000ffff030224 */ /* 0x000fe200078e0067 */
[----:B------:R-:W-:Y:S01]  /*109d0*/  PRMT R164, RZ, 0x7610, R164 ;  /* 0x00007610ffa47816 */ /* 0x000fe200000000a4 */
[----:B------:R-:W3:Y:S04]  /*109e0*/  LDL R103, [R1+0x3dc] ;  /* 0x0003dc0001677983 */ /* 0x000ee80000100800 */
[----:B------:R0:W3:Y:S01]  /*109f0*/  @P0 LDG.E.U8 R113, desc[UR56][R2.64] ;  /* 0x0000003802710981 */ /* 0x0000e2000c1e1100 */
[----:B------:R-:W-:Y:S02]  /*10a00*/  PRMT R162, RZ, 0x7610, R162 ;  /* 0x00007610ffa27816 */ /* 0x000fe400000000a2 */
[----:B------:R-:W-:Y:S01]  /*10a10*/  PRMT R160, RZ, 0x7610, R160 ;  /* 0x00007610ffa07816 */ /* 0x000fe200000000a0 */
[----:B------:R-:W3:Y:S01]  /*10a20*/  LDL R102, [R1+0x3e0] ;  /* 0x0003e00001667983 */ /* 0x000ee20000100800 */
[----:B0-----:R-:W-:-:S02]  /*10a30*/  @P1 IMAD.MOV.U32 R2, RZ, RZ, R89 ;  /* 0x000000ffff021224 */ /* 0x001fc400078e0059 */
[----:B------:R-:W-:Y:S01]  /*10a40*/  @P1 IMAD.MOV.U32 R3, RZ, RZ, R91 ;  /* 0x000000ffff031224 */ /* 0x000fe200078e005b */
[----:B------:R-:W3:Y:S04]  /*10a50*/  LDL R89, [R1+0x400] ;  /* 0x0004000001597983 */ /* 0x000ee80000100800 */
[----:B------:R-:W3:Y:S04]  /*10a60*/  LDL R91, [R1+0x3fc] ;  /* 0x0003fc00015b7983 */ /* 0x000ee80000100800 */
[----:B------:R0:W3:Y:S01]  /*10a70*/  @P1 LDG.E.U8 R164, desc[UR56][R2.64] ;  /* 0x0000003802a41981 */ /* 0x0000e2000c1e1100 */
[----:B------:R-:W-:Y:S01]  /*10a80*/  ISETP.GT.AND P0, PT, R0, 0x38, PT ;  /* 0x000000380000780c */ /* 0x000fe20003f04270 */
[----:B0-----:R-:W-:-:S02]  /*10a90*/  @P1 IMAD.MOV.U32 R2, RZ, RZ, R98 ;  /* 0x000000ffff021224 */ /* 0x001fc400078e0062 */
[----:B------:R-:W-:Y:S01]  /*10aa0*/  @P1 IMAD.MOV.U32 R3, RZ, RZ, R99 ;  /* 0x000000ffff031224 */ /* 0x000fe200078e0063 */
[----:B------:R-:W3:Y:S04]  /*10ab0*/  LDL R98, [R1+0x3f8] ;  /* 0x0003f80001627983 */ /* 0x000ee80000100800 */
[----:B------:R-:W3:Y:S04]  /*10ac0*/  LDL R99, [R1+0x3f4] ;  /* 0x0003f40001637983 */ /* 0x000ee80000100800 */
[----:B------:R0:W3:Y:S01]  /*10ad0*/  @P1 LDG.E.U8 R162, desc[UR56][R2.64] ;  /* 0x0000003802a21981 */ /* 0x0000e2000c1e1100 */
[----:B------:R-:W-:Y:S01]  /*10ae0*/  PRMT R158, RZ, 0x7610, R158 ;  /* 0x00007610ff9e7816 */ /* 0x000fe2000000009e */
[----:B0-----:R-:W-:-:S02]  /*10af0*/  @P1 IMAD.MOV.U32 R2, RZ, RZ, R88 ;  /* 0x000000ffff021224 */ /* 0x001fc400078e0058 */
        /* <DEDUP_REMOVED lines=9> */
[----:B------:R-:W-:Y:S02]  /*10b90*/  PRMT R109, RZ, 0x7610, R109 ;  /* 0x00007610ff6d7816 */ /* 0x000fe4000000006d */
[----:B------:R-:W-:Y:S01]  /*10ba0*/  PRMT R107, RZ, 0x7610, R107 ;  /* 0x00007610ff6b7816 */ /* 0x000fe2000000006b */
[----:B------:R-:W3:Y:S01]  /*10bb0*/  LDL R100, [R1+0x3c0] ;  /* 0x0003c00001647983 */ /* 0x000ee20000100800 */
[----:B--2---:R-:W-:-:S03]  /*10bc0*/  @P0 IMAD.MOV.U32 R2, RZ, RZ, R90 ;  /* 0x000000ffff020224 */ /* 0x004fc600078e005a */
[----:B------:R-:W2:Y:S01]  /*10bd0*/  LDL R90, [R1+0x3e8] ;  /* 0x0003e800015a7983 */ /* 0x000ea20000100800 */
[----:B------:R-:W-:-:S03]  /*10be0*/  @P0 IMAD.MOV.U32 R3, RZ, RZ, R95 ;  /* 0x000000ffff030224 */ /* 0x000fc600078e005f */
[----:B------:R-:W2:Y:S04]  /*10bf0*/  LDL R95, [R1+0x3e4] ;  /* 0x0003e400015f7983 */ /* 0x000ea80000100800 */
[----:B------:R0:W2:Y:S02]  /*10c00*/  @P0 LDG.E.U8 R111, desc[UR56][R2.64] ;  /* 0x00000038026f0981 */ /* 0x0000a4000c1e1100 */
[----:B0-----:R-:W-:Y:S02]  /*10c10*/  @P0 IMAD.MOV.U32 R2, RZ, RZ, R96 ;  /* 0x000000ffff020224 */ /* 0x001fe400078e0060 */
[----:B------:R-:W-:Y:S01]  /*10c20*/  @P0 IMAD.MOV.U32 R3, RZ, RZ, R97 ;  /* 0x000000ffff030224 */ /* 0x000fe200078e0061 */
[----:B------:R-:W2:Y:S04]  /*10c30*/  LDL R96, [R1+0x3d0] ;  /* 0x0003d00001607983 */ /* 0x000ea80000100800 */
[----:B------:R4:W2:Y:S04]  /*10c40*/  @P0 LDG.E.U8 R109, desc[UR56][R2.64] ;  /* 0x00000038026d0981 */ /* 0x0008a8000c1e1100 */
[----:B------:R-:W2:Y:S01]  /*10c50*/  LDL R97, [R1+0x3cc] ;  /* 0x0003cc0001617983 */ /* 0x000ea20000100800 */
[----:B----4-:R-:W-:-:S02]  /*10c60*/  @P0 IMAD.MOV.U32 R2, RZ, RZ, R92 ;  /* 0x000000ffff020224 */ /* 0x010fc400078e005c */
[----:B------:R-:W-:Y:S01]  /*10c70*/  @P0 IMAD.MOV.U32 R3, RZ, RZ, R94 ;  /* 0x000000ffff030224 */ /* 0x000fe200078e005e */
[----:B------:R-:W4:Y:S04]  /*10c80*/  LDL R92, [R1+0x3d8] ;  /* 0x0003d800015c7983 */ /* 0x000f280000100800 */
[----:B------:R-:W4:Y:S04]  /*10c90*/  LDL R94, [R1+0x3d4] ;  /* 0x0003d400015e7983 */ /* 0x000f280000100800 */
[----:B------:R3:W4:Y:S02]  /*10ca0*/  @P0 LDG.E.U8 R107, desc[UR56][R2.64] ;  /* 0x00000038026b0981 */ /* 0x000724000c1e1100 */
[----:B---3--:R-:W-:-:S02]  /*10cb0*/  @P0 IMAD.MOV.U32 R2, RZ, RZ, R89 ;  /* 0x000000ffff020224 */ /* 0x008fc400078e0059 */
[----:B------:R-:W3:Y:S01]  /*10cc0*/  LDL R89, [R1+0x3c8] ;  /* 0x0003c80001597983 */ /* 0x000ee20000100800 */
[----:B------:R-:W-:-:S03]  /*10cd0*/  @P0 IMAD.MOV.U32 R3, RZ, RZ, R91 ;  /* 0x000000ffff030224 */ /* 0x000fc600078e005b */
[----:B------:R-:W3:Y:S01]  /*10ce0*/  LDL R91, [R1+0x3c4] ;  /* 0x0003c400015b7983 */ /* 0x000ee20000100800 */
[----:B------:R-:W-:Y:S02]  /*10cf0*/  ISETP.GT.AND P1, PT, R0, 0x39, PT ;  /* 0x000000390000780c */ /* 0x000fe40003f24270 */
[----:B------:R-:W-:Y:S02]  /*10d00*/  PRMT R118, RZ, 0x7610, R118 ;  /* 0x00007610ff767816 */ /* 0x000fe40000000076 */
[----:B------:R-:W-:-:S04]  /*10d10*/  PRMT R213, RZ, 0x7610, R213 ;  /* 0x00007610ffd57816 */ /* 0x000fc800000000d5 */
[----:B------:R0:W3:Y:S05]  /*10d20*/  @P0 LDG.E.U8 R118, desc[UR56][R2.64] ;  /* 0x0000003802760981 */ /* 0x0000ea000c1e1100 */
[----:B0-----:R-:W-:Y:S02]  /*10d30*/  @P1 IMAD.MOV.U32 R2, RZ, RZ, R98 ;  /* 0x000000ffff021224 */ /* 0x001fe400078e0062 */
[----:B------:R-:W-:Y:S01]  /*10d40*/  @P1 IMAD.MOV.U32 R3, RZ, RZ, R99 ;  /* 0x000000ffff031224 */ /* 0x000fe200078e0063 */
[----:B------:R-:W-:Y:S01]  /*10d50*/  PRMT R211, RZ, 0x7610, R211 ;  /* 0x00007610ffd37816 */ /* 0x000fe200000000d3 */
[----:B------:R-:W3:Y:S04]  /*10d60*/  LDL R99, [R1+0x3ac] ;  /* 0x0003ac0001637983 */ /* 0x000ee80000100800 */
[----:B------:R0:W3:Y:S04]  /*10d70*/  @P1 LDG.E.U8 R213, desc[UR56][R2.64] ;  /* 0x0000003802d51981 */ /* 0x0000e8000c1e1100 */
[----:B------:R-:W3:Y:S01]  /*10d80*/  LDL R98, [R1+0x3b0] ;  /* 0x0003b00001627983 */ /* 0x000ee20000100800 */
[----:B0-----:R-:W-:-:S03]  /*10d90*/  @P1 IMAD.MOV.U32 R2, RZ, RZ, R88 ;  /* 0x000000ffff021224 */ /* 0x001fc600078e0058 */
[----:B------:R-:W3:Y:S01]  /*10da0*/  LDL R88, [R1+0x3b8] ;  /* 0x0003b80001587983 */ /* 0x000ee20000100800 */
[----:B------:R-:W-:-:S03]  /*10db0*/  @P1 IMAD.MOV.U32 R3, RZ, RZ, R93 ;  /* 0x000000ffff031224 */ /* 0x000fc600078e005d */
[----:B------:R-:W3:Y:S04]  /*10dc0*/  LDL R93, [R1+0x3b4] ;  /* 0x0003b400015d7983 */ /* 0x000ee80000100800 */
[----:B------:R2:W3:Y:S01]  /*10dd0*/  @P1 LDG.E.U8 R211, desc[UR56][R2.64] ;  /* 0x0000003802d31981 */ /* 0x0004e2000c1e1100 */
[----:B------:R-:W-:Y:S02]  /*10de0*/  PRMT R209, RZ, 0x7610, R209 ;  /* 0x00007610ffd17816 */ /* 0x000fe400000000d1 */
[----:B------:R-:W-:Y:S02]  /*10df0*/  ISETP.GT.AND P0, PT, R0, 0x3a, PT ;  /* 0x0000003a0000780c */ /* 0x000fe40003f04270 */
[----:B------:R-:W-:Y:S02]  /*10e00*/  PRMT R207, RZ, 0x7610, R207 ;  /* 0x00007610ffcf7816 */ /* 0x000fe400000000cf */
[----:B------:R-:W-:-:S02]  /*10e10*/  PRMT R105, RZ, 0x7610, R105 ;  /* 0x00007610ff697816 */ /* 0x000fc40000000069 */
[----:B------:R-:W-:Y:S01]  /*10e20*/  PRMT R214, RZ, 0x7610, R214 ;  /* 0x00007610ffd67816 */ /* 0x000fe200000000d6 */
[----:B--2---:R-:W-:Y:S02]  /*10e30*/  @P1 IMAD.MOV.U32 R2, RZ, RZ, R90 ;  /* 0x000000ffff021224 */ /* 0x004fe400078e005a */
[----:B------:R-:W2:Y:S01]  /*10e40*/  LDL R90, [R1+0x3a8] ;  /* 0x0003a800015a7983 */ /* 0x000ea20000100800 */
[----:B------:R-:W-:-:S03]  /*10e50*/  @P1 IMAD.MOV.U32 R3, RZ, RZ, R95 ;  /* 0x000000ffff031224 */ /* 0x000fc600078e005f */
[----:B------:R-:W2:Y:S04]  /*10e60*/  LDL R95, [R1+0x3a4] ;  /* 0x0003a400015f7983 */ /* 0x000ea80000100800 */
[----:B------:R0:W2:Y:S02]  /*10e70*/  @P1 LDG.E.U8 R209, desc[UR56][R2.64] ;  /* 0x0000003802d11981 */ /* 0x0000a4000c1e1100 */
[----:B0-----:R-:W-:Y:S02]  /*10e80*/  @P1 IMAD.MOV.U32 R2, RZ, RZ, R102 ;  /* 0x000000ffff021224 */ /* 0x001fe400078e0066 */
[----:B------:R-:W-:Y:S01]  /*10e90*/  @P1 IMAD.MOV.U32 R3, RZ, RZ, R103 ;  /* 0x000000ffff031224 */ /* 0x000fe200078e0067 */
[----:B------:R-:W-:Y:S01]  /*10ea0*/  PRMT R212, RZ, 0x7610, R212 ;  /* 0x00007610ffd47816 */ /* 0x000fe200000000d4 */
[----:B------:R-:W2:Y:S04]  /*10eb0*/  LDL R103, [R1+0x37c] ;  /* 0x00037c0001677983 */ /* 0x000ea80000100800 */
[----:B------:R4:W2:Y:S01]  /*10ec0*/  @P1 LDG.E.U8 R207, desc[UR56][R2.64] ;  /* 0x0000003802cf1981 */ /* 0x0008a2000c1e1100 */
[----:B------:R-:W-:-:S02]  /*10ed0*/  PRMT R210, RZ, 0x7610, R210 ;  /* 0x00007610ffd27816 */ /* 0x000fc400000000d2 */
[----:B------:R-:W-:Y:S01]  /*10ee0*/  PRMT R208, RZ, 0x7610, R208 ;  /* 0x00007610ffd07816 */ /* 0x000fe200000000d0 */
[----:B------:R-:W2:Y:S01]  /*10ef0*/  LDL R102, [R1+0x380] ;  /* 0x0003800001667983 */ /* 0x000ea20000100800 */
[----:B----4-:R-:W-:-:S03]  /*10f00*/  @P0 IMAD.MOV.U32 R2, RZ, RZ, R92 ;  /* 0x000000ffff020224 */ /* 0x010fc600078e005c */
[----:B------:R-:W4:Y:S01]  /*10f10*/  LDL R92, [R1+0x3a0] ;  /* 0x0003a000015c7983 */ /* 0x000f220000100800 */
[----:B------:R-:W-:-:S03]  /*10f20*/  @P0 IMAD.MOV.U32 R3, RZ, RZ, R94 ;  /* 0x000000ffff030224 */ /* 0x000fc600078e005e */
[----:B------:R-:W4:Y:S04]  /*10f30*/  LDL R94, [R1+0x39c] ;  /* 0x00039c00015e7983 */ /* 0x000f280000100800 */
[----:B------:R0:W4:Y:S02]  /*10f40*/  @P0 LDG.E.U8 R105, desc[UR56][R2.64] ;  /* 0x0000003802690981 */ /* 0x000124000c1e1100 */
[----:B0-----:R-:W-:Y:S02]  /*10f50*/  @P0 IMAD.MOV.U32 R2, RZ, RZ, R96 ;  /* 0x000000ffff020224 */ /* 0x001fe400078e0060 */
[----:B------:R-:W-:Y:S01]  /*10f60*/  @P0 IMAD.MOV.U32 R3, RZ, RZ, R97 ;  /* 0x000000ffff030224 */ /* 0x000fe200078e0061 */
[----:B------:R-:W4:Y:S04]  /*10f70*/  LDL R96, [R1+0x398] ;  /* 0x0003980001607983 */ /* 0x000f280000100800 */
[----:B------:R-:W4:Y:S04]  /*10f80*/  LDL R97, [R1+0x394] ;  /* 0x0003940001617983 */ /* 0x000f280000100800 */
[----:B------:R3:W4:Y:S02]  /*10f90*/  @P0 LDG.E.U8 R214, desc[UR56][R2.64] ;  /* 0x0000003802d60981 */ /* 0x000724000c1e1100 */
[----:B---3--:R-:W-:-:S02]  /*10fa0*/  @P0 IMAD.MOV.U32 R2, RZ, RZ, R89 ;  /* 0x000000ffff020224 */ /* 0x008fc400078e0059 */
[----:B------:R-:W-:Y:S01]  /*10fb0*/  @P0 IMAD.MOV.U32 R3, RZ, RZ, R91 ;  /* 0x000000ffff030224 */ /* 0x000fe200078e005b */
[----:B------:R-:W3:Y:S04]  /*10fc0*/  LDL R89, [R1+0x390] ;  /* 0x0003900001597983 */ /* 0x000ee80000100800 */
[----:B------:R-:W3:Y:S01]  /*10fd0*/  LDL R91, [R1+0x38c] ;  /* 0x00038c00015b7983 */ /* 0x000ee20000100800 */
[----:B------:R-:W-:-:S03]  /*10fe0*/  ISETP.GT.AND P1, PT, R0, 0x3b, PT ;  /* 0x0000003b0000780c */ /* 0x000fc60003f24270 */
[----:B------:R0:W3:Y:S02]  /*10ff0*/  @P0 LDG.E.U8 R212, desc[UR56][R2.64] ;  /* 0x0000003802d40981 */ /* 0x0000e4000c1e1100 */
[----:B0-----:R-:W-:Y:S02]  /*11000*/  @P0 IMAD.MOV.U32 R2, RZ, RZ, R100 ;  /* 0x000000ffff020224 */ /* 0x001fe400078e0064 */
[----:B------:R-:W-:Y:S01]  /*11010*/  @P0 IMAD.MOV.U32 R3, RZ, RZ, R101 ;  /* 0x000000ffff030224 */ /* 0x000fe200078e0065 */
[----:B------:R-:W-:Y:S01]  /*11020*/  PRMT R205, RZ, 0x7610, R205 ;  /* 0x00007610ffcd7816 */ /* 0x000fe200000000cd */
[----:B------:R-:W3:Y:S04]  /*11030*/  LDL R101, [R1+0x36c] ;  /* 0x00036c0001657983 */ /* 0x000ee80000100800 */
[----:B------:R0:W3:Y:S01]  /*11040*/  @P0 LDG.E.U8 R210, desc[UR56][R2.64] ;  /* 0x0000003802d20981 */ /* 0x0000e2000c1e1100 */
[----:B------:R-:W-:-:S03]  /*11050*/  PRMT R203, RZ, 0x7610, R203 ;  /* 0x00007610ffcb7816 */ /* 0x000fc600000000cb */
[----:B------:R-:W3:Y:S01]  /*11060*/  LDL R100, [R1+0x370] ;  /* 0x0003700001647983 */ /* 0x000ee20000100800 */
[----:B0-----:R-:W-:Y:S02]  /*11070*/  @P1 IMAD.MOV.U32 R2, RZ, RZ, R88 ;  /* 0x000000ffff021224 */ /* 0x001fe400078e0058 */
[----:B------:R-:W-:Y:S01]  /*11080*/  @P1 IMAD.MOV.U32 R3, RZ, RZ, R93 ;  /* 0x000000ffff031224 */ /* 0x000fe200078e005d */
[----:B------:R-:W3:Y:S04]  /*11090*/  LDL R88, [R1+0x388] ;  /* 0x0003880001587983 */ /* 0x000ee80000100800 */
[----:B------:R-:W3:Y:S04]  /*110a0*/  LDL R93, [R1+0x384] ;  /* 0x00038400015d7983 */ /* 0x000ee80000100800 */
[----:B------:R0:W3:Y:S02]  /*110b0*/  @P1 LDG.E.U8 R208, desc[UR56][R2.64] ;  /* 0x0000003802d01981 */ /* 0x0000e4000c1e1100 */
[----:B0-----:R-:W-:-:S02]  /*110c0*/  @P1 IMAD.MOV.U32 R2, RZ, RZ, R98 ;  /* 0x000000ffff021224 */ /* 0x001fc400078e0062 */
[----:B------:R-:W-:Y:S01]  /*110d0*/  @P1 IMAD.MOV.U32 R3, RZ, RZ, R99 ;  /* 0x000000ffff031224 */ /* 0x000fe200078e0063 */
[----:B------:R-:W-:Y:S01]  /*110e0*/  ISETP.GT.AND P0, PT, R0, 0x3c, PT ;  /* 0x0000003c0000780c */ /* 0x000fe20003f04270 */
        /* <DEDUP_REMOVED lines=10> */
[----:B----4-:R-:W-:Y:S02]  /*11190*/  @P1 IMAD.MOV.U32 R2, RZ, RZ, R92 ;  /* 0x000000ffff021224 */ /* 0x010fe400078e005c */
[----:B------:R-:W4:Y:S01]  /*111a0*/  LDL R92, [R1+0x368] ;  /* 0x00036800015c7983 */ /* 0x000f220000100800 */
[----:B------:R-:W-:-:S03]  /*111b0*/  @P1 IMAD.MOV.U32 R3, RZ, RZ, R94 ;  /* 0x000000ffff031224 */ /* 0x000fc600078e005e */
[----:B------:R-:W4:Y:S04]  /*111c0*/  LDL R94, [R1+0x364] ;  /* 0x00036400015e7983 */ /* 0x000f280000100800 */
[----:B------:R0:W4:Y:S02]  /*111d0*/  @P1 LDG.E.U8 R202, desc[UR56][R2.64] ;  /* 0x0000003802ca1981 */ /* 0x000124000c1e1100 */
[----:B0-----:R-:W-:Y:S01]  /*111e0*/  @P0 IMAD.MOV.U32 R2, RZ, RZ, R96 ;  /* 0x000000ffff020224 */ /* 0x001fe200078e0060 */
[----:B------:R-:W-:Y:S01]  /*111f0*/  PRMT R23, RZ, 0x7610, R23 ;  /* 0x00007610ff177816 */ /* 0x000fe20000000017 */
[----:B------:R-:W4:Y:S01]  /*11200*/  LDL R96, [R1+0x350] ;  /* 0x0003500001607983 */ /* 0x000f220000100800 */
[----:B------:R-:W-:-:S03]  /*11210*/  @P0 IMAD.MOV.U32 R3, RZ, RZ, R97 ;  /* 0x000000ffff030224 */ /* 0x000fc600078e0061 */
[----:B------:R-:W4:Y:S04]  /*11220*/  LDL R97, [R1+0x34c] ;  /* 0x00034c0001617983 */ /* 0x000f280000100800 */
[----:B------:R3:W4:Y:S02]  /*11230*/  @P0 LDG.E.U8 R201, desc[UR56][R2.64] ;  /* 0x0000003802c90981 */ /* 0x000724000c1e1100 */
[----:B---3--:R-:W-:Y:S02]  /*11240*/  @P0 IMAD.MOV.U32 R2, RZ, RZ, R89 ;  /* 0x000000ffff020224 */ /* 0x008fe400078e0059 */
[----:B------:R-:W3:Y:S01]  /*11250*/  LDL R89, [R1+0x358] ;  /* 0x0003580001597983 */ /* 0x000ee20000100800 */
[----:B------:R-:W-:-:S03]  /*11260*/  @P0 IMAD.MOV.U32 R3, RZ, RZ, R91 ;  /* 0x000000ffff030224 */ /* 0x000fc600078e005b */
[----:B------:R-:W3:Y:S01]  /*11270*/  LDL R91, [R1+0x354] ;  /* 0x00035400015b7983 */ /* 0x000ee20000100800 */
[----:B------:R-:W-:Y:S02]  /*11280*/  PRMT R22, RZ, 0x7610, R22 ;  /* 0x00007610ff167816 */ /* 0x000fe40000000016 */
[----:B------:R-:W-:Y:S01]  /*11290*/  ISETP.GT.AND P1, PT, R0, 0x3d, PT ;  /* 0x0000003d0000780c */ /* 0x000fe20003f24270 */
[----:B------:R0:W3:Y:S01]  /*112a0*/  @P0 LDG.E.U8 R23, desc[UR56][R2.64] ;  /* 0x0000003802170981 */ /* 0x0000e2000c1e1100 */
[----:B------:R-:W-:Y:S02]  /*112b0*/  PRMT R21, RZ, 0x7610, R21 ;  /* 0x00007610ff157816 */ /* 0x000fe40000000015 */
[----:B------:R-:W-:Y:S02]  /*112c0*/  PRMT R20, RZ, 0x7610, R20 ;  /* 0x00007610ff147816 */ /* 0x000fe40000000014 */
[----:B------:R-:W-:Y:S01]  /*112d0*/  PRMT R18, RZ, 0x7610, R18 ;  /* 0x00007610ff127816 */ /* 0x000fe20000000012 */
[----:B0-----:R-:W-:-:S02]  /*112e0*/  @P0 IMAD.MOV.U32 R2, RZ, RZ, R88 ;  /* 0x000000ffff020224 */ /* 0x001fc400078e0058 */
[----:B------:R-:W3:Y:S01]  /*112f0*/  LDL R88, [R1+0x348] ;  /* 0x0003480001587983 */ /* 0x000ee20000100800 */
[----:B------:R-:W-:-:S03]  /*11300*/  @P0 IMAD.MOV.U32 R3, RZ, RZ, R93 ;  /* 0x000000ffff030224 */ /* 0x000fc600078e005d */
[----:B------:R-:W3:Y:S04]  /*11310*/  LDL R93, [R1+0x344] ;  /* 0x00034400015d7983 */ /* 0x000ee80000100800 */
[----:B------:R0:W3:Y:S04]  /*11320*/  @P0 LDG.E.U8 R22, desc[UR56][R2.64] ;  /* 0x0000003802160981 */ /* 0x0000e8000c1e1100 */
[----:B------:R-:W3:Y:S01]  /*11330*/  LDL.LU R120, [R1+0x8c] ;  /* 0x00008c0001787983 */ /* 0x000ee20000300800 */
[----:B0-----:R-:W-:Y:S02]  /*11340*/  @P0 IMAD.MOV.U32 R2, RZ, RZ, R102 ;  /* 0x000000ffff020224 */ /* 0x001fe400078e0066 */
[----:B------:R-:W-:-:S05]  /*11350*/  @P0 IMAD.MOV.U32 R3, RZ, RZ, R103 ;  /* 0x000000ffff030224 */ /* 0x000fca00078e0067 */
[----:B------:R2:W3:Y:S01]  /*11360*/  @P0 LDG.E.U8 R21, desc[UR56][R2.64] ;  /* 0x0000003802150981 */ /* 0x0004e2000c1e1100 */
[----:B------:R-:W-:Y:S02]  /*11370*/  PRMT R12, RZ, 0x7610, R12 ;  /* 0x00007610ff0c7816 */ /* 0x000fe4000000000c */
[----:B------:R-:W-:Y:S02]  /*11380*/  ISETP.GT.AND P0, PT, R0, 0x3e, PT ;  /* 0x0000003e0000780c */ /* 0x000fe40003f04270 */
[----:B------:R-:W-:Y:S01]  /*11390*/  PRMT R10, RZ, 0x7610, R10 ;  /* 0x00007610ff0a7816 */ /* 0x000fe2000000000a */
[----:B--2---:R-:W-:Y:S02]  /*113a0*/  @P1 IMAD.MOV.U32 R2, RZ, RZ, R90 ;  /* 0x000000ffff021224 */ /* 0x004fe400078e005a */
[----:B------:R-:W2:Y:S01]  /*113b0*/  LDL R90, [R1+0x340] ;  /* 0x00034000015a7983 */ /* 0x000ea20000100800 */
[----:B------:R-:W-:-:S03]  /*113c0*/  @P1 IMAD.MOV.U32 R3, RZ, RZ, R95 ;  /* 0x000000ffff031224 */ /* 0x000fc600078e005f */
[----:B------:R-:W2:Y:S04]  /*113d0*/  LDL R95, [R1+0x33c] ;  /* 0x00033c00015f7983 */ /* 0x000ea80000100800 */
[----:B------:R0:W2:Y:S02]  /*113e0*/  @P1 LDG.E.U8 R20, desc[UR56][R2.64] ;  /* 0x0000003802141981 */ /* 0x0000a4000c1e1100 */
[----:B0-----:R-:W-:Y:S02]  /*113f0*/  @P1 IMAD.MOV.U32 R2, RZ, RZ, R100 ;  /* 0x000000ffff021224 */ /* 0x001fe400078e0064 */
[----:B------:R-:W-:-:S05]  /*11400*/  @P1 IMAD.MOV.U32 R3, RZ, RZ, R101 ;  /* 0x000000ffff031224 */ /* 0x000fca00078e0065 */
[----:B------:R4:W2:Y:S02]  /*11410*/  @P1 LDG.E.U8 R18, desc[UR56][R2.64] ;  /* 0x0000003802121981 */ /* 0x0008a4000c1e1100 */
[----:B----4-:R-:W-:Y:S02]  /*11420*/  @P1 IMAD.MOV.U32 R2, RZ, RZ, R92 ;  /* 0x000000ffff021224 */ /* 0x010fe400078e005c */
[----:B------:R-:W4:Y:S01]  /*11430*/  LDL R92, [R1+0x338] ;  /* 0x00033800015c7983 */ /* 0x000f220000100800 */
[----:B------:R-:W-:-:S03]  /*11440*/  @P1 IMAD.MOV.U32 R3, RZ, RZ, R94 ;  /* 0x000000ffff031224 */ /* 0x000fc600078e005e */
[----:B------:R-:W4:Y:S04]  /*11450*/  LDL R94, [R1+0x334] ;  /* 0x00033400015e7983 */ /* 0x000f280000100800 */
[----:B------:R0:W4:Y:S02]  /*11460*/  @P1 LDG.E.U8 R12, desc[UR56][R2.64] ;  /* 0x00000038020c1981 */ /* 0x000124000c1e1100 */
[----:B0-----:R-:W-:Y:S02]  /*11470*/  @P1 IMAD.MOV.U32 R2, RZ, RZ, R98 ;  /* 0x000000ffff021224 */ /* 0x001fe400078e0062 */
[----:B------:R-:W-:-:S05]  /*11480*/  @P1 IMAD.MOV.U32 R3, RZ, RZ, R99 ;  /* 0x000000ffff031224 */ /* 0x000fca00078e0063 */
[----:B------:R3:W4:Y:S02]  /*11490*/  @P1 LDG.E.U8 R10, desc[UR56][R2.64] ;  /* 0x00000038020a1981 */ /* 0x000724000c1e1100 */
[----:B---3--:R-:W-:Y:S02]  /*114a0*/  @P0 IMAD.MOV.U32 R2, RZ, RZ, R89 ;  /* 0x000000ffff020224 */ /* 0x008fe400078e0059 */
[----:B------:R-:W3:Y:S01]  /*114b0*/  LDL R89, [R1+0x330] ;  /* 0x0003300001597983 */ /* 0x000ee20000100800 */
[----:B------:R-:W-:-:S03]  /*114c0*/  @P0 IMAD.MOV.U32 R3, RZ, RZ, R91 ;  /* 0x000000ffff030224 */ /* 0x000fc600078e005b */
[----:B------:R-:W3:Y:S01]  /*114d0*/  LDL R91, [R1+0x32c] ;  /* 0x00032c00015b7983 */ /* 0x000ee20000100800 */
[----:B------:R-:W-:Y:S02]  /*114e0*/  PRMT R19, RZ, 0x7610, R19 ;  /* 0x00007610ff137816 */ /* 0x000fe40000000013 */
[----:B------:R-:W-:-:S04]  /*114f0*/  PRMT R17, RZ, 0x7610, R17 ;  /* 0x00007610ff117816 */ /* 0x000fc80000000011 */
[----:B------:R0:W3:Y:S01]  /*11500*/  @P0 LDG.E.U8 R19, desc[UR56][R2.64] ;  /* 0x0000003802130981 */ /* 0x0000e2000c1e1100 */
[----:B------:R-:W-:Y:S01]  /*11510*/  PRMT R16, RZ, 0x7610, R16 ;  /* 0x00007610ff107816 */ /* 0x000fe20000000010 */
[----:B0-----:R-:W-:Y:S02]  /*11520*/  @P0 IMAD.MOV.U32 R2, RZ, RZ, R96 ;  /* 0x000000ffff020224 */ /* 0x001fe400078e0060 */
[----:B------:R-:W-:-:S05]  /*11530*/  @P0 IMAD.MOV.U32 R3, RZ, RZ, R97 ;  /* 0x000000ffff030224 */ /* 0x000fca00078e0061 */
[----:B------:R0:W3:Y:S02]  /*11540*/  @P0 LDG.E.U8 R17, desc[UR56][R2.64] ;  /* 0x0000003802110981 */ /* 0x0000e4000c1e1100 */
[----:B0-----:R-:W-:Y:S02]  /*11550*/  @P0 IMAD.MOV.U32 R2, RZ, RZ, R88 ;  /* 0x000000ffff020224 */ /* 0x001fe400078e0058 */
[----:B------:R-:W3:Y:S01]  /*11560*/  LDL R88, [R1+0x328] ;  /* 0x0003280001587983 */ /* 0x000ee20000100800 */
[----:B------:R-:W-:-:S03]  /*11570*/  @P0 IMAD.MOV.U32 R3, RZ, RZ, R93 ;  /* 0x000000ffff030224 */ /* 0x000fc600078e005d */
[----:B------:R-:W3:Y:S04]  /*11580*/  LDL R93, [R1+0x324] ;  /* 0x00032400015d7983 */ /* 0x000ee80000100800 */
[----:B------:R0:W3:Y:S02]  /*11590*/  @P0 LDG.E.U8 R16, desc[UR56][R2.64] ;  /* 0x0000003802100981 */ /* 0x0000e4000c1e1100 */
[----:B0-----:R-:W-:Y:S02]  /*115a0*/  LOP3.LUT R3, R120, 0xffff, RZ, 0xc0, !PT ;  /* 0x0000ffff78037812 */ /* 0x001fe400078ec0ff */
[----:B------:R-:W-:Y:S02]  /*115b0*/  LOP3.LUT R2, R15, 0xffff, RZ, 0xc0, !PT ;  /* 0x0000ffff0f027812 */ /* 0x000fe400078ec0ff */
[----:B------:R-:W-:-:S02]  /*115c0*/  PRMT R15, RZ, 0x7610, R15 ;  /* 0x00007610ff0f7816 */ /* 0x000fc4000000000f */
[----:B------:R-:W-:Y:S01]  /*115d0*/  PRMT R135, R3, 0x3340, R2 ;  /* 0x0000334003877816 */ /* 0x000fe20000000002 */
[----:B--2---:R-:W-:Y:S02]  /*115e0*/  @P0 IMAD.MOV.U32 R2, RZ, RZ, R90 ;  /* 0x000000ffff020224 */ /* 0x004fe400078e005a */
[----:B------:R-:W-:-:S05]  /*115f0*/  @P0 IMAD.MOV.U32 R3, RZ, RZ, R95 ;  /* 0x000000ffff030224 */ /* 0x000fca00078e005f */
[----:B------:R0:W2:Y:S01]  /*11600*/  @P0 LDG.E.U8 R15, desc[UR56][R2.64] ;  /* 0x00000038020f0981 */ /* 0x0000a2000c1e1100 */
[----:B------:R-:W-:Y:S02]  /*11610*/  ISETP.GT.AND P0, PT, R0, 0x3f, PT ;  /* 0x0000003f0000780c */ /* 0x000fe40003f04270 */
[----:B0-----:R-:W-:Y:S02]  /*11620*/  LOP3.LUT R3, R165, 0xffff, RZ, 0xc0, !PT ;  /* 0x0000ffffa5037812 */ /* 0x001fe400078ec0ff */
[----:B------:R-:W2:Y:S01]  /*11630*/  LDL.LU R165, [R1+0x114c] ;  /* 0x00114c0001a57983 */ /* 0x000ea20000300800 */
[----:B------:R-:W-:-:S03]  /*11640*/  LOP3.LUT R2, R11, 0xffff, RZ, 0xc0, !PT ;  /* 0x0000ffff0b027812 */ /* 0x000fc600078ec0ff */
[----:B------:R-:W2:Y:S04]  /*11650*/  LDL R95, [R1+0x31c] ;  /* 0x00031c00015f7983 */ /* 0x000ea80000100800 */
[----:B------:R-:W2:Y:S01]  /*11660*/  LDL R90, [R1+0x320] ;  /* 0x00032000015a7983 */ /* 0x000ea20000100800 */
[----:B------:R-:W-:Y:S02]  /*11670*/  PRMT R116, R3, 0x3340, R2 ;  /* 0x0000334003747816 */ /* 0x000fe40000000002 */
[----:B------:R-:W-:Y:S01]  /*11680*/  PRMT R11, RZ, 0x7610, R11 ;  /* 0x00007610ff0b7816 */ /* 0x000fe2000000000b */
[----:B----4-:R-:W-:Y:S02]  /*11690*/  @P0 IMAD.MOV.U32 R2, RZ, RZ, R92 ;  /* 0x000000ffff020224 */ /* 0x010fe400078e005c */
[----:B------:R-:W4:Y:S01]  /*116a0*/  LDL R92, [R1+0x318] ;  /* 0x00031800015c7983 */ /* 0x000f220000100800 */
[----:B------:R-:W-:-:S03]  /*116b0*/  @P0 IMAD.MOV.U32 R3, RZ, RZ, R94 ;  /* 0x000000ffff030224 */ /* 0x000fc600078e005e */
[----:B------:R-:W4:Y:S04]  /*116c0*/  LDL R94, [R1+0x314] ;  /* 0x00031400015e7983 */ /* 0x000f280000100800 */
[----:B------:R0:W4:Y:S02]  /*116d0*/  @P0 LDG.E.U8 R11, desc[UR56][R2.64] ;  /* 0x00000038020b0981 */ /* 0x000124000c1e1100 */
[----:B0-----:R-:W-:Y:S02]  /*116e0*/  LOP3.LUT R3, R191, 0xffff, RZ, 0xc0, !PT ;  /* 0x0000ffffbf037812 */ /* 0x001fe400078ec0ff */
[----:B------:R-:W-:Y:S01]  /*116f0*/  LOP3.LUT R2, R9, 0xffff, RZ, 0xc0, !PT ;  /* 0x0000ffff09027812 */ /* 0x000fe200078ec0ff */
[----:B------:R-:W4:Y:S01]  /*11700*/  LDL.LU R191, [R1+0x1148] ;  /* 0x0011480001bf7983 */ /* 0x000f220000300800 */
[----:B------:R-:W-:-:S02]  /*11710*/  PRMT R9, RZ, 0x7610, R9 ;  /* 0x00007610ff097816 */ /* 0x000fc40000000009 */
[----:B------:R-:W-:Y:S01]  /*11720*/  PRMT R114, R3, 0x3340, R2 ;  /* 0x0000334003727816 */ /* 0x000fe20000000002 */
[----:B------:R-:W4:Y:S01]  /*11730*/  LDL.LU R133, [R1+0xa0] ;  /* 0x0000a00001857983 */ /* 0x000f220000300800 */
[----:B---3--:R-:W-:-:S03]  /*11740*/  @P0 IMAD.MOV.U32 R2, RZ, RZ, R89 ;  /* 0x000000ffff020224 */ /* 0x008fc600078e0059 */
[----:B------:R-:W3:Y:S01]  /*11750*/  LDL R89, [R1+0x310] ;  /* 0x0003100001597983 */ /* 0x000ee20000100800 */
[----:B------:R-:W-:-:S03]  /*11760*/  @P0 IMAD.MOV.U32 R3, RZ, RZ, R91 ;  /* 0x000000ffff030224 */ /* 0x000fc600078e005b */
[----:B------:R-:W3:Y:S04]  /*11770*/  LDL R91, [R1+0x30c] ;  /* 0x00030c00015b7983 */ /* 0x000ee80000100800 */
[----:B------:R0:W3:Y:S02]  /*11780*/  @P0 LDG.E.U8 R9, desc[UR56][R2.64] ;  /* 0x0000003802090981 */ /* 0x0000e4000c1e1100 */
[----:B0-----:R-:W-:Y:S02]  /*11790*/  LOP3.LUT R3, R199, 0xffff, RZ, 0xc0, !PT ;  /* 0x0000ffffc7037812 */ /* 0x001fe400078ec0ff */
[----:B------:R-:W3:Y:S01]  /*117a0*/  LDL.LU R199, [R1+0x1144] ;  /* 0x0011440001c77983 */ /* 0x000ee20000300800 */
[----:B------:R-:W0:Y:S01]  /*117b0*/  S2R R96, SR_TID.X ;  /* 0x0000000000607919 */ /* 0x000e220000002100 */
[----:B------:R-:W-:-:S02]  /*117c0*/  LOP3.LUT R2, R14, 0xffff, RZ, 0xc0, !PT ;  /* 0x0000ffff0e027812 */ /* 0x000fc400078ec0ff */
[----:B------:R-:W-:Y:S01]  /*117d0*/  PRMT R14, RZ, 0x7610, R14 ;  /* 0x00007610ff0e7816 */ /* 0x000fe2000000000e */
[----:B------:R-:W3:Y:S01]  /*117e0*/  LDL.LU R122, [R1+0xa8] ;  /* 0x0000a800017a7983 */ /* 0x000ee20000300800 */
[----:B------:R-:W-:Y:S01]  /*117f0*/  PRMT R103, R3, 0x3340, R2 ;  /* 0x0000334003677816 */ /* 0x000fe20000000002 */
[----:B------:R-:W-:Y:S02]  /*11800*/  @P0 IMAD.MOV.U32 R2, RZ, RZ, R88 ;  /* 0x000000ffff020224 */ /* 0x000fe400078e0058 */
[----:B------:R-:W3:Y:S01]  /*11810*/  LDL R88, [R1+0x308] ;  /* 0x0003080001587983 */ /* 0x000ee20000100800 */
[----:B------:R-:W-:-:S03]  /*11820*/  @P0 IMAD.MOV.U32 R3, RZ, RZ, R93 ;  /* 0x000000ffff030224 */ /* 0x000fc600078e005d */
[----:B------:R-:W3:Y:S04]  /*11830*/  LDL R93, [R1+0x304] ;  /* 0x00030400015d7983 */ /* 0x000ee80000100800 */
[----:B------:R1:W3:Y:S04]  /*11840*/  @P0 LDG.E.U8 R14, desc[UR56][R2.64] ;  /* 0x00000038020e0981 */ /* 0x0002e8000c1e1100 */
[----:B------:R-:W3:Y:S01]  /*11850*/  LDL.LU R120, [R1+0xac] ;  /* 0x0000ac0001787983 */ /* 0x000ee20000300800 */
[----:B0-----:R-:W-:Y:S02]  /*11860*/  LOP3.LUT R96, R96, 0x3f, RZ, 0xc0, !PT ;  /* 0x0000003f60607812 */ /* 0x001fe400078ec0ff */
[----:B-1----:R-:W-:-:S02]  /*11870*/  LOP3.LUT R2, R13, 0xffff, RZ, 0xc0, !PT ;  /* 0x0000ffff0d027812 */ /* 0x002fc400078ec0ff */
[----:B------:R-:W-:Y:S02]  /*11880*/  ISETP.GE.AND P1, PT, R96, R0, PT ;  /* 0x000000006000720c */ /* 0x000fe40003f26270 */
[----:B------:R-:W-:Y:S02]  /*11890*/  LOP3.LUT R0, R4, 0xffff, RZ, 0xc0, !PT ;  /* 0x0000ffff04007812 */ /* 0x000fe400078ec0ff */
[----:B------:R-:W-:Y:S02]  /*118a0*/  PRMT R13, RZ, 0x7610, R13 ;  /* 0x00007610ff0d7816 */ /* 0x000fe4000000000d */
[----:B------:R-:W-:Y:S01]  /*118b0*/  PRMT R112, R2, 0x3340, R0 ;  /* 0x0000334002707816 */ /* 0x000fe20000000000 */
[----:B--2---:R-:W-:Y:S02]  /*118c0*/  @P0 IMAD.MOV.U32 R3, RZ, RZ, R95 ;  /* 0x000000ffff030224 */ /* 0x004fe400078e005f */
[----:B------:R-:W-:Y:S02]  /*118d0*/  @P0 IMAD.MOV.U32 R2, RZ, RZ, R90 ;  /* 0x000000ffff020224 */ /* 0x000fe400078e005a */
[----:B------:R-:W2:Y:S04]  /*118e0*/  LDL R90, [R1+0x300] ;  /* 0x00030000015a7983 */ /* 0x000ea80000100800 */
[----:B------:R4:W2:Y:S01]  /*118f0*/  @P0 LDG.E.U8 R13, desc[UR56][R2.64] ;  /* 0x00000038020d0981 */ /* 0x0008a2000c1e1100 */
[----:B------:R-:W-:-:S03]  /*11900*/  LOP3.LUT R0, R165, 0xffff, RZ, 0xc0, !PT ;  /* 0x0000ffffa5007812 */ /* 0x000fc600078ec0ff */
[----:B------:R-:W2:Y:S01]  /*11910*/  LDL.LU R131, [R1+0x9c] ;  /* 0x00009c0001837983 */ /* 0x000ea20000300800 */
[----:B----4-:R-:W-:Y:S02]  /*11920*/  @!P1 IMAD.MOV.U32 R2, RZ, RZ, R92 ;  /* 0x000000ffff029224 */ /* 0x010fe400078e005c */
[----:B------:R-:W-:Y:S01]  /*11930*/  @!P1 IMAD.MOV.U32 R3, RZ, RZ, R94 ;  /* 0x000000ffff039224 */ /* 0x000fe200078e005e */
[----:B------:R-:W4:Y:S04]  /*11940*/  LDL R92, [R1+0x2fc] ;  /* 0x0002fc00015c7983 */ /* 0x000f280000100800 */
[----:B------:R-:W2:Y:S01]  /*11950*/  LDL.LU R165, [R1+0x1140] ;  /* 0x0011400001a57983 */ /* 0x000ea20000300800 */
[----:B---3--:R-:W-:Y:S01]  /*11960*/  PRMT R199, RZ, 0x7610, R199 ;  /* 0x00007610ffc77816 */ /* 0x008fe200000000c7 */
[----:B------:R-:W-:Y:S06]  /*11970*/  BAR.SYNC.DEFER_BLOCKING 0x0 ;  /* 0x0000000000007b1d */ /* 0x000fec0000010000 */
[----:B------:R0:W3:Y:S02]  /*11980*/  @!P1 LDG.E.U8 R199, desc[UR56][R2.64] ;  /* 0x0000003802c79981 */ /* 0x0000e4000c1e1100 */
[----:B0-----:R-:W-:Y:S01]  /*11990*/  LOP3.LUT R2, R133, 0xffff, RZ, 0xc0, !PT ;  /* 0x0000ffff85027812 */ /* 0x001fe200078ec0ff */
[----:B------:R-:W-:Y:S01]  /*119a0*/  @!P1 IMAD.MOV.U32 R3, RZ, RZ, R91 ;  /* 0x000000ffff039224 */ /* 0x000fe200078e005b */
[----:B------:R-:W3:Y:S02]  /*119b0*/  LDL.LU R133, [R1+0xa4] ;  /* 0x0000a40001857983 */ /* 0x000ee40000300800 */
[----:B------:R-:W-:Y:S01]  /*119c0*/  PRMT R110, R2, 0x3340, R0 ;  /* 0x00003340026e7816 */ /* 0x000fe20000000000 */
[----:B------:R-:W-:Y:S01]  /*119d0*/  @!P1 IMAD.MOV.U32 R2, RZ, RZ, R89 ;  /* 0x000000ffff029224 */ /* 0x000fe200078e0059 */
[----:B------:R-:W3:Y:S01]  /*119e0*/  LDL R91, [R1+0x2f4] ;  /* 0x0002f400015b7983 */ /* 0x000ee20000100800 */
[----:B------:R-:W-:-:S03]  /*119f0*/  LOP3.LUT R0, R173, 0xffff, RZ, 0xc0, !PT ;  /* 0x0000ffffad007812 */ /* 0x000fc600078ec0ff */
[----:B------:R-:W3:Y:S04]  /*11a00*/  LDL R89, [R1+0x2f8] ;  /* 0x0002f80001597983 */ /* 0x000ee80000100800 */
[----:B------:R-:W3:Y:S01]  /*11a10*/  LDL.LU R173, [R1+0x113c] ;  /* 0x00113c0001ad7983 */ /* 0x000ee20000300800 */
[----:B------:R-:W-:-:S06]  /*11a20*/  PRMT R191, RZ, 0x7610, R191 ;  /* 0x00007610ffbf7816 */ /* 0x000fcc00000000bf */
        /* <DEDUP_REMOVED lines=10> */
[----:B--2---:R-:W-:-:S06]  /*11ad0*/  PRMT R165, RZ, 0x7610, R165 ;  /* 0x00007610ffa57816 */ /* 0x004fcc00000000a5 */
[----:B------:R0:W2:Y:S02]  /*11ae0*/  @!P1 LDG.E.U8 R165, desc[UR56][R2.64] ;  /* 0x0000003802a59981 */ /* 0x0000a4000c1e1100 */
[----:B0-----:R-:W-:Y:S01]  /*11af0*/  LOP3.LUT R2, R120, 0xffff, RZ, 0xc0, !PT ;  /* 0x0000ffff78027812 */ /* 0x001fe200078ec0ff */
[----:B----4-:R-:W-:Y:S01]  /*11b00*/  @!P1 IMAD.MOV.U32 R3, RZ, RZ, R92 ;  /* 0x000000ffff039224 */ /* 0x010fe200078e005c */
[----:B------:R-:W4:Y:S02]  /*11b10*/  LDL.LU R120, [R1+0x98] ;  /* 0x0000980001787983 */ /* 0x000f240000300800 */
[----:B------:R-:W-:Y:S01]  /*11b20*/  PRMT R106, R2, 0x3340, R0 ;  /* 0x00003340026a7816 */ /* 0x000fe20000000000 */
[----:B------:R-:W-:Y:S01]  /*11b30*/  @!P1 IMAD.MOV.U32 R2, RZ, RZ, R90 ;  /* 0x000000ffff029224 */ /* 0x000fe200078e005a */
[----:B------:R-:W2:Y:S01]  /*11b40*/  LDL R92, [R1+0x2e4] ;  /* 0x0002e400015c7983 */ /* 0x000ea20000100800 */
[----:B------:R-:W-:-:S03]  /*11b50*/  LOP3.LUT R0, R190, 0xffff, RZ, 0xc0, !PT ;  /* 0x0000ffffbe007812 */ /* 0x000fc600078ec0ff */
[----:B------:R-:W4:Y:S04]  /*11b60*/  LDL R90, [R1+0x2e8] ;  /* 0x0002e800015a7983 */ /* 0x000f280000100800 */
[----:B------:R-:W2:Y:S01]  /*11b70*/  LDL.LU R190, [R1+0x1134] ;  /* 0x0011340001be7983 */ /* 0x000ea20000300800 */
[----:B---3--:R-:W-:-:S06]  /*11b80*/  PRMT R173, RZ, 0x7610, R173 ;  /* 0x00007610ffad7816 */ /* 0x008fcc00000000ad */
        /* <DEDUP_REMOVED lines=24> */
[----:B------:R-:W-:Y:S01]  /*11d10*/  @!P1 IMAD.MOV.U32 R3, RZ, RZ, R92 ;  /* 0x000000ffff039224 */ /* 0x000fe200078e005c */
[----:B------:R-:W2:Y:S02]  /*11d20*/  LDL.LU R122, [R1+0x94] ;  /* 0x00009400017a7983 */ /* 0x000ea40000300800 */
[----:B------:R-:W-:Y:S01]  /*11d30*/  PRMT R95, R2, 0x3340, R0 ;  /* 0x00003340025f7816 */ /* 0x000fe20000000000 */
[----:B----4-:R-:W-:Y:S01]  /*11d40*/  @!P1 IMAD.MOV.U32 R2, RZ, RZ, R90 ;  /* 0x000000ffff029224 */ /* 0x010fe200078e005a */
[----:B------:R-:W4:Y:S01]  /*11d50*/  LDL R92, [R1+0x2cc] ;  /* 0x0002cc00015c7983 */ /* 0x000f220000100800 */
[----:B------:R-:W-:-:S03]  /*11d60*/  LOP3.LUT R0, R197, 0xffff, RZ, 0xc0, !PT ;  /* 0x0000ffffc5007812 */ /* 0x000fc600078ec0ff */
[----:B------:R-:W2:Y:S01]  /*11d70*/  LDL R90, [R1+0x2d0] ;  /* 0x0002d000015a7983 */ /* 0x000ea20000100800 */
[----:B---3--:R-:W-:-:S06]  /*11d80*/  PRMT R166, RZ, 0x7610, R166 ;  /* 0x00007610ffa67816 */ /* 0x008fcc00000000a6 */
[----:B------:R0:W3:Y:S02]  /*11d90*/  @!P1 LDG.E.U8 R166, desc[UR56][R2.64] ;  /* 0x0000003802a69981 */ /* 0x0000e4000c1e1100 */
[----:B0-----:R-:W-:Y:S02]  /*11da0*/  LOP3.LUT R2, R120, 0xffff, RZ, 0xc0, !PT ;  /* 0x0000ffff78027812 */ /* 0x001fe400078ec0ff */
[----:B------:R-:W3:Y:S04]  /*11db0*/  LDL.LU R120, [R1+0x178] ;  /* 0x0001780001787983 */ /* 0x000ee80000300800 */
[----:B------:R-:W4:Y:S01]  /*11dc0*/  LDL.LU R197, [R1+0x1128] ;  /* 0x0011280001c57983 */ /* 0x000f220000300800 */
[----:B------:R-:W-:Y:S01]  /*11dd0*/  PRMT R104, R2, 0x3340, R0 ;  /* 0x0000334002687816 */ /* 0x000fe20000000000 */
[----:B------:R-:W-:-:S02]  /*11de0*/  @!P1 IMAD.MOV.U32 R2, RZ, RZ, R89 ;  /* 0x000000ffff029224 */ /* 0x000fc400078e0059 */
[----:B------:R-:W-:Y:S01]  /*11df0*/  @!P1 IMAD.MOV.U32 R3, RZ, RZ, R91 ;  /* 0x000000ffff039224 */ /* 0x000fe200078e005b */
[----:B------:R-:W3:Y:S01]  /*11e00*/  LDL R89, [R1+0x2c8] ;  /* 0x0002c80001597983 */ /* 0x000ee20000100800 */
[----:B------:R-:W-:-:S03]  /*11e10*/  PRMT R174, RZ, 0x7610, R174 ;  /* 0x00007610ffae7816 */ /* 0x000fc600000000ae */
[----:B------:R-:W3:Y:S01]  /*11e20*/  LDL R91, [R1+0x2c4] ;  /* 0x0002c400015b7983 */ /* 0x000ee20000100800 */
[----:B------:R-:W-:-:S03]  /*11e30*/  LOP3.LUT R0, R189, 0xffff, RZ, 0xc0, !PT ;  /* 0x0000ffffbd007812 */ /* 0x000fc600078ec0ff */
[----:B------:R0:W3:Y:S02]  /*11e40*/  @!P1 LDG.E.U8 R174, desc[UR56][R2.64] ;  /* 0x0000003802ae9981 */ /* 0x0000e4000c1e1100 */
[----:B0-----:R-:W-:Y:S02]  /*11e50*/  LOP3.LUT R2, R131, 0xffff, RZ, 0xc0, !PT ;  /* 0x0000ffff83027812 */ /* 0x001fe400078ec0ff */
[----:B------:R-:W3:Y:S04]  /*11e60*/  LDL.LU R131, [R1+0x190] ;  /* 0x0001900001837983 */ /* 0x000ee80000300800 */
[----:B------:R-:W3:Y:S01]  /*11e70*/  LDL.LU R189, [R1+0x1124] ;  /* 0x0011240001bd7983 */ /* 0x000ee20000300800 */
[----:B------:R-:W-:Y:S01]  /*11e80*/  PRMT R102, R2, 0x3340, R0 ;  /* 0x0000334002667816 */ /* 0x000fe20000000000 */
[----:B------:R-:W-:Y:S01]  /*11e90*/  @!P1 IMAD.MOV.U32 R2, RZ, RZ, R4 ;  /* 0x000000ffff029224 */ /* 0x000fe200078e0004 */
[----:B------:R-:W-:Y:S01]  /*11ea0*/  LOP3.LUT R0, R167, 0xffff, RZ, 0xc0, !PT ;  /* 0x0000ffffa7007812 */ /* 0x000fe200078ec0ff */
[----:B------:R-:W-:Y:S01]  /*11eb0*/  @!P1 IMAD.MOV.U32 R3, RZ, RZ, R88 ;  /* 0x000000ffff039224 */ /* 0x000fe200078e0058 */
[----:B------:R-:W3:Y:S04]  /*11ec0*/  LDL R4, [R1+0x2c0] ;  /* 0x0002c00001047983 */ /* 0x000ee80000100800 */
[----:B------:R-:W3:Y:S04]  /*11ed0*/  LDL R88, [R1+0x2bc] ;  /* 0x0002bc0001587983 */ /* 0x000ee80000100800 */
[----:B------:R-:W3:Y:S01]  /*11ee0*/  LDL.LU R167, [R1+0x1120] ;  /* 0x0011200001a77983 */ /* 0x000ee20000300800 */
[----:B----4-:R-:W-:-:S06]  /*11ef0*/  PRMT R197, RZ, 0x7610, R197 ;  /* 0x00007610ffc57816 */ /* 0x010fcc00000000c5 */
[----:B------:R0:W4:Y:S02]  /*11f00*/  @!P1 LDG.E.U8 R197, desc[UR56][R2.64] ;  /* 0x0000003802c59981 */ /* 0x000124000c1e1100 */
[----:B0-----:R-:W-:Y:S01]  /*11f10*/  LOP3.LUT R2, R133, 0xffff, RZ, 0xc0, !PT ;  /* 0x0000ffff85027812 */ /* 0x001fe200078ec0ff */
[----:B------:R-:W-:Y:S01]  /*11f20*/  @!P1 IMAD.MOV.U32 R3, RZ, RZ, R92 ;  /* 0x000000ffff039224 */ /* 0x000fe200078e005c */
[----:B------:R-:W4:Y:S02]  /*11f30*/  LDL.LU R133, [R1+0x90] ;  /* 0x0000900001857983 */ /* 0x000f240000300800 */
[----:B------:R-:W-:Y:S01]  /*11f40*/  PRMT R100, R2, 0x3340, R0 ;  /* 0x0000334002647816 */ /* 0x000fe20000000000 */
[----:B--2---:R-:W-:Y:S01]  /*11f50*/  @!P1 IMAD.MOV.U32 R2, RZ, RZ, R90 ;  /* 0x000000ffff029224 */ /* 0x004fe200078e005a */
        /* <DEDUP_REMOVED lines=8> */
[----:B------:R-:W-:Y:S01]  /*11fe0*/  PRMT R167, RZ, 0x7610, R167 ;  /* 0x00007610ffa77816 */ /* 0x000fe200000000a7 */
[----:B------:R-:W3:Y:S01]  /*11ff0*/  LDL.LU R122, [R1+0x170] ;  /* 0x00017000017a7983 */ /* 0x000ee20000300800 */
[----:B------:R-:W-:Y:S01]  /*12000*/  PRMT R93, R2, 0x3340, R0 ;  /* 0x00003340025d7816 */ /* 0x000fe20000000000 */
[----:B------:R-:W-:Y:S01]  /*12010*/  @!P1 IMAD.MOV.U32 R2, RZ, RZ, R89 ;  /* 0x000000ffff029224 */ /* 0x000fe200078e0059 */
[----:B------:R-:W-:-:S04]  /*12020*/  LOP3.LUT R0, R196, 0xffff, RZ, 0xc0, !PT ;  /* 0x0000ffffc4007812 */ /* 0x000fc800078ec0ff */
[----:B------:R0:W3:Y:S02]  /*12030*/  @!P1 LDG.E.U8 R167, desc[UR56][R2.64] ;  /* 0x0000003802a79981 */ /* 0x0000e4000c1e1100 */
[----:B0-----:R-:W-:Y:S02]  /*12040*/  LOP3.LUT R2, R120, 0xffff, RZ, 0xc0, !PT ;  /* 0x0000ffff78027812 */ /* 0x001fe400078ec0ff */
[----:B------:R-:W3:Y:S01]  /*12050*/  LDL.LU R120, [R1+0x18c] ;  /* 0x00018c0001787983 */ /* 0x000ee20000300800 */
[----:B------:R-:W-:Y:S01]  /*12060*/  @!P1 IMAD.MOV.U32 R3, RZ, RZ, R88 ;  /* 0x000000ffff039224 */ /* 0x000fe200078e0058 */
[----:B------:R-:W-:Y:S02]  /*12070*/  PRMT R91, R2, 0x3340, R0 ;  /* 0x00003340025b7816 */ /* 0x000fe40000000000 */
[----:B------:R-:W3:Y:S01]  /*12080*/  LDL.LU R196, [R1+0x1118] ;  /* 0x0011180001c47983 */ /* 0x000ee20000300800 */
[----:B------:R-:W-:Y:S01]  /*12090*/  @!P1 IMAD.MOV.U32 R2, RZ, RZ, R4 ;  /* 0x000000ffff029224 */ /* 0x000fe200078e0004 */
[----:B------:R-:W-:-:S02]  /*120a0*/  LOP3.LUT R0, R188, 0xffff, RZ, 0xc0, !PT ;  /* 0x0000ffffbc007812 */ /* 0x000fc400078ec0ff */
[----:B------:R-:W3:Y:S04]  /*120b0*/  LDL R88, [R1+0x2ac] ;  /* 0x0002ac0001587983 */ /* 0x000ee80000100800 */
[----:B------:R-:W3:Y:S01]  /*120c0*/  LDL R4, [R1+0x2b0] ;  /* 0x0002b00001047983 */ /* 0x000ee20000100800 */
[----:B--2---:R-:W-:-:S06]  /*120d0*/  PRMT R175, RZ, 0x7610, R175 ;  /* 0x00007610ffaf7816 */ /* 0x004fcc00000000af */
[----:B------:R0:W2:Y:S02]  /*120e0*/  @!P1 LDG.E.U8 R175, desc[UR56][R2.64] ;  /* 0x0000003802af9981 */ /* 0x0000a4000c1e1100 */
[----:B0-----:R-:W-:Y:S02]  /*120f0*/  LOP3.LUT R2, R131, 0xffff, RZ, 0xc0, !PT ;  /* 0x0000ffff83027812 */ /* 0x001fe400078ec0ff */
[----:B------:R-:W2:Y:S04]  /*12100*/  LDL.LU R131, [R1+0x164] ;  /* 0x0001640001837983 */ /* 0x000ea80000300800 */
[----:B------:R-:W2:Y:S01]  /*12110*/  LDL.LU R188, [R1+0x1114] ;  /* 0x0011140001bc7983 */ /* 0x000ea20000300800 */
[----:B------:R-:W-:Y:S01]  /*12120*/  PRMT R89, R2, 0x3340, R0 ;  /* 0x0000334002597816 */ /* 0x000fe20000000000 */
[----:B----4-:R-:W-:Y:S01]  /*12130*/  @!P1 IMAD.MOV.U32 R2, RZ, RZ, R90 ;  /* 0x000000ffff029224 */ /* 0x010fe200078e005a */
[----:B------:R-:W-:Y:S01]  /*12140*/  LOP3.LUT R0, R168, 0xffff, RZ, 0xc0, !PT ;  /* 0x0000ffffa8007812 */ /* 0x000fe200078ec0ff */
[----:B------:R-:W-:Y:S01]  /*12150*/  @!P1 IMAD.MOV.U32 R3, RZ, RZ, R92 ;  /* 0x000000ffff039224 */ /* 0x000fe200078e005c */
[----:B------:R-:W4:Y:S04]  /*12160*/  LDL R101, [R1+0x2a4] ;  /* 0x0002a40001657983 */ /* 0x000f280000100800 */
[----:B------:R-:W4:Y:S04]  /*12170*/  LDL R94, [R1+0x2a8] ;  /* 0x0002a800015e7983 */ /* 0x000f280000100800 */
[----:B------:R-:W4:Y:S04]  /*12180*/  LDL R92, [R1+0x29c] ;  /* 0x00029c00015c7983 */ /* 0x000f280000100800 */
[----:B------:R-:W4:Y:S04]  /*12190*/  LDL R90, [R1+0x2a0] ;  /* 0x0002a000015a7983 */ /* 0x000f280000100800 */
[----:B------:R-:W4:Y:S01]  /*121a0*/  LDL.LU R168, [R1+0x1110] ;  /* 0x0011100001a87983 */ /* 0x000f220000300800 */
        /* <DEDUP_REMOVED lines=10> */
[----:B------:R-:W3:Y:S04]  /*12250*/  LDL.LU R176, [R1+0x110c] ;  /* 0x00110c0001b07983 */ /* 0x000ee80000300800 */
[----:B------:R-:W3:Y:S04]  /*12260*/  LDL.LU R138, [R1+0x158] ;  /* 0x00015800018a7983 */ /* 0x000ee80000300800 */
[----:B------:R-:W3:Y:S01]  /*12270*/  LDL.LU R136, [R1+0x1c0] ;  /* 0x0001c00001887983 */ /* 0x000ee20000300800 */
[----:B--2---:R-:W-:-:S06]  /*12280*/  PRMT R188, RZ, 0x7610, R188 ;  /* 0x00007610ffbc7816 */ /* 0x004fcc00000000bc */
[----:B------:R0:W2:Y:S02]  /*12290*/  @!P1 LDG.E.U8 R188, desc[UR56][R2.64] ;  /* 0x0000003802bc9981 */ /* 0x0000a4000c1e1100 */
[----:B0-----:R-:W-:Y:S01]  /*122a0*/  LOP3.LUT R2, R122, 0xffff, RZ, 0xc0, !PT ;  /* 0x0000ffff7a027812 */ /* 0x001fe200078ec0ff */
[----:B----4-:R-:W-:-:S03]  /*122b0*/  @!P1 IMAD.MOV.U32 R3, RZ, RZ, R101 ;  /* 0x000000ffff039224 */ /* 0x010fc600078e0065 */
[----:B------:R-:W-:Y:S01]  /*122c0*/  PRMT R96, R2, 0x3340, R0 ;  /* 0x0000334002607816 */ /* 0x000fe20000000000 */
[----:B------:R-:W-:Y:S01]  /*122d0*/  @!P1 IMAD.MOV.U32 R2, RZ, RZ, R94 ;  /* 0x000000ffff029224 */ /* 0x000fe200078e005e */
[----:B------:R-:W-:Y:S02]  /*122e0*/  PRMT R168, RZ, 0x7610, R168 ;  /* 0x00007610ffa87816 */ /* 0x000fe400000000a8 */
[----:B------:R-:W-:Y:S02]  /*122f0*/  LOP3.LUT R0, R195, 0xffff, RZ, 0xc0, !PT ;  /* 0x0000ffffc3007812 */ /* 0x000fe400078ec0ff */
[----:B------:R-:W4:Y:S04]  /*12300*/  LDL.LU R195, [R1+0x1108] ;  /* 0x0011080001c37983 */ /* 0x000f280000300800 */
[----:B------:R0:W2:Y:S02]  /*12310*/  @!P1 LDG.E.U8 R168, desc[UR56][R2.64] ;  /* 0x0000003802a89981 */ /* 0x0000a4000c1e1100 */
[----:B0-----:R-:W-:-:S02]  /*12320*/  LOP3.LUT R2, R120, 0xffff, RZ, 0xc0, !PT ;  /* 0x0000ffff78027812 */ /* 0x001fc400078ec0ff */
[----:B------:R-:W2:Y:S02]  /*12330*/  LDL R120, [R1+0x28c] ;  /* 0x00028c0001787983 */ /* 0x000ea40000100800 */
[----:B------:R-:W-:Y:S01]  /*12340*/  PRMT R94, R2, 0x3340, R0 ;  /* 0x00003340025e7816 */ /* 0x000fe20000000000 */
[----:B------:R-:W-:Y:S01]  /*12350*/  @!P1 IMAD.MOV.U32 R2, RZ, RZ, R90 ;  /* 0x000000ffff029224 */ /* 0x000fe200078e005a */
[----:B------:R-:W-:Y:S01]  /*12360*/  LOP3.LUT R0, R187, 0xffff, RZ, 0xc0, !PT ;  /* 0x0000ffffbb007812 */ /* 0x000fe200078ec0ff */
[----:B------:R-:W2:Y:S04]  /*12370*/  LDL R90, [R1+0x290] ;  /* 0x00029000015a7983 */ /* 0x000ea80000100800 */
[----:B------:R-:W2:Y:S01]  /*12380*/  LDL.LU R187, [R1+0x1104] ;  /* 0x0011040001bb7983 */ /* 0x000ea20000300800 */
[----:B---3--:R-:W-:Y:S01]  /*12390*/  PRMT R176, RZ, 0x7610, R176 ;  /* 0x00007610ffb07816 */ /* 0x008fe200000000b0 */
[----:B------:R-:W-:-:S02]  /*123a0*/  @!P1 IMAD.MOV.U32 R3, RZ, RZ, R92 ;  /* 0x000000ffff039224 */ /* 0x000fc400078e005c */
[----:B------:R-:W3:Y:S04]  /*123b0*/  LDL R134, [R1+0x27c] ;  /* 0x00027c0001867983 */ /* 0x000ee80000100800 */
[----:B------:R0:W3:Y:S02]  /*123c0*/  @!P1 LDG.E.U8 R176, desc[UR56][R2.64] ;  /* 0x0000003802b09981 */ /* 0x0000e4000c1e1100 */
[----:B0-----:R-:W-:Y:S01]  /*123d0*/  LOP3.LUT R2, R131, 0xffff, RZ, 0xc0, !PT ;  /* 0x0000ffff83027812 */ /* 0x001fe200078ec0ff */
[----:B------:R-:W-:Y:S01]  /*123e0*/  @!P1 IMAD.MOV.U32 R3, RZ, RZ, R88 ;  /* 0x000000ffff039224 */ /* 0x000fe200078e0058 */
[----:B------:R-:W3:Y:S02]  /*123f0*/  LDL R131, [R1+0x284] ;  /* 0x0002840001837983 */ /* 0x000ee40000100800 */
[----:B------:R-:W-:Y:S01]  /*12400*/  PRMT R101, R2, 0x3340, R0 ;  /* 0x0000334002657816 */ /* 0x000fe20000000000 */
[----:B------:R-:W-:Y:S01]  /*12410*/  @!P1 IMAD.MOV.U32 R2, RZ, RZ, R4 ;  /* 0x000000ffff029224 */ /* 0x000fe200078e0004 */
[----:B------:R-:W3:Y:S01]  /*12420*/  LDL R88, [R1+0x288] ;  /* 0x0002880001587983 */ /* 0x000ee20000100800 */
[----:B------:R-:W-:-:S03]  /*12430*/  LOP3.LUT R0, R169, 0xffff, RZ, 0xc0, !PT ;  /* 0x0000ffffa9007812 */ /* 0x000fc600078ec0ff */
[----:B------:R-:W3:Y:S04]  /*12440*/  LDL R4, [R1+0x280] ;  /* 0x0002800001047983 */ /* 0x000ee80000100800 */
[----:B------:R-:W3:Y:S04]  /*12450*/  LDL.LU R122, [R1+0x19c] ;  /* 0x00019c00017a7983 */ /* 0x000ee80000300800 */
[----:B------:R-:W3:Y:S04]  /*12460*/  LDL.LU R169, [R1+0x1100] ;  /* 0x0011000001a97983 */ /* 0x000ee80000300800 */
[----:B------:R-:W3:Y:S01]  /*12470*/  LDL R132, [R1+0x278] ;  /* 0x0002780001847983 */ /* 0x000ee20000100800 */
[----:B----4-:R-:W-:-:S06]  /*12480*/  PRMT R195, RZ, 0x7610, R195 ;  /* 0x00007610ffc37816 */ /* 0x010fcc00000000c3 */
[----:B------:R0:W4:Y:S02]  /*12490*/  @!P1 LDG.E.U8 R195, desc[UR56][R2.64] ;  /* 0x0000003802c39981 */ /* 0x000124000c1e1100 */
[----:B0-----:R-:W-:Y:S01]  /*124a0*/  LOP3.LUT R2, R133, 0xffff, RZ, 0xc0, !PT ;  /* 0x0000ffff85027812 */ /* 0x001fe200078ec0ff */
[----:B--2---:R-:W-:Y:S01]  /*124b0*/  @!P1 IMAD.MOV.U32 R3, RZ, RZ, R120 ;  /* 0x000000ffff039224 */ /* 0x004fe200078e0078 */
[----:B------:R-:W2:Y:S02]  /*124c0*/  LDL R133, [R1+0x274] ;  /* 0x0002740001857983 */ /* 0x000ea40000100800 */
[----:B------:R-:W-:Y:S01]  /*124d0*/  PRMT R92, R2, 0x3340, R0 ;  /* 0x00003340025c7816 */ /* 0x000fe20000000000 */
[----:B------:R-:W-:Y:S01]  /*124e0*/  @!P1 IMAD.MOV.U32 R2, RZ, RZ, R90 ;  /* 0x000000ffff029224 */ /* 0x000fe200078e005a */
[----:B------:R-:W4:Y:S01]  /*124f0*/  LDL.LU R120, [R1+0x1d0] ;  /* 0x0001d00001787983 */ /* 0x000f220000300800 */
[----:B------:R-:W-:-:S06]  /*12500*/  PRMT R187, RZ, 0x7610, R187 ;  /* 0x00007610ffbb7816 */ /* 0x000fcc00000000bb */
[----:B------:R0:W4:Y:S02]  /*12510*/  @!P1 LDG.E.U8 R187, desc[UR56][R2.64] ;  /* 0x0000003802bb9981 */ /* 0x000124000c1e1100 */
[----:B0-----:R-:W-:Y:S02]  /*12520*/  LOP3.LUT R2, R177, 0xffff, RZ, 0xc0, !PT ;  /* 0x0000ffffb1027812 */ /* 0x001fe400078ec0ff */
[----:B------:R-:W2:Y:S01]  /*12530*/  LDL.LU R177, [R1+0x10fc] ;  /* 0x0010fc0001b17983 */ /* 0x000ea20000300800 */
[----:B------:R-:W-:Y:S01]  /*12540*/  LOP3.LUT R0, R138, 0xffff, RZ, 0xc0, !PT ;  /* 0x0000ffff8a007812 */ /* 0x000fe200078ec0ff */
[----:B---3--:R-:W-:Y:S02]  /*12550*/  @!P1 IMAD.MOV.U32 R3, RZ, RZ, R131 ;  /* 0x000000ffff039224 */ /* 0x008fe400078e0083 */
[----:B------:R-:W3:Y:S01]  /*12560*/  LDL.LU R131, [R1+0x1e4] ;  /* 0x0001e40001837983 */ /* 0x000ee20000300800 */
[----:B------:R-:W-:Y:S01]  /*12570*/  PRMT R90, R2, 0x3340, R0 ;  /* 0x00003340025a7816 */ /* 0x000fe20000000000 */
[----:B------:R-:W-:Y:S01]  /*12580*/  @!P1 IMAD.MOV.U32 R2, RZ, RZ, R88 ;  /* 0x000000ffff029224 */ /* 0x000fe200078e0058 */
[----:B------:R-:W-:-:S02]  /*12590*/  LOP3.LUT R0, R194, 0xffff, RZ, 0xc0, !PT ;  /* 0x0000ffffc2007812 */ /* 0x000fc400078ec0ff */
[----:B------:R-:W4:Y:S01]  /*125a0*/  LDL.LU R194, [R1+0x10f8] ;  /* 0x0010f80001c27983 */ /* 0x000f220000300800 */
[----:B------:R-:W-:-:S06]  /*125b0*/  PRMT R169, RZ, 0x7610, R169 ;  /* 0x00007610ffa97816 */ /* 0x000fcc00000000a9 */
[----:B------:R0:W3:Y:S02]  /*125c0*/  @!P1 LDG.E.U8 R169, desc[UR56][R2.64] ;  /* 0x0000003802a99981 */ /* 0x0000e4000c1e1100 */
[----:B0-----:R-:W-:Y:S01]  /*125d0*/  LOP3.LUT R2, R136, 0xffff, RZ, 0xc0, !PT ;  /* 0x0000ffff88027812 */ /* 0x001fe200078ec0ff */
[----:B------:R-:W-:Y:S01]  /*125e0*/  @!P1 IMAD.MOV.U32 R3, RZ, RZ, R134 ;  /* 0x000000ffff039224 */ /* 0x000fe200078e0086 */
[----:B------:R-:W3:Y:S02]  /*125f0*/  LDL R136, [R1+0x26c] ;  /* 0x00026c0001887983 */ /* 0x000ee40000100800 */
[----:B------:R-:W-:Y:S01]  /*12600*/  PRMT R88, R2, 0x3340, R0 ;  /* 0x0000334002587816 */ /* 0x000fe20000000000 */
[----:B------:R-:W-:Y:S02]  /*12610*/  @!P1 IMAD.MOV.U32 R2, RZ, RZ, R4 ;  /* 0x000000ffff029224 */ /* 0x000fe400078e0004 */
[----:B------:R-:W3:Y:S01]  /*12620*/  LDL R4, [R1+0x270] ;  /* 0x0002700001047983 */ /* 0x000ee20000100800 */
[----:B--2---:R-:W-:-:S06]  /*12630*/  PRMT R177, RZ, 0x7610, R177 ;  /* 0x00007610ffb17816 */ /* 0x004fcc00000000b1 */
[----:B------:R0:W2:Y:S02]  /*12640*/  @!P1 LDG.E.U8 R177, desc[UR56][R2.64] ;  /* 0x0000003802b19981 */ /* 0x0000a4000c1e1100 */
[----:B0-----:R-:W-:Y:S02]  /*12650*/  LOP3.LUT R2, R186, 0xffff, RZ, 0xc0, !PT ;  /* 0x0000ffffba027812 */ /* 0x001fe400078ec0ff */
[----:B------:R-:W2:Y:S01]  /*12660*/  LDL.LU R186, [R1+0x10f4] ;  /* 0x0010f40001ba7983 */ /* 0x000ea20000300800 */
[----:B------:R-:W-:Y:S01]  /*12670*/  LOP3.LUT R0, R204, 0xffff, RZ, 0xc0, !PT ;  /* 0x0000ffffcc007812 */ /* 0x000fe200078ec0ff */
[----:B------:R-:W-:Y:S01]  /*12680*/  @!P1 IMAD.MOV.U32 R3, RZ, RZ, R133 ;  /* 0x000000ffff039224 */ /* 0x000fe200078e0085 */
[----:B----4-:R-:W-:Y:S01]  /*12690*/  PRMT R194, RZ, 0x7610, R194 ;  /* 0x00007610ffc27816 */ /* 0x010fe200000000c2 */
[----:B------:R-:W4:Y:S01]  /*126a0*/  LDL R138, [R1+0x264] ;  /* 0x00026400018a7983 */ /* 0x000f220000100800 */
[----:B------:R-:W-:Y:S01]  /*126b0*/  PRMT R204, R2, 0x3340, R0 ;  /* 0x0000334002cc7816 */ /* 0x000fe20000000000 */
[----:B------:R-:W-:Y:S01]  /*126c0*/  @!P1 IMAD.MOV.U32 R2, RZ, RZ, R132 ;  /* 0x000000ffff029224 */ /* 0x000fe200078e0084 */
[----:B------:R-:W-:Y:S01]  /*126d0*/  LOP3.LUT R0, R170, 0xffff, RZ, 0xc0, !PT ;  /* 0x0000ffffaa007812 */ /* 0x000fe200078ec0ff */
[----:B------:R-:W4:Y:S04]  /*126e0*/  LDL R134, [R1+0x268] ;  /* 0x0002680001867983 */ /* 0x000f280000100800 */
[----:B------:R0:W4:Y:S04]  /*126f0*/  @!P1 LDG.E.U8 R194, desc[UR56][R2.64] ;  /* 0x0000003802c29981 */ /* 0x000128000c1e1100 */
[----:B------:R-:W4:Y:S04]  /*12700*/  LDL.LU R132, [R1+0x1d8] ;  /* 0x0001d80001847983 */ /* 0x000f280000300800 */
[----:B------:R-:W4:Y:S01]  /*12710*/  LDL.LU R170, [R1+0x10f0] ;  /* 0x0010f00001aa7983 */ /* 0x000f220000300800 */
[----:B0-----:R-:W-:Y:S01]  /*12720*/  LOP3.LUT R2, R122, 0xffff, RZ, 0xc0, !PT ;  /* 0x0000ffff7a027812 */ /* 0x001fe200078ec0ff */
[----:B---3--:R-:W-:-:S02]  /*12730*/  @!P1 IMAD.MOV.U32 R3, RZ, RZ, R136 ;  /* 0x000000ffff039224 */ /* 0x008fc400078e0088 */
[----:B------:R-:W3:Y:S01]  /*12740*/  LDL R133, [R1+0x25c] ;  /* 0x00025c0001857983 */ /* 0x000ee20000100800 */
[----:B------:R-:W-:Y:S01]  /*12750*/  PRMT R148, R2, 0x3340, R0 ;  /* 0x0000334002947816 */ /* 0x000fe20000000000 */
[----:B------:R-:W-:Y:S02]  /*12760*/  @!P1 IMAD.MOV.U32 R2, RZ, RZ, R4 ;  /* 0x000000ffff029224 */ /* 0x000fe400078e0004 */
[----:B------:R-:W3:Y:S01]  /*12770*/  LDL R122, [R1+0x260] ;  /* 0x00026000017a7983 */ /* 0x000ee20000100800 */
[----:B------:R-:W-:Y:S02]  /*12780*/  LOP3.LUT R0, R178, 0xffff, RZ, 0xc0, !PT ;  /* 0x0000ffffb2007812 */ /* 0x000fe400078ec0ff */
[----:B--2---:R-:W-:-:S06]  /*12790*/  PRMT R186, RZ, 0x7610, R186 ;  /* 0x00007610ffba7816 */ /* 0x004fcc00000000ba */
[----:B------:R0:W2:Y:S02]  /*127a0*/  @!P1 LDG.E.U8 R186, desc[UR56][R2.64] ;  /* 0x0000003802ba9981 */ /* 0x0000a4000c1e1100 */
[----:B0-----:R-:W-:Y:S02]  /*127b0*/  LOP3.LUT R2, R120, 0xffff, RZ, 0xc0, !PT ;  /* 0x0000ffff78027812 */ /* 0x001fe400078ec0ff */
[----:B------:R-:W2:Y:S04]  /*127c0*/  LDL.LU R120, [R1+0x1ec] ;  /* 0x0001ec0001787983 */ /* 0x000ea80000300800 */
[----:B------:R-:W2:Y:S01]  /*127d0*/  LDL.LU R178, [R1+0x10ec] ;  /* 0x0010ec0001b27983 */ /* 0x000ea20000300800 */
[----:B------:R-:W-:Y:S01]  /*127e0*/  PRMT R144, R2, 0x3340, R0 ;  /* 0x0000334002907816 */ /* 0x000fe20000000000 */
[----:B----4-:R-:W-:Y:S01]  /*127f0*/  @!P1 IMAD.MOV.U32 R2, RZ, RZ, R134 ;  /* 0x000000ffff029224 */ /* 0x010fe200078e0086 */
[----:B------:R-:W-:Y:S01]  /*12800*/  PRMT R170, RZ, 0x7610, R170 ;  /* 0x00007610ffaa7816 */ /* 0x000fe200000000aa */
[----:B------:R-:W-:Y:S01]  /*12810*/  @!P1 IMAD.MOV.U32 R3, RZ, RZ, R138 ;  /* 0x000000ffff039224 */ /* 0x000fe200078e008a */
[----:B------:R-:W4:Y:S01]  /*12820*/  LDL R136, [R1+0x254] ;  /* 0x0002540001887983 */ /* 0x000f220000100800 */
[----:B------:R-:W-:-:S03]  /*12830*/  LOP3.LUT R0, R193, 0xffff, RZ, 0xc0, !PT ;  /* 0x0000ffffc1007812 */ /* 0x000fc600078ec0ff */
[----:B------:R0:W4:Y:S04]  /*12840*/  @!P1 LDG.E.U8 R170, desc[UR56][R2.64] ;  /* 0x0000003802aa9981 */ /* 0x000128000c1e1100 */
[----:B------:R-:W4:Y:S01]  /*12850*/  LDL R4, [R1+0x258] ;  /* 0x0002580001047983 */ /* 0x000f220000100800 */
[----:B0-----:R-:W-:-:S03]  /*12860*/  LOP3.LUT R2, R131, 0xffff, RZ, 0xc0, !PT ;  /* 0x0000ffff83027812 */ /* 0x001fc600078ec0ff */
[----:B------:R-:W4:Y:S04]  /*12870*/  LDL.LU R131, [R1+0x204] ;  /* 0x0002040001837983 */ /* 0x000f280000300800 */
[----:B------:R-:W4:Y:S01]  /*12880*/  LDL.LU R193, [R1+0x10e8] ;  /* 0x0010e80001c17983 */ /* 0x000f220000300800 */
[----:B------:R-:W-:Y:S01]  /*12890*/  PRMT R140, R2, 0x3340, R0 ;  /* 0x00003340028c7816 */ /* 0x000fe20000000000 */
[----:B---3--:R-:W-:Y:S02]  /*128a0*/  @!P1 IMAD.MOV.U32 R2, RZ, RZ, R122 ;  /* 0x000000ffff029224 */ /* 0x008fe400078e007a */
[----:B------:R-:W-:Y:S01]  /*128b0*/  @!P1 IMAD.MOV.U32 R3, RZ, RZ, R133 ;  /* 0x000000ffff039224 */ /* 0x000fe200078e0085 */
[----:B------:R-:W3:Y:S04]  /*128c0*/  LDL R122, [R1+0x250] ;  /* 0x00025000017a7983 */ /* 0x000ee80000100800 */
[----:B------:R-:W3:Y:S04]  /*128d0*/  LDL R133, [R1+0x24c] ;  /* 0x00024c0001857983 */ /* 0x000ee80000100800 */
[----:B------:R-:W3:Y:S01]  /*128e0*/  LDL.LU R134, [R1+0x1e0] ;  /* 0x0001e00001867983 */ /* 0x000ee20000300800 */
[----:B--2---:R-:W-:-:S06]  /*128f0*/  PRMT R178, RZ, 0x7610, R178 ;  /* 0x00007610ffb27816 */ /* 0x004fcc00000000b2 */
[----:B------:R0:W2:Y:S02]  /*12900*/  @!P1 LDG.E.U8 R178, desc[UR56][R2.64] ;  /* 0x0000003802b29981 */ /* 0x0000a4000c1e1100 */
[----:B0-----:R-:W-:Y:S02]  /*12910*/  LOP3.LUT R2, R185, 0xffff, RZ, 0xc0, !PT ;  /* 0x0000ffffb9027812 */ /* 0x001fe400078ec0ff */
[----:B------:R-:W2:Y:S01]  /*12920*/  LDL.LU R185, [R1+0x10e4] ;  /* 0x0010e40001b97983 */ /* 0x000ea20000300800 */
[----:B------:R-:W-:Y:S01]  /*12930*/  LOP3.LUT R0, R206, 0xffff, RZ, 0xc0, !PT ;  /* 0x0000ffffce007812 */ /* 0x000fe200078ec0ff */
[----:B----4-:R-:W-:Y:S02]  /*12940*/  @!P1 IMAD.MOV.U32 R3, RZ, RZ, R136 ;  /* 0x000000ffff039224 */ /* 0x010fe400078e0088 */
[----:B------:R-:W4:Y:S01]  /*12950*/  LDL R142, [R1+0x244] ;  /* 0x00024400018e7983 */ /* 0x000f220000100800 */
[----:B------:R-:W-:Y:S01]  /*12960*/  PRMT R206, R2, 0x3340, R0 ;  /* 0x0000334002ce7816 */ /* 0x000fe20000000000 */
[----:B------:R-:W-:Y:S01]  /*12970*/  @!P1 IMAD.MOV.U32 R2, RZ, RZ, R4 ;  /* 0x000000ffff029224 */ /* 0x000fe200078e0004 */
[----:B------:R-:W-:Y:S01]  /*12980*/  PRMT R193, RZ, 0x7610, R193 ;  /* 0x00007610ffc17816 */ /* 0x000fe200000000c1 */
[----:B------:R-:W4:Y:S01]  /*12990*/  LDL R138, [R1+0x248] ;  /* 0x00024800018a7983 */ /* 0x000f220000100800 */
[----:B------:R-:W-:-:S03]  /*129a0*/  LOP3.LUT R0, R171, 0xffff, RZ, 0xc0, !PT ;  /* 0x0000ffffab007812 */ /* 0x000fc600078ec0ff */
[----:B------:R-:W4:Y:S04]  /*129b0*/  LDL.LU R171, [R1+0x10e0] ;  /* 0x0010e00001ab7983 */ /* 0x000f280000300800 */
[----:B------:R0:W4:Y:S04]  /*129c0*/  @!P1 LDG.E.U8 R193, desc[UR56][R2.64] ;  /* 0x0000003802c19981 */ /* 0x000128000c1e1100 */
[----:B------:R-:W4:Y:S04]  /*129d0*/  LDL R136, [R1+0x23c] ;  /* 0x00023c0001887983 */ /* 0x000f280000100800 */
[----:B------:R-:W4:Y:S01]  /*129e0*/  LDL R4, [R1+0x240] ;  /* 0x0002400001047983 */ /* 0x000f220000100800 */
[----:B0-----:R-:W-:Y:S01]  /*129f0*/  LOP3.LUT R2, R132, 0xffff, RZ, 0xc0, !PT ;  /* 0x0000ffff84027812 */ /* 0x001fe200078ec0ff */
[----:B---3--:R-:W-:-:S02]  /*12a00*/  @!P1 IMAD.MOV.U32 R3, RZ, RZ, R133 ;  /* 0x000000ffff039224 */ /* 0x008fc400078e0085 */
[----:B------:R-:W3:Y:S01]  /*12a10*/  LDL.LU R132, [R1+0x1f8] ;  /* 0x0001f80001847983 */ /* 0x000ee20000300800 */
[----:B------:R-:W-:Y:S01]  /*12a20*/  PRMT R150, R2, 0x3340, R0 ;  /* 0x0000334002967816 */ /* 0x000fe20000000000 */
[----:B------:R-:W-:Y:S01]  /*12a30*/  @!P1 IMAD.MOV.U32 R2, RZ, RZ, R122 ;  /* 0x000000ffff029224 */ /* 0x000fe200078e007a */
[----:B------:R-:W-:Y:S02]  /*12a40*/  LOP3.LUT R0, R179, 0xffff, RZ, 0xc0, !PT ;  /* 0x0000ffffb3007812 */ /* 0x000fe400078ec0ff */
[----:B------:R-:W3:Y:S04]  /*12a50*/  LDL.LU R179, [R1+0x10dc] ;  /* 0x0010dc0001b37983 */ /* 0x000ee80000300800 */
[----:B------:R-:W3:Y:S01]  /*12a60*/  LDL R122, [R1+0x234] ;  /* 0x00023400017a7983 */ /* 0x000ee20000100800 */
[----:B--2---:R-:W-:-:S06]  /*12a70*/  PRMT R185, RZ, 0x7610, R185 ;  /* 0x00007610ffb97816 */ /* 0x004fcc00000000b9 */
[----:B------:R0:W2:Y:S02]  /*12a80*/  @!P1 LDG.E.U8 R185, desc[UR56][R2.64] ;  /* 0x0000003802b99981 */ /* 0x0000a4000c1e1100 */
[----:B0-----:R-:W-:Y:S02]  /*12a90*/  LOP3.LUT R2, R120, 0xffff, RZ, 0xc0, !PT ;  /* 0x0000ffff78027812 */ /* 0x001fe400078ec0ff */
[----:B------:R-:W2:Y:S02]  /*12aa0*/  LDL R120, [R1+0x238] ;  /* 0x0002380001787983 */ /* 0x000ea40000100800 */
[----:B------:R-:W-:Y:S02]  /*12ab0*/  PRMT R146, R2, 0x3340, R0 ;  /* 0x0000334002927816 */ /* 0x000fe40000000000 */
[----:B------:R-:W2:Y:S01]  /*12ac0*/  LDL.LU R133, [R1+0x208] ;  /* 0x0002080001857983 */ /* 0x000ea20000300800 */
[----:B------:R-:W-:-:S03]  /*12ad0*/  LOP3.LUT R0, R192, 0xffff, RZ, 0xc0, !PT ;  /* 0x0000ffffc0007812 */ /* 0x000fc600078ec0ff */
[----:B------:R-:W2:Y:S01]  /*12ae0*/  LDL.LU R192, [R1+0x10d8] ;  /* 0x0010d80001c07983 */ /* 0x000ea20000300800 */
[----:B----4-:R-:W-:Y:S01]  /*12af0*/  PRMT R171, RZ, 0x7610, R171 ;  /* 0x00007610ffab7816 */ /* 0x010fe200000000ab */
[----:B------:R-:W-:Y:S02]  /*12b00*/  @!P1 IMAD.MOV.U32 R2, RZ, RZ, R138 ;  /* 0x000000ffff029224 */ /* 0x000fe400078e008a */
[----:B------:R-:W-:-:S05]  /*12b10*/  @!P1 IMAD.MOV.U32 R3, RZ, RZ, R142 ;  /* 0x000000ffff039224 */ /* 0x000fca00078e008e */
[----:B------:R0:W4:Y:S01]  /*12b20*/  @!P1 LDG.E.U8 R171, desc[UR56][R2.64] ;  /* 0x0000003802ab9981 */ /* 0x000122000c1e1100 */
[----:B---3--:R-:W-:Y:S02]  /*12b30*/  PRMT R179, RZ, 0x7610, R179 ;  /* 0x00007610ffb37816 */ /* 0x008fe400000000b3 */
[----:B0-----:R-:W-:Y:S01]  /*12b40*/  LOP3.LUT R2, R131, 0xffff, RZ, 0xc0, !PT ;  /* 0x0000ffff83027812 */ /* 0x001fe200078ec0ff */
[----:B------:R-:W-:Y:S01]  /*12b50*/  @!P1 IMAD.MOV.U32 R3, RZ, RZ, R136 ;  /* 0x000000ffff039224 */ /* 0x000fe200078e0088 */
[----:B------:R-:W3:Y:S02]  /*12b60*/  LDL.LU R131, [R1+0x1e8] ;  /* 0x0001e80001837983 */ /* 0x000ee40000300800 */
[----:B------:R-:W-:Y:S01]  /*12b70*/  PRMT R142, R2, 0x3340, R0 ;  /* 0x00003340028e7816 */ /* 0x000fe20000000000 */
[----:B------:R-:W-:Y:S01]  /*12b80*/  @!P1 IMAD.MOV.U32 R2, RZ, RZ, R4 ;  /* 0x000000ffff029224 */ /* 0x000fe200078e0004 */
[----:B------:R-:W-:Y:S01]  /*12b90*/  LOP3.LUT R0, R184, 0xffff, RZ, 0xc0, !PT ;  /* 0x0000ffffb8007812 */ /* 0x000fe200078ec0ff */
[----:B------:R-:W4:Y:S04]  /*12ba0*/  LDL.LU R4, [R1+0x200] ;  /* 0x0002000001047983 */ /* 0x000f280000300800 */
[----:B------:R0:W4:Y:S04]  /*12bb0*/  @!P1 LDG.E.U8 R179, desc[UR56][R2.64] ;  /* 0x0000003802b39981 */ /* 0x000128000c1e1100 */
[----:B------:R-:W4:Y:S04]  /*12bc0*/  LDL.LU R151, [R1+0x1c8] ;  /* 0x0001c80001977983 */ /* 0x000f280000300800 */
[----:B------:R-:W4:Y:S01]  /*12bd0*/  LDL.LU R149, [R1+0x1b4] ;  /* 0x0001b40001957983 */ /* 0x000f220000300800 */
[----:B0-----:R-:W-:Y:S01]  /*12be0*/  LOP3.LUT R2, R134, 0xffff, RZ, 0xc0, !PT ;  /* 0x0000ffff86027812 */ /* 0x001fe200078ec0ff */
[----:B------:R-:W-:-:S02]  /*12bf0*/  @!P1 IMAD.MOV.U32 R3, RZ, RZ, R122 ;  /* 0x000000ffff039224 */ /* 0x000fc400078e007a */
[----:B------:R-:W3:Y:S01]  /*12c00*/  LDL.LU R184, [R1+0x10d4] ;  /* 0x0010d40001b87983 */ /* 0x000ee20000300800 */
[----:B------:R-:W-:-:S03]  /*12c10*/  PRMT R138, R2, 0x3340, R0 ;  /* 0x00003340028a7816 */ /* 0x000fc60000000000 */
[----:B------:R-:W4:Y:S01]  /*12c20*/  LDL.LU R122, [R1+0x1c4] ;  /* 0x0001c400017a7983 */ /* 0x000f220000300800 */
[----:B------:R-:W-:Y:S01]  /*12c30*/  LOP3.LUT R0, R172, 0xffff, RZ, 0xc0, !PT ;  /* 0x0000ffffac007812 */ /* 0x000fe200078ec0ff */
[----:B--2---:R-:W-:Y:S02]  /*12c40*/  @!P1 IMAD.MOV.U32 R2, RZ, RZ, R120 ;  /* 0x000000ffff029224 */ /* 0x004fe400078e0078 */
[----:B------:R-:W2:Y:S01]  /*12c50*/  LDL.LU R120, [R1+0x1b0] ;  /* 0x0001b00001787983 */ /* 0x000ea20000300800 */
[----:B------:R-:W-:-:S06]  /*12c60*/  PRMT R192, RZ, 0x7610, R192 ;  /* 0x00007610ffc07816 */ /* 0x000fcc00000000c0 */
[----:B------:R0:W2:Y:S02]  /*12c70*/  @!P1 LDG.E.U8 R192, desc[UR56][R2.64] ;  /* 0x0000003802c09981 */ /* 0x0000a4000c1e1100 */
[----:B0-----:R-:W-:Y:S02]  /*12c80*/  LOP3.LUT R2, R132, 0xffff, RZ, 0xc0, !PT ;  /* 0x0000ffff84027812 */ /* 0x001fe400078ec0ff */
[----:B------:R-:W4:Y:S04]  /*12c90*/  LDL R3, [R1+0x230] ;  /* 0x0002300001037983 */ /* 0x000f280000100800 */
[----:B------:R-:W2:Y:S01]  /*12ca0*/  LDL.LU R172, [R1+0x10d0] ;  /* 0x0010d00001ac7983 */ /* 0x000ea20000300800 */
[----:B------:R-:W-:-:S03]  /*12cb0*/  PRMT R136, R2, 0x3340, R0 ;  /* 0x0000334002887816 */ /* 0x000fc60000000000 */
[----:B------:R-:W2:Y:S04]  /*12cc0*/  LDL.LU R134, [R1+0x16c] ;  /* 0x00016c0001867983 */ /* 0x000ea80000300800 */
[----:B------:R-:W2:Y:S04]  /*12cd0*/  LDL.LU R132, [R1+0x168] ;  /* 0x0001680001847983 */ /* 0x000ea80000300800 */
[----:B------:R-:W2:Y:S01]  /*12ce0*/  LDL R0, [R1+0x22c] ;  /* 0x00022c0001007983 */ /* 0x000ea20000100800 */
[----:B---3--:R-:W-:Y:S01]  /*12cf0*/  PRMT R184, RZ, 0x7610, R184 ;  /* 0x00007610ffb87816 */ /* 0x008fe200000000b8 */
[----:B----4-:R-:W-:-:S02]  /*12d00*/  @!P1 IMAD.MOV.U32 R2, RZ, RZ, R3 ;  /* 0x000000ffff029224 */ /* 0x010fc400078e0003 */
[----:B--2---:R-:W-:Y:S01]  /*12d10*/  @!P1 IMAD.MOV.U32 R3, RZ, RZ, R0 ;  /* 0x000000ffff039224 */ /* 0x004fe200078e0000 */
[----:B------:R-:W-:-:S04]  /*12d20*/  LOP3.LUT R0, R180, 0xffff, RZ, 0xc0, !PT ;  /* 0x0000ffffb4007812 */ /* 0x000fc800078ec0ff */
[----:B------:R0:W2:Y:S02]  /*12d30*/  @!P1 LDG.E.U8 R184, desc[UR56][R2.64] ;  /* 0x0000003802b89981 */ /* 0x0000a4000c1e1100 */
[----:B0-----:R-:W-:Y:S02]  /*12d40*/  LOP3.LUT R2, R133, 0xffff, RZ, 0xc0, !PT ;  /* 0x0000ffff85027812 */ /* 0x001fe400078ec0ff */
[----:B------:R-:W3:Y:S02]  /*12d50*/  LDL R3, [R1+0x228] ;  /* 0x0002280001037983 */ /* 0x000ee40000100800 */
[----:B------:R-:W-:Y:S02]  /*12d60*/  PRMT R133, R2, 0x3340, R0 ;  /* 0x0000334002857816 */ /* 0x000fe40000000000 */
[----:B------:R-:W4:Y:S04]  /*12d70*/  LDL.LU R180, [R1+0x10cc] ;  /* 0x0010cc0001b47983 */ /* 0x000f280000300800 */
[----:B------:R-:W3:Y:S04]  /*12d80*/  LDL R2, [R1+0x224] ;  /* 0x0002240001027983 */ /* 0x000ee80000100800 */
[----:B------:R-:W2:Y:S01]  /*12d90*/  LDL.LU R0, [R1+0x20c] ;  /* 0x00020c0001007983 */ /* 0x000ea20000300800 */
[----:B------:R-:W-:-:S02]  /*12da0*/  PRMT R172, RZ, 0x7610, R172 ;  /* 0x00007610ffac7816 */ /* 0x000fc400000000ac */
[----:B---3--:R-:W-:-:S04]  /*12db0*/  @!P1 LOP3.LUT R3, R3, R2, RZ, 0x3c, !PT ;  /* 0x0000000203039212 */ /* 0x008fc800078e3cff */
[----:B------:R-:W-:-:S04]  /*12dc0*/  @!P1 LOP3.LUT R2, R3, R2, RZ, 0x3c, !PT ;  /* 0x0000000203029212 */ /* 0x000fc800078e3cff */
[----:B------:R-:W-:-:S05]  /*12dd0*/  @!P1 LOP3.LUT R3, R3, R2, RZ, 0x3c, !PT ;  /* 0x0000000203039212 */ /* 0x000fca00078e3cff */
[----:B------:R2:W3:Y:S02]  /*12de0*/  @!P1 LDG.E.U8 R172, desc[UR56][R2.64] ;  /* 0x0000003802ac9981 */ /* 0x0004e4000c1e1100 */
[----:B--2---:R-:W-:Y:S02]  /*12df0*/  LOP3.LUT R2, R0, 0xffff, RZ, 0xc0, !PT ;  /* 0x0000ffff00027812 */ /* 0x004fe400078ec0ff */
[----:B------:R-:W2:Y:S01]  /*12e00*/  LDL R3, [R1+0x220] ;  /* 0x0002200001037983 */ /* 0x000ea20000100800 */
[----:B------:R-:W-:-:S04]  /*12e10*/  LOP3.LUT R0, R131, 0xffff, RZ, 0xc0, !PT ;  /* 0x0000ffff83007812 */ /* 0x000fc800078ec0ff */
[----:B------:R-:W-:Y:S02]  /*12e20*/  PRMT R131, R2, 0x3340, R0 ;  /* 0x0000334002837816 */ /* 0x000fe40000000000 */
[----:B------:R-:W2:Y:S01]  /*12e30*/  LDL R2, [R1+0x21c] ;  /* 0x00021c0001027983 */ /* 0x000ea20000100800 */
[----:B----4-:R-:W-:Y:S02]  /*12e40*/  PRMT R180, RZ, 0x7610, R180 ;  /* 0x00007610ffb47816 */ /* 0x010fe400000000b4 */
[----:B------:R-:W-:Y:S01]  /*12e50*/  LOP3.LUT R4, R4, 0xffff, RZ, 0xc0, !PT ;  /* 0x0000ffff04047812 */ /* 0x000fe200078ec0ff */
[----:B------:R-:W4:Y:S01]  /*12e60*/  LDL.LU R0, [R1+0x1f4] ;  /* 0x0001f40001007983 */ /* 0x000f220000300800 */
[----:B--2---:R-:W-:-:S04]  /*12e70*/  @!P1 LOP3.LUT R3, R3, R2, RZ, 0x3c, !PT ;  /* 0x0000000203039212 */ /* 0x004fc800078e3cff */
[----:B------:R-:W-:-:S04]  /*12e80*/  @!P1 LOP3.LUT R2, R3, R2, RZ, 0x3c, !PT ;  /* 0x0000000203029212 */ /* 0x000fc800078e3cff */
[----:B------:R-:W-:-:S05]  /*12e90*/  @!P1 LOP3.LUT R3, R3, R2, RZ, 0x3c, !PT ;  /* 0x0000000203039212 */ /* 0x000fca00078e3cff */
[----:B------:R0:W2:Y:S02]  /*12ea0*/  @!P1 LDG.E.U8 R180, desc[UR56][R2.64] ;  /* 0x0000003802b49981 */ /* 0x0000a4000c1e1100 */
[----:B0-----:R-:W-:-:S04]  /*12eb0*/  LOP3.LUT R3, R151, 0xffff, RZ, 0xc0, !PT ;  /* 0x0000ffff97037812 */ /* 0x001fc800078ec0ff */
[----:B------:R-:W-:Y:S02]  /*12ec0*/  PRMT R151, R4, 0x3340, R3 ;  /* 0x0000334004977816 */ /* 0x000fe40000000003 */
[----:B------:R-:W3:Y:S04]  /*12ed0*/  LDL.LU R4, [R1+0x1fc] ;  /* 0x0001fc0001047983 */ /* 0x000ee80000300800 */
[----:B------:R-:W2:Y:S01]  /*12ee0*/  LDL.LU R3, [R1+0x1f0] ;  /* 0x0001f00001037983 */ /* 0x000ea20000300800 */
[----:B----4-:R-:W-:Y:S02]  /*12ef0*/  LOP3.LUT R2, R0, 0xffff, RZ, 0xc0, !PT ;  /* 0x0000ffff00027812 */ /* 0x010fe400078ec0ff */
[----:B------:R-:W-:-:S04]  /*12f00*/  LOP3.LUT R0, R149, 0xffff, RZ, 0xc0, !PT ;  /* 0x0000ffff95007812 */ /* 0x000fc800078ec0ff */
[----:B------:R-:W-:Y:S02]  /*12f10*/  PRMT R149, R2, 0x3340, R0 ;  /* 0x0000334002957816 */ /* 0x000fe40000000000 */
[----:B---3--:R-:W-:Y:S02]  /*12f20*/  LOP3.LUT R4, R4, 0xffff, RZ, 0xc0, !PT ;  /* 0x0000ffff04047812 */ /* 0x008fe400078ec0ff */
[----:B--2---:R-:W-:Y:S02]  /*12f30*/  LOP3.LUT R2, R3, 0xffff, RZ, 0xc0, !PT ;  /* 0x0000ffff03027812 */ /* 0x004fe400078ec0ff */
[----:B------:R-:W-:-:S04]  /*12f40*/  LOP3.LUT R3, R122, 0xffff, RZ, 0xc0, !PT ;  /* 0x0000ffff7a037812 */ /* 0x000fc800078ec0ff */
[----:B------:R-:W-:Y:S02]  /*12f50*/  PRMT R122, R4, 0x3340, R3 ;  /* 0x00003340047a7816 */ /* 0x000fe40000000003 */
[----:B------:R-:W2:Y:S04]  /*12f60*/  LDL.LU R4, [R1+0x1a8] ;  /* 0x0001a80001047983 */ /* 0x000ea80000300800 */
[----:B------:R-:W3:Y:S01]  /*12f70*/  LDL.LU R3, [R1+0x198] ;  /* 0x0001980001037983 */ /* 0x000ee20000300800 */
[----:B------:R-:W-:-:S04]  /*12f80*/  LOP3.LUT R0, R120, 0xffff, RZ, 0xc0, !PT ;  /* 0x0000ffff78007812 */ /* 0x000fc800078ec0ff */
[----:B------:R-:W-:Y:S02]  /*12f90*/  PRMT R120, R2, 0x3340, R0 ;  /* 0x0000334002787816 */ /* 0x000fe40000000000 */
[----:B--2---:R-:W-:Y:S02]  /*12fa0*/  LOP3.LUT R4, R4, 0xffff, RZ, 0xc0, !PT ;  /* 0x0000ffff04047812 */ /* 0x004fe400078ec0ff */
[----:B---3--:R-:W-:Y:S02]  /*12fb0*/  LOP3.LUT R2, R3, 0xffff, RZ, 0xc0, !PT ;  /* 0x0000ffff03027812 */ /* 0x008fe400078ec0ff */
        /* <DEDUP_REMOVED lines=54> */
[----:B------:R-:W-:Y:S02]  /*13320*/  LOP3.LUT R0, R125, 0xffff, RZ, 0xc0, !PT ;  /* 0x0000ffff7d007812 */ /* 0x000fe400078ec0ff */
[----:B--2---:R-:W-:Y:S02]  /*13330*/  LOP3.LUT R4, R4, 0xffff, RZ, 0xc0, !PT ;  /* 0x0000ffff04047812 */ /* 0x004fe400078ec0ff */
[----:B---3--:R-:W-:Y:S02]  /*13340*/  LOP3.LUT R2, R3, 0xffff, RZ, 0xc0, !PT ;  /* 0x0000ffff03027812 */ /* 0x008fe400078ec0ff */
[----:B------:R-:W-:-:S04]  /*13350*/  LOP3.LUT R3, R251, 0xffff, RZ, 0xc0, !PT ;  /* 0x0000fffffb037812 */ /* 0x000fc800078ec0ff */
[----:B------:R-:W-:Y:S02]  /*13360*/  PRMT R125, R4, 0x3340, R3 ;  /* 0x00003340047d7816 */ /* 0x000fe40000000003 */
[----:B------:R-:W2:Y:S04]  /*13370*/  LDL.LU R4, [R1+0x128] ;  /* 0x0001280001047983 */ /* 0x000ea80000300800 */
[----:B------:R-:W3:Y:S01]  /*13380*/  LDL.LU R3, [R1+0x120] ;  /* 0x0001200001037983 */ /* 0x000ee20000300800 */
[----:B------:R-:W-:Y:S02]  /*13390*/  PRMT R251, R2, 0x3340, R0 ;  /* 0x0000334002fb7816 */ /* 0x000fe40000000000 */
[----:B--2---:R-:W-:Y:S02]  /*133a0*/  LOP3.LUT R4, R4, 0xffff, RZ, 0xc0, !PT ;  /* 0x0000ffff04047812 */ /* 0x004fe400078ec0ff */
[----:B---3--:R-:W-:-:S02]  /*133b0*/  LOP3.LUT R2, R3, 0xffff, RZ, 0xc0, !PT ;  /* 0x0000ffff03027812 */ /* 0x008fc400078ec0ff */
        /* <DEDUP_REMOVED lines=38> */
[----:B------:R-:W-:Y:S02]  /*13620*/  LOP3.LUT R0, R219, 0xffff, RZ, 0xc0, !PT ;  /* 0x0000ffffdb007812 */ /* 0x000fe400078ec0ff */
[----:B--2---:R-:W-:-:S02]  /*13630*/  LOP3.LUT R4, R4, 0xffff, RZ, 0xc0, !PT ;  /* 0x0000ffff04047812 */ /* 0x004fc400078ec0ff */
        /* <DEDUP_REMOVED lines=63> */
[----:B------:R-:W-:-:S02]  /*13a30*/  LOP3.LUT R6, R6, 0xffff, RZ, 0xc0, !PT ;  /* 0x0000ffff06067812 */ /* 0x000fc400078ec0ff */
[----:B------:R-:W-:Y:S02]  /*13a40*/  LOP3.LUT R5, R5, 0xffff, RZ, 0xc0, !PT ;  /* 0x0000ffff05057812 */ /* 0x000fe400078ec0ff */
[----:B------:R-:W-:Y:S02]  /*13a50*/  LOP3.LUT R8, R8, 0xffff, RZ, 0xc0, !PT ;  /* 0x0000ffff08087812 */ /* 0x000fe400078ec0ff */
[----:B------:R-:W-:Y:S02]  /*13a60*/  LOP3.LUT R7, R7, 0xffff, RZ, 0xc0, !PT ;  /* 0x0000ffff07077812 */ /* 0x000fe400078ec0ff */
[----:B--2---:R-:W-:Y:S02]  /*13a70*/  LOP3.LUT R4, R4, 0xffff, RZ, 0xc0, !PT ;  /* 0x0000ffff04047812 */ /* 0x004fe400078ec0ff */
[----:B---3--:R-:W-:Y:S02]  /*13a80*/  LOP3.LUT R2, R3, 0xffff, RZ, 0xc0, !PT ;  /* 0x0000ffff03027812 */ /* 0x008fe400078ec0ff */
[----:B------:R-:W-:-:S04]  /*13a90*/  LOP3.LUT R3, R243, 0xffff, RZ, 0xc0, !PT ;  /* 0x0000fffff3037812 */ /* 0x000fc800078ec0ff */
[----:B------:R-:W-:Y:S02]  /*13aa0*/  PRMT R231, R4, 0x3340, R3 ;  /* 0x0000334004e77816 */ /* 0x000fe40000000003 */
[----:B------:R-:W-:Y:S02]  /*13ab0*/  LOP3.LUT R4, R69, 0xffff, RZ, 0xc0, !PT ;  /* 0x0000ffff45047812 */ /* 0x000fe400078ec0ff */
[----:B------:R-:W-:Y:S01]  /*13ac0*/  LOP3.LUT R3, R228, 0xffff, RZ, 0xc0, !PT ;  /* 0x0000ffffe4037812 */ /* 0x000fe200078ec0ff */
[----:B------:R-:W2:Y:S01]  /*13ad0*/  LDL.LU R69, [R1+0x10c8] ;  /* 0x0010c80001457983 */ /* 0x000ea20000300800 */
[----:B------:R-:W-:Y:S02]  /*13ae0*/  PRMT R243, R2, 0x3340, R0 ;  /* 0x0000334002f37816 */ /* 0x000fe40000000000 */
[----:B------:R-:W-:Y:S02]  /*13af0*/  LOP3.LUT R2, R80, 0xffff, RZ, 0xc0, !PT ;  /* 0x0000ffff50027812 */ /* 0x000fe400078ec0ff */
[----:B------:R-:W-:Y:S01]  /*13b00*/  LOP3.LUT R0, R226, 0xffff, RZ, 0xc0, !PT ;  /* 0x0000ffffe2007812 */ /* 0x000fe200078ec0ff */
[----:B------:R-:W3:Y:S01]  /*13b10*/  LDL.LU R80, [R1+0x10c4] ;  /* 0x0010c40001507983 */ /* 0x000ee20000300800 */
[----:B------:R-:W-:-:S02]  /*13b20*/  PRMT R226, R4, 0x3340, R3 ;  /* 0x0000334004e27816 */ /* 0x000fc40000000003 */
[----:B------:R-:W-:Y:S02]  /*13b30*/  LOP3.LUT R4, R67, 0xffff, RZ, 0xc0, !PT ;  /* 0x0000ffff43047812 */ /* 0x000fe400078ec0ff */
[----:B------:R-:W-:Y:S01]  /*13b40*/  LOP3.LUT R3, R242, 0xffff, RZ, 0xc0, !PT ;  /* 0x0000fffff2037812 */ /* 0x000fe200078ec0ff */
[----:B------:R-:W4:Y:S01]  /*13b50*/  LDL.LU R67, [R1+0x10c0] ;  /* 0x0010c00001437983 */ /* 0x000f220000300800 */
[----:B------:R-:W-:Y:S02]  /*13b60*/  PRMT R228, R2, 0x3340, R0 ;  /* 0x0000334002e47816 */ /* 0x000fe40000000000 */
[----:B------:R-:W-:Y:S02]  /*13b70*/  LOP3.LUT R2, R78, 0xffff, RZ, 0xc0, !PT ;  /* 0x0000ffff4e027812 */ /* 0x000fe400078ec0ff */
[----:B------:R-:W-:Y:S01]  /*13b80*/  LOP3.LUT R0, R230, 0xffff, RZ, 0xc0, !PT ;  /* 0x0000ffffe6007812 */ /* 0x000fe200078ec0ff */
[----:B------:R-:W3:Y:S01]  /*13b90*/  LDL.LU R78, [R1+0x10bc] ;  /* 0x0010bc00014e7983 */ /* 0x000ee20000300800 */
[----:B------:R-:W-:-:S02]  /*13ba0*/  PRMT R230, R4, 0x3340, R3 ;  /* 0x0000334004e67816 */ /* 0x000fc40000000003 */
        /* <DEDUP_REMOVED lines=18> */
[----:B------:R-:W3:Y:S01]  /*13cd0*/  LDL.LU R61, [R1+0x10a8] ;  /* 0x0010a800013d7983 */ /* 0x000ee20000300800 */
        /* <DEDUP_REMOVED lines=46> */
[----:B------:R-:W-:Y:S02]  /*13fc0*/  LOP3.LUT R3, R161, 0xffff, RZ, 0xc0, !PT ;  /* 0x0000ffffa1037812 */ /* 0x000fe400078ec0ff */
[----:B------:R-:W-:Y:S02]  /*13fd0*/  PRMT R156, R2, 0x3340, R0 ;  /* 0x00003340029c7816 */ /* 0x000fe40000000000 */
[----:B------:R-:W-:Y:S02]  /*13fe0*/  LOP3.LUT R2, R163, 0xffff, RZ, 0xc0, !PT ;  /* 0x0000ffffa3027812 */ /* 0x000fe400078ec0ff */
[----:B------:R-:W-:Y:S02]  /*13ff0*/  LOP3.LUT R0, R159, 0xffff, RZ, 0xc0, !PT ;  /* 0x0000ffff9f007812 */ /* 0x000fe400078ec0ff */
[----:B------:R-:W-:-:S02]  /*14000*/  PRMT R163, R4, 0x3340, R3 ;  /* 0x0000334004a37816 */ /* 0x000fc40000000003 */
[----:B------:R-:W-:Y:S02]  /*14010*/  LOP3.LUT R4, R115, 0xffff, RZ, 0xc0, !PT ;  /* 0x0000ffff73047812 */ /* 0x000fe400078ec0ff */
[----:B------:R-:W-:Y:S02]  /*14020*/  LOP3.LUT R3, R160, 0xffff, RZ, 0xc0, !PT ;  /* 0x0000ffffa0037812 */ /* 0x000fe400078ec0ff */
[----:B------:R-:W-:Y:S02]  /*14030*/  PRMT R161, R6, 0x3340, R5 ;  /* 0x0000334006a17816 */ /* 0x000fe40000000005 */
[----:B------:R-:W-:Y:S02]  /*14040*/  PRMT R215, R2, 0x3340, R0 ;  /* 0x0000334002d77816 */ /* 0x000fe40000000000 */
[----:B------:R-:W-:Y:S02]  /*14050*/  LOP3.LUT R2, R113, 0xffff, RZ, 0xc0, !PT ;  /* 0x0000ffff71027812 */ /* 0x000fe400078ec0ff */
[----:B------:R-:W-:-:S02]  /*14060*/  LOP3.LUT R5, R162, 0xffff, RZ, 0xc0, !PT ;  /* 0x0000ffffa2057812 */ /* 0x000fc400078ec0ff */
[----:B------:R-:W-:Y:S02]  /*14070*/  LOP3.LUT R0, R158, 0xffff, RZ, 0xc0, !PT ;  /* 0x0000ffff9e007812 */ /* 0x000fe400078ec0ff */
[----:B------:R-:W-:Y:S02]  /*14080*/  PRMT R162, R4, 0x3340, R3 ;  /* 0x0000334004a27816 */ /* 0x000fe40000000003 */
[----:B------:R-:W-:Y:S02]  /*14090*/  PRMT R159, R8, 0x3340, R7 ;  /* 0x00003340089f7816 */ /* 0x000fe40000000007 */
[----:B------:R-:W-:Y:S02]  /*140a0*/  LOP3.LUT R4, R107, 0xffff, RZ, 0xc0, !PT ;  /* 0x0000ffff6b047812 */ /* 0x000fe400078ec0ff */
[----:B------:R-:W-:Y:S02]  /*140b0*/  LOP3.LUT R3, R209, 0xffff, RZ, 0xc0, !PT ;  /* 0x0000ffffd1037812 */ /* 0x000fe400078ec0ff */
[----:B------:R-:W-:-:S02]  /*140c0*/  LOP3.LUT R7, R164, 0xffff, RZ, 0xc0, !PT ;  /* 0x0000ffffa4077812 */ /* 0x000fc400078ec0ff */
[----:B------:R-:W-:Y:S02]  /*140d0*/  PRMT R164, R2, 0x3340, R0 ;  /* 0x0000334002a47816 */ /* 0x000fe40000000000 */
[----:B------:R-:W-:Y:S02]  /*140e0*/  LOP3.LUT R2, R118, 0xffff, RZ, 0xc0, !PT ;  /* 0x0000ffff76027812 */ /* 0x000fe400078ec0ff */
[----:B------:R-:W-:Y:S02]  /*140f0*/  LOP3.LUT R0, R207, 0xffff, RZ, 0xc0, !PT ;  /* 0x0000ffffcf007812 */ /* 0x000fe400078ec0ff */
[----:B------:R-:W-:Y:S02]  /*14100*/  LOP3.LUT R8, R119, 0xffff, RZ, 0xc0, !PT ;  /* 0x0000ffff77087812 */ /* 0x000fe400078ec0ff */
[----:B------:R-:W-:Y:S01]  /*14110*/  PRMT R209, R4, 0x3340, R3 ;  /* 0x0000334004d17816 */ /* 0x000fe20000000003 */
[----:B------:R-:W4:Y:S01]  /*14120*/  LDL.LU R119, [R1+0x1078] ;  /* 0x0010780001777983 */ /* 0x000f220000300800 */
[----:B------:R-:W-:-:S02]  /*14130*/  LOP3.LUT R4, R212, 0xffff, RZ, 0xc0, !PT ;  /* 0x0000ffffd4047812 */ /* 0x000fc400078ec0ff */
[----:B------:R-:W-:Y:S02]  /*14140*/  LOP3.LUT R3, R203, 0xffff, RZ, 0xc0, !PT ;  /* 0x0000ffffcb037812 */ /* 0x000fe400078ec0ff */
[----:B------:R-:W-:Y:S02]  /*14150*/  LOP3.LUT R6, R117, 0xffff, RZ, 0xc0, !PT ;  /* 0x0000ffff75067812 */ /* 0x000fe400078ec0ff */
[----:B------:R-:W-:Y:S01]  /*14160*/  PRMT R207, R2, 0x3340, R0 ;  /* 0x0000334002cf7816 */ /* 0x000fe20000000000 */
[----:B------:R-:W2:Y:S01]  /*14170*/  LDL.LU R117, [R1+0x1074] ;  /* 0x0010740001757983 */ /* 0x000ea20000300800 */
[----:B------:R-:W-:Y:S02]  /*14180*/  PRMT R158, R8, 0x3340, R7 ;  /* 0x00003340089e7816 */ /* 0x000fe40000000007 */
[----:B------:R-:W-:Y:S01]  /*14190*/  LOP3.LUT R2, R210, 0xffff, RZ, 0xc0, !PT ;  /* 0x0000ffffd2027812 */ /* 0x000fe200078ec0ff */
[----:B------:R-:W3:Y:S01]  /*141a0*/  LDL.LU R115, [R1+0x1070] ;  /* 0x0010700001737983 */ /* 0x000ee20000300800 */
[----:B------:R-:W-:-:S02]  /*141b0*/  LOP3.LUT R8, R111, 0xffff, RZ, 0xc0, !PT ;  /* 0x0000ffff6f087812 */ /* 0x000fc400078ec0ff */
[----:B------:R-:W-:Y:S01]  /*141c0*/  LOP3.LUT R7, R213, 0xffff, RZ, 0xc0, !PT ;  /* 0x0000ffffd5077812 */ /* 0x000fe200078ec0ff */
[----:B------:R-:W4:Y:S01]  /*141d0*/  LDL.LU R113, [R1+0x106c] ;  /* 0x00106c0001717983 */ /* 0x000f220000300800 */
[----:B------:R-:W-:Y:S02]  /*141e0*/  PRMT R210, R4, 0x3340, R3 ;  /* 0x0000334004d27816 */ /* 0x000fe40000000003 */
[----:B------:R-:W-:Y:S01]  /*141f0*/  PRMT R160, R6, 0x3340, R5 ;  /* 0x0000334006a07816 */ /* 0x000fe20000000005 */
[----:B------:R-:W2:Y:S01]  /*14200*/  LDL.LU R111, [R1+0x1068] ;  /* 0x00106800016f7983 */ /* 0x000ea20000300800 */
[----:B------:R-:W-:Y:S02]  /*14210*/  LOP3.LUT R4, R22, 0xffff, RZ, 0xc0, !PT ;  /* 0x0000ffff16047812 */ /* 0x000fe400078ec0ff */
[----:B------:R-:W-:Y:S02]  /*14220*/  LOP3.LUT R3, R12, 0xffff, RZ, 0xc0, !PT ;  /* 0x0000ffff0c037812 */ /* 0x000fe400078ec0ff */
[----:B------:R-:W-:-:S02]  /*14230*/  LOP3.LUT R6, R109, 0xffff, RZ, 0xc0, !PT ;  /* 0x0000ffff6d067812 */ /* 0x000fc400078ec0ff */
[----:B------:R-:W3:Y:S01]  /*14240*/  LDL.LU R109, [R1+0x1064] ;  /* 0x00106400016d7983 */ /* 0x000ee20000300800 */
[----:B------:R-:W-:Y:S02]  /*14250*/  PRMT R213, R8, 0x3340, R7 ;  /* 0x0000334008d57816 */ /* 0x000fe40000000007 */
[----:B------:R-:W-:Y:S01]  /*14260*/  LOP3.LUT R0, R202, 0xffff, RZ, 0xc0, !PT ;  /* 0x0000ffffca007812 */ /* 0x000fe200078ec0ff */
[----:B------:R-:W4:Y:S01]  /*14270*/  LDL.LU R107, [R1+0x1060] ;  /* 0x00106000016b7983 */ /* 0x000f220000300800 */
[----:B------:R-:W-:Y:S02]  /*14280*/  LOP3.LUT R8, R105, 0xffff, RZ, 0xc0, !PT ;  /* 0x0000ffff69087812 */ /* 0x000fe400078ec0ff */
[----:B------:R-:W-:Y:S01]  /*14290*/  PRMT R202, R4, 0x3340, R3 ;  /* 0x0000334004ca7816 */ /* 0x000fe20000000003 */
[----:B------:R-:W2:Y:S01]  /*142a0*/  LDL.LU R118, [R1+0x105c] ;  /* 0x00105c0001767983 */ /* 0x000ea20000300800 */
[----:B------:R-:W-:-:S03]  /*142b0*/  PRMT R4, R135, 0x5410, R116 ;  /* 0x0000541087047816 */ /* 0x000fc60000000074 */
[----:B------:R-:W3:Y:S04]  /*142c0*/  LDL.LU R105, [R1+0x1058] ;  /* 0x0010580001697983 */ /* 0x000ee80000300800 */
[----:B------:R-:W2:Y:S04]  /*142d0*/  LDL.LU R116, [R1+0x1054] ;  /* 0x0010540001747983 */ /* 0x000ea80000300800 */
[----:B------:R-:W4:Y:S01]  /*142e0*/  LDL R135, [R1+0x150] ;  /* 0x0001500001877983 */ /* 0x000f220000100800 */
[----:B------:R-:W-:-:S04]  /*142f0*/  LOP3.LUT R5, R211, 0xffff, RZ, 0xc0, !PT ;  /* 0x0000ffffd3057812 */ /* 0x000fc800078ec0ff */
[----:B------:R-:W-:Y:S02]  /*14300*/  PRMT R211, R6, 0x3340, R5 ;  /* 0x0000334006d37816 */ /* 0x000fe40000000005 */
[----:B------:R-:W-:Y:S02]  /*14310*/  LOP3.LUT R6, R214, 0xffff, RZ, 0xc0, !PT ;  /* 0x0000ffffd6067812 */ /* 0x000fe400078ec0ff */
[----:B------:R-:W-:Y:S02]  /*14320*/  LOP3.LUT R5, R205, 0xffff, RZ, 0xc0, !PT ;  /* 0x0000ffffcd057812 */ /* 0x000fe400078ec0ff */
[----:B------:R-:W-:Y:S02]  /*14330*/  LOP3.LUT R7, R208, 0xffff, RZ, 0xc0, !PT ;  /* 0x0000ffffd0077812 */ /* 0x000fe400078ec0ff */
[----:B------:R-:W-:Y:S02]  /*14340*/  PRMT R212, R6, 0x3340, R5 ;  /* 0x0000334006d47816 */ /* 0x000fe40000000005 */
[----:B------:R-:W-:-:S02]  /*14350*/  LOP3.LUT R6, R23, 0xffff, RZ, 0xc0, !PT ;  /* 0x0000ffff17067812 */ /* 0x000fc400078ec0ff */
[----:B------:R-:W-:Y:S02]  /*14360*/  LOP3.LUT R5, R18, 0xffff, RZ, 0xc0, !PT ;  /* 0x0000ffff12057812 */ /* 0x000fe400078ec0ff */
[----:B------:R-:W-:Y:S02]  /*14370*/  PRMT R214, R8, 0x3340, R7 ;  /* 0x0000334008d67816 */ /* 0x000fe40000000007 */
[----:B------:R-:W-:Y:S02]  /*14380*/  PRMT R203, R6, 0x3340, R5 ;  /* 0x0000334006cb7816 */ /* 0x000fe40000000005 */
[----:B------:R-:W-:Y:S02]  /*14390*/  LOP3.LUT R8, R201, 0xffff, RZ, 0xc0, !PT ;  /* 0x0000ffffc9087812 */ /* 0x000fe400078ec0ff */
[----:B------:R-:W-:Y:S02]  /*143a0*/  LOP3.LUT R7, R20, 0xffff, RZ, 0xc0, !PT ;  /* 0x0000ffff14077812 */ /* 0x000fe400078ec0ff */
[----:B------:R-:W-:-:S02]  /*143b0*/  PRMT R5, R114, 0x5410, R103 ;  /* 0x0000541072057816 */ /* 0x000fc40000000067 */
[----:B------:R-:W3:Y:S01]  /*143c0*/  LDL.LU R103, [R1+0x1050] ;  /* 0x0010500001677983 */ /* 0x000ee20000300800 */
[----:B------:R-:W-:Y:S02]  /*143d0*/  PRMT R6, R112, 0x5410, R101 ;  /* 0x0000541070067816 */ /* 0x000fe40000000065 */
[----:B------:R-:W-:Y:S01]  /*143e0*/  LOP3.LUT R12, R19, 0xffff, RZ, 0xc0, !PT ;  /* 0x0000ffff130c7812 */ /* 0x000fe200078ec0ff */
[----:B------:R-:W2:Y:S01]  /*143f0*/  LDL.LU R114, [R1+0x104c] ;  /* 0x00104c0001727983 */ /* 0x000ea20000300800 */
[----:B------:R-:W-:Y:S02]  /*14400*/  LOP3.LUT R11, R11, 0xffff, RZ, 0xc0, !PT ;  /* 0x0000ffff0b0b7812 */ /* 0x000fe400078ec0ff */
[----:B------:R-:W-:Y:S01]  /*14410*/  PRMT R205, R8, 0x3340, R7 ;  /* 0x0000334008cd7816 */ /* 0x000fe20000000007 */
[----:B------:R-:W3:Y:S01]  /*14420*/  LDL.LU R101, [R1+0x1048] ;  /* 0x0010480001657983 */ /* 0x000ee20000300800 */
[----:B------:R-:W-:Y:S02]  /*14430*/  PRMT R20, R110, 0x5410, R99 ;  /* 0x000054106e147816 */ /* 0x000fe40000000063 */
[----:B------:R-:W-:Y:S01]  /*14440*/  LOP3.LUT R8, R16, 0xffff, RZ, 0xc0, !PT ;  /* 0x0000ffff10087812 */ /* 0x000fe200078ec0ff */
[----:B------:R-:W2:Y:S01]  /*14450*/  LDL.LU R112, [R1+0x1044] ;  /* 0x0010440001707983 */ /* 0x000ea20000300800 */
[----:B------:R-:W-:-:S02]  /*14460*/  PRMT R7, R204, 0x5410, R206 ;  /* 0x00005410cc077816 */ /* 0x000fc400000000ce */
[----:B------:R-:W-:Y:S01]  /*14470*/  PRMT R16, R108, 0x5410, R97 ;  /* 0x000054106c107816 */ /* 0x000fe20000000061 */
[----:B------:R-:W3:Y:S01]  /*14480*/  LDL.LU R99, [R1+0x1040] ;  /* 0x0010400001637983 */ /* 0x000ee20000300800 */
[----:B------:R-:W-:Y:S02]  /*14490*/  PRMT R208, R2, 0x3340, R0 ;  /* 0x0000334002d07816 */ /* 0x000fe40000000000 */
[----:B------:R-:W-:Y:S01]  /*144a0*/  PRMT R206, R12, 0x3340, R11 ;  /* 0x000033400cce7816 */ /* 0x000fe2000000000b */
[----:B------:R-:W2:Y:S01]  /*144b0*/  LDL.LU R110, [R1+0x103c] ;  /* 0x00103c00016e7983 */ /* 0x000ea20000300800 */
[----:B------:R-:W-:Y:S02]  /*144c0*/  LOP3.LUT R2, R21, 0xffff, RZ, 0xc0, !PT ;  /* 0x0000ffff15027812 */ /* 0x000fe400078ec0ff */
[----:B------:R-:W-:Y:S01]  /*144d0*/  LOP3.LUT R0, R10, 0xffff, RZ, 0xc0, !PT ;  /* 0x0000ffff0a007812 */ /* 0x000fe200078ec0ff */
[----:B------:R-:W3:Y:S01]  /*144e0*/  LDL.LU R97, [R1+0x1038] ;  /* 0x0010380001617983 */ /* 0x000ee20000300800 */
[----:B------:R-:W-:-:S03]  /*144f0*/  PRMT R12, R106, 0x5410, R95 ;  /* 0x000054106a0c7816 */ /* 0x000fc6000000005f */
[----:B------:R-:W2:Y:S01]  /*14500*/  LDL.LU R108, [R1+0x1034] ;  /* 0x00103400016c7983 */ /* 0x000ea20000300800 */
[----:B------:R-:W-:-:S03]  /*14510*/  PRMT R21, R104, 0x5410, R93 ;  /* 0x0000541068157816 */ /* 0x000fc6000000005d */
[----:B------:R-:W3:Y:S01]  /*14520*/  LDL.LU R95, [R1+0x1030] ;  /* 0x00103000015f7983 */ /* 0x000ee20000300800 */
[----:B------:R-:W-:-:S03]  /*14530*/  LOP3.LUT R10, R17, 0xffff, RZ, 0xc0, !PT ;  /* 0x0000ffff110a7812 */ /* 0x000fc600078ec0ff */
[----:B------:R-:W2:Y:S01]  /*14540*/  LDL.LU R106, [R1+0x102c] ;  /* 0x00102c00016a7983 */ /* 0x000ea20000300800 */
[----:B------:R-:W-:Y:S02]  /*14550*/  PRMT R201, R2, 0x3340, R0 ;  /* 0x0000334002c97816 */ /* 0x000fe40000000000 */
[----:B------:R-:W-:Y:S01]  /*14560*/  PRMT R17, R102, 0x5410, R91 ;  /* 0x0000541066117816 */ /* 0x000fe2000000005b */
[----:B------:R-:W2:Y:S01]  /*14570*/  LDL.LU R93, [R1+0x1028] ;  /* 0x00102800015d7983 */ /* 0x000ea20000300800 */
[----:B------:R-:W-:-:S03]  /*14580*/  LOP3.LUT R0, R13, 0xffff, RZ, 0xc0, !PT ;  /* 0x0000ffff0d007812 */ /* 0x000fc600078ec0ff */
[----:B------:R-:W2:Y:S01]  /*14590*/  LDL.LU R104, [R1+0x1024] ;  /* 0x0010240001687983 */ /* 0x000ea20000300800 */
[----:B------:R-:W-:-:S03]  /*145a0*/  PRMT R13, R100, 0x5410, R89 ;  /* 0x00005410640d7816 */ /* 0x000fc60000000059 */
[----:B------:R-:W2:Y:S01]  /*145b0*/  LDL.LU R91, [R1+0x1020] ;  /* 0x00102000015b7983 */ /* 0x000ea20000300800 */
[----:B------:R-:W-:-:S03]  /*145c0*/  LOP3.LUT R2, R15, 0xffff, RZ, 0xc0, !PT ;  /* 0x0000ffff0f027812 */ /* 0x000fc600078ec0ff */
[----:B------:R-:W2:Y:S01]  /*145d0*/  LDL.LU R102, [R1+0x101c] ;  /* 0x00101c0001667983 */ /* 0x000ea20000300800 */
[----:B------:R-:W-:-:S03]  /*145e0*/  PRMT R22, R98, 0x5410, R92 ;  /* 0x0000541062167816 */ /* 0x000fc6000000005c */
[----:B------:R-:W2:Y:S01]  /*145f0*/  LDL.LU R89, [R1+0x1018] ;  /* 0x0010180001597983 */ /* 0x000ea20000300800 */
[----:B------:R-:W-:-:S03]  /*14600*/  PRMT R18, R96, 0x5410, R90 ;  /* 0x0000541060127816 */ /* 0x000fc6000000005a */
[----:B------:R-:W2:Y:S01]  /*14610*/  LDL.LU R100, [R1+0x1014] ;  /* 0x0010140001647983 */ /* 0x000ea20000300800 */
[----:B------:R-:W-:-:S03]  /*14620*/  LOP3.LUT R3, R14, 0xffff, RZ, 0xc0, !PT ;  /* 0x0000ffff0e037812 */ /* 0x000fc600078ec0ff */
[----:B------:R-:W3:Y:S01]  /*14630*/  LDL.LU R92, [R1+0x1010] ;  /* 0x00101000015c7983 */ /* 0x000ee20000300800 */
[----:B------:R-:W-:-:S03]  /*14640*/  PRMT R0, R2, 0x3340, R0 ;  /* 0x0000334002007816 */ /* 0x000fc60000000000 */
[----:B------:R-:W2:Y:S01]  /*14650*/  LDL.LU R98, [R1+0x100c] ;  /* 0x00100c0001627983 */ /* 0x000ea20000300800 */
[----:B------:R-:W-:-:S03]  /*14660*/  PRMT R14, R94, 0x5410, R88 ;  /* 0x000054105e0e7816 */ /* 0x000fc60000000058 */
[----:B------:R-:W3:Y:S01]  /*14670*/  LDL.LU R90, [R1+0x1008] ;  /* 0x00100800015a7983 */ /* 0x000ee20000300800 */
[----:B------:R-:W-:-:S03]  /*14680*/  PRMT R23, R148, 0x5410, R150 ;  /* 0x0000541094177816 */ /* 0x000fc60000000096 */
[----:B------:R-:W2:Y:S04]  /*14690*/  LDL.LU R96, [R1+0x1004] ;  /* 0x0010040001607983 */ /* 0x000ea80000300800 */
[----:B------:R-:W3:Y:S01]  /*146a0*/  LDL R2, [R1+0x218] ;  /* 0x0002180001027983 */ /* 0x000ee20000100800 */
[----:B------:R-:W-:-:S03]  /*146b0*/  PRMT R19, R144, 0x5410, R146 ;  /* 0x0000541090137816 */ /* 0x000fc60000000092 */
[----:B------:R-:W2:Y:S04]  /*146c0*/  LDL.LU R88, [R1+0x1000] ;  /* 0x0010000001587983 */ /* 0x000ea80000300800 */
        /* <DEDUP_REMOVED lines=8> */
[----:B------:R-:W2:Y:S04]  /*14750*/  LDL.LU R144, [R1+0xfec] ;  /* 0x000fec0001907983 */ /* 0x000ea80000300800 */
[----:B------:R-:W2:Y:S01]  /*14760*/  LDL.LU R142, [R1+0xfe8] ;  /* 0x000fe800018e7983 */ /* 0x000ea20000300800 */
[----:B------:R-:W-:-:S03]  /*14770*/  PRMT R204, R10, 0x3340, R9 ;  /* 0x000033400acc7816 */ /* 0x000fc60000000009 */
[----:B------:R-:W2:Y:S01]  /*14780*/  LDL.LU R140, [R1+0xfe4] ;  /* 0x000fe400018c7983 */ /* 0x000ea20000300800 */
[----:B------:R-:W-:-:S03]  /*14790*/  PRMT R9, R134, 0x5410, R147 ;  /* 0x0000541086097816 */ /* 0x000fc60000000093 */
[----:B------:R-:W2:Y:S04]  /*147a0*/  LDL.LU R151, [R1+0xfe0] ;  /* 0x000fe00001977983 */ /* 0x000ea80000300800 */
[----:B------:R-:W2:Y:S01]  /*147b0*/  LDL.LU R138, [R1+0xfdc] ;  /* 0x000fdc00018a7983 */ /* 0x000ea20000300800 */
[----:B------:R-:W-:Y:S02]  /*147c0*/  PRMT R10, R130, 0x5410, R143 ;  /* 0x00005410820a7816 */ /* 0x000fe4000000008f */
[----:B------:R-:W-:Y:S01]  /*147d0*/  PRMT R11, R126, 0x5410, R139 ;  /* 0x000054107e0b7816 */ /* 0x000fe2000000008b */
[----:B----4-:R0:W-:Y:S04]  /*147e0*/  STS.128 [R135+UR58], R4 ;  /* 0x0000000487007988 */ /* 0x0101e80008000c3a */
[----:B------:R1:W-:Y:S01]  /*147f0*/  STS.128 [R135+UR58+0x2000], R20 ;  /* 0x0020001487007988 */ /* 0x0003e20008000c3a */
[----:B0-----:R-:W-:-:S03]  /*14800*/  PRMT R4, R136, 0x5410, R149 ;  /* 0x0000541088047816 */ /* 0x001fc60000000095 */
[----:B------:R-:W4:Y:S01]  /*14810*/  LDL.LU R149, [R1+0xfd8] ;  /* 0x000fd80001957983 */ /* 0x000f220000300800 */
[----:B------:R-:W-:-:S03]  /*14820*/  PRMT R5, R132, 0x5410, R145 ;  /* 0x0000541084057816 */ /* 0x000fc60000000091 */
[----:B------:R-:W2:Y:S04]  /*14830*/  LDL.LU R136, [R1+0xfd4] ;  /* 0x000fd40001887983 */ /* 0x000ea80000300800 */
[----:B------:R-:W4:Y:S04]  /*14840*/  LDL.LU R147, [R1+0xfd0] ;  /* 0x000fd00001937983 */ /* 0x000f280000300800 */
[----:B------:R-:W2:Y:S01]  /*14850*/  LDL.LU R134, [R1+0xfcc] ;  /* 0x000fcc0001867983 */ /* 0x000ea20000300800 */
[----:B------:R-:W-:-:S03]  /*14860*/  PRMT R6, R128, 0x5410, R141 ;  /* 0x0000541080067816 */ /* 0x000fc6000000008d */
[----:B------:R-:W4:Y:S04]  /*14870*/  LDL.LU R145, [R1+0xfc8] ;  /* 0x000fc80001917983 */ /* 0x000f280000300800 */
[----:B------:R-:W2:Y:S04]  /*14880*/  LDL.LU R132, [R1+0xfc4] ;  /* 0x000fc40001847983 */ /* 0x000ea80000300800 */
[----:B------:R-:W4:Y:S01]  /*14890*/  LDL.LU R143, [R1+0xfc0] ;  /* 0x000fc000018f7983 */ /* 0x000f220000300800 */
[----:B-1----:R-:W-:-:S03]  /*148a0*/  IMAD.MOV.U32 R23, RZ, RZ, R135 ;  /* 0x000000ffff177224 */ /* 0x002fc600078e0087 */
[----:B------:R-:W2:Y:S01]  /*148b0*/  LDL.LU R130, [R1+0xfbc] ;  /* 0x000fbc0001827983 */ /* 0x000ea20000300800 */
[----:B------:R-:W-:-:S03]  /*148c0*/  PRMT R7, R124, 0x5410, R137 ;  /* 0x000054107c077816 */ /* 0x000fc60000000089 */
[----:B------:R-:W4:Y:S04]  /*148d0*/  LDL.LU R141, [R1+0xfb8] ;  /* 0x000fb800018d7983 */ /* 0x000f280000300800 */
[----:B------:R-:W2:Y:S04]  /*148e0*/  LDL.LU R128, [R1+0xfb4] ;  /* 0x000fb40001807983 */ /* 0x000ea80000300800 */
[----:B------:R-:W4:Y:S01]  /*148f0*/  LDL.LU R139, [R1+0xfb0] ;  /* 0x000fb000018b7983 */ /* 0x000f220000300800 */
[----:B------:R-:W-:-:S03]  /*14900*/  PRMT R20, R133, 0x5410, R122 ;  /* 0x0000541085147816 */ /* 0x000fc6000000007a */
[----:B------:R-:W2:Y:S04]  /*14910*/  LDL.LU R126, [R1+0xfac] ;  /* 0x000fac00017e7983 */ /* 0x000ea80000300800 */
[----:B------:R-:W4:Y:S04]  /*14920*/  LDL.LU R137, [R1+0xfa8] ;  /* 0x000fa80001897983 */ /* 0x000f280000300800 */
[----:B------:R-:W4:Y:S04]  /*14930*/  LDL.LU R124, [R1+0xfa4] ;  /* 0x000fa400017c7983 */ /* 0x000f280000300800 */
[----:B------:R-:W4:Y:S01]  /*14940*/  LDL.LU R135, [R1+0xfa0] ;  /* 0x000fa00001877983 */ /* 0x000f220000300800 */
[----:B------:R-:W-:-:S03]  /*14950*/  PRMT R21, R129, 0x5410, R123 ;  /* 0x0000541081157816 */ /* 0x000fc6000000007b */
[----:B------:R0:W-:Y:S04]  /*14960*/  STS.128 [R23+UR58+0x4000], R16 ;  /* 0x0040001017007988 */ /* 0x0001e80008000c3a */
[----:B------:R-:W4:Y:S04]  /*14970*/  LDL.LU R122, [R1+0xf9c] ;  /* 0x000f9c00017a7983 */ /* 0x000f280000300800 */
[----:B------:R-:W4:Y:S01]  /*14980*/  LDL.LU R133, [R1+0xf98] ;  /* 0x000f980001857983 */ /* 0x000f220000300800 */
[----:B------:R-:W-:Y:S02]  /*14990*/  PRMT R22, R252, 0x5410, R125 ;  /* 0x00005410fc167816 */ /* 0x000fe4000000007d */
[----:B0-----:R-:W-:-:S02]  /*149a0*/  PRMT R16, R131, 0x5410, R120 ;  /* 0x0000541083107816 */ /* 0x001fc40000000078 */
[----:B------:R-:W4:Y:S01]  /*149b0*/  LDL.LU R120, [R1+0xf94] ;  /* 0x000f940001787983 */ /* 0x000f220000300800 */
        /* <DEDUP_REMOVED lines=8> */
[----:B------:R-:W2:Y:S04]  /*14a40*/  LDL.LU R252, [R1+0xf78] ;  /* 0x000f780001fc7983 */ /* 0x000ea80000300800 */
[----:B------:R0:W-:Y:S04]  /*14a50*/  STS.128 [R23+UR58+0x6000], R12 ;  /* 0x0060000c17007988 */ /* 0x0001e80008000c3a */
[----:B------:R-:W4:Y:S04]  /*14a60*/  LDL.LU R251, [R1+0xf74] ;  /* 0x000f740001fb7983 */ /* 0x000f280000300800 */
[----:B------:R-:W2:Y:S01]  /*14a70*/  LDL.LU R250, [R1+0xf70] ;  /* 0x000f700001fa7983 */ /* 0x000ea20000300800 */
[----:B0-----:R-:W-:-:S03]  /*14a80*/  PRMT R23, R200, 0x5410, R249 ;  /* 0x00005410c8177816 */ /* 0x001fc600000000f9 */
[----:B------:R-:W4:Y:S04]  /*14a90*/  LDL.LU R249, [R1+0xf6c] ;  /* 0x000f6c0001f97983 */ /* 0x000f280000300800 */
[----:B------:R-:W2:Y:S01]  /*14aa0*/  LDL R200, [R1+0x214] ;  /* 0x0002140001c87983 */ /* 0x000ea20000100800 */
[----:B------:R-:W-:Y:S02]  /*14ab0*/  PRMT R19, R183, 0x5410, R248 ;  /* 0x00005410b7137816 */ /* 0x000fe400000000f8 */
[----:B------:R-:W-:Y:S01]  /*14ac0*/  PRMT R12, R181, 0x5410, R182 ;  /* 0x00005410b50c7816 */ /* 0x000fe200000000b6 */
[----:B------:R-:W4:Y:S04]  /*14ad0*/  LDL.LU R248, [R1+0xf68] ;  /* 0x000f680001f87983 */ /* 0x000f280000300800 */
[----:B------:R-:W4:Y:S04]  /*14ae0*/  LDL.LU R183, [R1+0xf64] ;  /* 0x000f640001b77983 */ /* 0x000f280000300800 */
[----:B---3--:R0:W-:Y:S04]  /*14af0*/  STS.128 [R2+UR58], R8 ;  /* 0x0000000802007988 */ /* 0x0081e80008000c3a */
[----:B------:R-:W3:Y:S04]  /*14b00*/  LDL.LU R182, [R1+0xf60] ;  /* 0x000f600001b67983 */ /* 0x000ee80000300800 */
[----:B------:R-:W4:Y:S01]  /*14b10*/  LDL.LU R181, [R1+0xf5c] ;  /* 0x000f5c0001b57983 */ /* 0x000f220000300800 */
[----:B------:R-:W-:-:S03]  /*14b20*/  PRMT R13, R221, 0x5410, R220 ;  /* 0x00005410dd0d7816 */ /* 0x000fc600000000dc */
[----:B------:R1:W-:Y:S01]  /*14b30*/  STS.128 [R2+UR58+0x2000], R4 ;  /* 0x0020000402007988 */ /* 0x0003e20008000c3a */
[----:B0-----:R-:W-:-:S03]  /*14b40*/  PRMT R8, R217, 0x5410, R216 ;  /* 0x00005410d9087816 */ /* 0x001fc600000000d8 */
[----:B------:R-:W3:Y:S04]  /*14b50*/  LDL.LU R216, [R1+0xf58] ;  /* 0x000f580001d87983 */ /* 0x000ee80000300800 */
[----:B------:R-:W3:Y:S01]  /*14b60*/  LDL.LU R217, [R1+0xf54] ;  /* 0x000f540001d97983 */ /* 0x000ee20000300800 */
[----:B------:R-:W-:Y:S02]  /*14b70*/  PRMT R9, R223, 0x5410, R222 ;  /* 0x00005410df097816 */ /* 0x000fe400000000de */
[----:B-1----:R-:W-:Y:S02]  /*14b80*/  PRMT R4, R219, 0x5410, R218 ;  /* 0x00005410db047816 */ /* 0x002fe400000000da */
[----:B------:R-:W3:Y:S04]  /*14b90*/  LDL.LU R218, [R1+0xf50] ;  /* 0x000f500001da7983 */ /* 0x000ee80000300800 */
[----:B------:R-:W3:Y:S01]  /*14ba0*/  LDL.LU R219, [R1+0xf4c] ;  /* 0x000f4c0001db7983 */ /* 0x000ee20000300800 */
[----:B------:R-:W-:-:S03]  /*14bb0*/  PRMT R5, R225, 0x5410, R224 ;  /* 0x00005410e1057816 */ /* 0x000fc600000000e0 */
        /* <DEDUP_REMOVED lines=19> */
[----:B------:R-:W3:Y:S04]  /*14cf0*/  LDL.LU R233, [R1+0xf14] ;  /* 0x000f140001e97983 */ /* 0x000ee80000300800 */
[----:B------:R-:W3:Y:S04]  /*14d00*/  LDL.LU R234, [R1+0xf10] ;  /* 0x000f100001ea7983 */ /* 0x000ee80000300800 */
[----:B------:R-:W3:Y:S04]  /*14d10*/  LDL.LU R235, [R1+0xf0c] ;  /* 0x000f0c0001eb7983 */ /* 0x000ee80000300800 */
[----:B------:R-:W3:Y:S04]  /*14d20*/  LDL.LU R236, [R1+0xf08] ;  /* 0x000f080001ec7983 */ /* 0x000ee80000300800 */
[----:B------:R0:W-:Y:S04]  /*14d30*/  STS.128 [R2+UR58+0x4000], R20 ;  /* 0x0040001402007988 */ /* 0x0001e80008000c3a */
[----:B------:R-:W3:Y:S04]  /*14d40*/  LDL.LU R237, [R1+0xf04] ;  /* 0x000f040001ed7983 */ /* 0x000ee80000300800 */
[----:B------:R1:W-:Y:S01]  /*14d50*/  STS.128 [R2+UR58+0x6000], R16 ;  /* 0x0060001002007988 */ /* 0x0003e20008000c3a */
[----:B0-----:R-:W-:-:S03]  /*14d60*/  PRMT R20, R239, 0x5410, R238 ;  /* 0x00005410ef147816 */ /* 0x001fc600000000ee */
[----:B------:R-:W3:Y:S01]  /*14d70*/  LDL.LU R238, [R1+0xf00] ;  /* 0x000f000001ee7983 */ /* 0x000ee20000300800 */
[----:B------:R-:W-:-:S03]  /*14d80*/  PRMT R21, R241, 0x5410, R240 ;  /* 0x00005410f1157816 */ /* 0x000fc600000000f0 */
[----:B------:R-:W3:Y:S01]  /*14d90*/  LDL.LU R239, [R1+0xefc] ;  /* 0x000efc0001ef7983 */ /* 0x000ee20000300800 */
[----:B------:R-:W-:-:S03]  /*14da0*/  PRMT R22, R243, 0x5410, R242 ;  /* 0x00005410f3167816 */ /* 0x000fc600000000f2 */
[----:B------:R-:W3:Y:S01]  /*14db0*/  LDL.LU R240, [R1+0xef8] ;  /* 0x000ef80001f07983 */ /* 0x000ee20000300800 */
[----:B------:R-:W-:-:S03]  /*14dc0*/  PRMT R23, R245, 0x5410, R244 ;  /* 0x00005410f5177816 */ /* 0x000fc600000000f4 */
[----:B------:R-:W3:Y:S01]  /*14dd0*/  LDL.LU R241, [R1+0xef4] ;  /* 0x000ef40001f17983 */ /* 0x000ee20000300800 */
[----:B-1----:R-:W-:-:S03]  /*14de0*/  PRMT R16, R247, 0x5410, R246 ;  /* 0x00005410f7107816 */ /* 0x002fc600000000f6 */
[----:B------:R-:W3:Y:S04]  /*14df0*/  LDL.LU R242, [R1+0xef0] ;  /* 0x000ef00001f27983 */ /* 0x000ee80000300800 */
[----:B------:R-:W3:Y:S04]  /*14e00*/  LDL.LU R243, [R1+0xeec] ;  /* 0x000eec0001f37983 */ /* 0x000ee80000300800 */
[----:B------:R-:W3:Y:S04]  /*14e10*/  LDL.LU R244, [R1+0xee8] ;  /* 0x000ee80001f47983 */ /* 0x000ee80000300800 */
[----:B------:R-:W3:Y:S04]  /*14e20*/  LDL.LU R245, [R1+0xee4] ;  /* 0x000ee40001f57983 */ /* 0x000ee80000300800 */
[----:B------:R-:W3:Y:S04]  /*14e30*/  LDL.LU R246, [R1+0xee0] ;  /* 0x000ee00001f67983 */ /* 0x000ee80000300800 */
[----:B------:R-:W3:Y:S04]  /*14e40*/  LDL.LU R247, [R1+0xedc] ;  /* 0x000edc0001f77983 */ /* 0x000ee80000300800 */
[----:B--2---:R0:W-:Y:S02]  /*14e50*/  STS.128 [R200+UR58], R12 ;  /* 0x0000000cc8007988 */ /* 0x0041e40008000c3a */
[----:B0-----:R-:W-:-:S02]  /*14e60*/  PRMT R12, R153, 0x5410, R152 ;  /* 0x00005410990c7816 */ /* 0x001fc40000000098 */
[----:B------:R-:W2:Y:S04]  /*14e70*/  LDL.LU R152, [R1+0xed8] ;  /* 0x000ed80001987983 */ /* 0x000ea80000300800 */
[----:B------:R-:W2:Y:S04]  /*14e80*/  LDL.LU R153, [R1+0xed4] ;  /* 0x000ed40001997983 */ /* 0x000ea80000300800 */
[----:B------:R-:W4:Y:S04]  /*14e90*/  LDL R2, [R1+0x210] ;  /* 0x0002100001027983 */ /* 0x000f280000100800 */
[----:B------:R0:W-:Y:S04]  /*14ea0*/  STS.128 [R200+UR58+0x2000], R8 ;  /* 0x00200008c8007988 */ /* 0x0001e80008000c3a */
[----:B------:R1:W-:Y:S01]  /*14eb0*/  STS.128 [R200+UR58+0x4000], R4 ;  /* 0x00400004c8007988 */ /* 0x0003e20008000c3a */
[----:B0-----:R-:W-:-:S02]  /*14ec0*/  PRMT R11, R202, 0x5410, R3 ;  /* 0x00005410ca0b7816 */ /* 0x001fc40000000003 */
[----:B------:R-:W0:Y:S01]  /*14ed0*/  S2R R3, SR_TID.X ;  /* 0x0000000000037919 */ /* 0x000e220000002100 */
[----:B-1----:R-:W-:Y:S02]  /*14ee0*/  PRMT R5, R215, 0x5410, R164 ;  /* 0x00005410d7057816 */ /* 0x002fe400000000a4 */
[----:B------:R-:W1:Y:S01]  /*14ef0*/  S2R R215, SR_TID.X ;  /* 0x0000000000d77919 */ /* 0x000e620000002100 */
[----:B------:R-:W-:Y:S02]  /*14f00*/  PRMT R17, R159, 0x5410, R158 ;  /* 0x000054109f117816 */ /* 0x000fe4000000009e */
[----:B------:R-:W-:Y:S02]  /*14f10*/  PRMT R18, R213, 0x5410, R214 ;  /* 0x00005410d5127816 */ /* 0x000fe400000000d6 */
[----:B------:R-:W-:Y:S02]  /*14f20*/  PRMT R19, R205, 0x5410, R206 ;  /* 0x00005410cd137816 */ /* 0x000fe400000000ce */
[----:B------:R-:W-:-:S02]  /*14f30*/  PRMT R13, R161, 0x5410, R160 ;  /* 0x00005410a10d7816 */ /* 0x000fc400000000a0 */
[----:B------:R-:W-:Y:S02]  /*14f40*/  PRMT R14, R211, 0x5410, R212 ;  /* 0x00005410d30e7816 */ /* 0x000fe400000000d4 */
[----:B------:R-:W-:Y:S02]  /*14f50*/  PRMT R15, R203, 0x5410, R204 ;  /* 0x00005410cb0f7816 */ /* 0x000fe400000000cc */
[----:B------:R-:W-:Y:S02]  /*14f60*/  PRMT R8, R155, 0x5410, R154 ;  /* 0x000054109b087816 */ /* 0x000fe4000000009a */
[----:B------:R-:W-:Y:S02]  /*14f70*/  PRMT R9, R163, 0x5410, R162 ;  /* 0x00005410a3097816 */ /* 0x000fe400000000a2 */
[----:B------:R-:W-:Y:S01]  /*14f80*/  PRMT R10, R209, 0x5410, R210 ;  /* 0x00005410d10a7816 */ /* 0x000fe200000000d2 */
[----:B------:R-:W-:Y:S01]  /*14f90*/  STS.128 [R200+UR58+0x6000], R20 ;  /* 0x00600014c8007988 */ /* 0x000fe20008000c3a */
[----:B------:R-:W-:-:S02]  /*14fa0*/  PRMT R4, R157, 0x5410, R156 ;  /* 0x000054109d047816 */ /* 0x000fc4000000009c */
[----:B------:R-:W-:Y:S01]  /*14fb0*/  PRMT R6, R207, 0x5410, R208 ;  /* 0x00005410cf067816 */ /* 0x000fe200000000d0 */
[----:B------:R-:W2:Y:S01]  /*14fc0*/  LDL.LU R154, [R1+0xed0] ;  /* 0x000ed000019a7983 */ /* 0x000ea20000300800 */
[----:B------:R-:W-:-:S03]  /*14fd0*/  PRMT R7, R201, 0x5410, R0 ;  /* 0x00005410c9077816 */ /* 0x000fc60000000000 */
[----:B------:R-:W2:Y:S01]  /*14fe0*/  LDL.LU R155, [R1+0xecc] ;  /* 0x000ecc00019b7983 */ /* 0x000ea20000300800 */
[----:B0-----:R-:W-:-:S03]  /*14ff0*/  LOP3.LUT R3, R3, 0x7f, RZ, 0xc0, !PT ;  /* 0x0000007f03037812 */ /* 0x001fc600078ec0ff */
[----:B------:R-:W2:Y:S01]  /*15000*/  LDL.LU R156, [R1+0xec8] ;  /* 0x000ec800019c7983 */ /* 0x000ea20000300800 */
[----:B-1----:R-:W-:-:S03]  /*15010*/  LOP3.LUT R215, R215, 0x7f, RZ, 0xc0, !PT ;  /* 0x0000007fd7d77812 */ /* 0x002fc600078ec0ff */
[----:B------:R-:W2:Y:S04]  /*15020*/  LDL.LU R157, [R1+0xec4] ;  /* 0x000ec400019d7983 */ /* 0x000ea80000300800 */
[----:B------:R-:W2:Y:S04]  /*15030*/  LDL.LU R158, [R1+0xec0] ;  /* 0x000ec000019e7983 */ /* 0x000ea80000300800 */
[----:B------:R-:W2:Y:S04]  /*15040*/  LDL.LU R159, [R1+0xebc] ;  /* 0x000ebc00019f7983 */ /* 0x000ea80000300800 */
[----:B------:R-:W2:Y:S04]  /*15050*/  LDL.LU R160, [R1+0xeb8] ;  /* 0x000eb80001a07983 */ /* 0x000ea80000300800 */
[----:B------:R-:W2:Y:S04]  /*15060*/  LDL.LU R161, [R1+0xeb4] ;  /* 0x000eb40001a17983 */ /* 0x000ea80000300800 */
[----:B------:R-:W2:Y:S04]  /*15070*/  LDL.LU R162, [R1+0xeb0] ;  /* 0x000eb00001a27983 */ /* 0x000ea80000300800 */
[----:B------:R-:W2:Y:S04]  /*15080*/  LDL.LU R163, [R1+0xeac] ;  /* 0x000eac0001a37983 */ /* 0x000ea80000300800 */
[----:B------:R-:W2:Y:S04]  /*15090*/  LDL.LU R164, [R1+0xea8] ;  /* 0x000ea80001a47983 */ /* 0x000ea80000300800 */
[----:B----4-:R-:W-:Y:S04]  /*150a0*/  STS.128 [R2+UR58], R16 ;  /* 0x0000001002007988 */ /* 0x010fe80008000c3a */
[----:B------:R-:W-:Y:S04]  /*150b0*/  STS.128 [R2+UR58+0x2000], R12 ;  /* 0x0020000c02007988 */ /* 0x000fe80008000c3a */
[----:B------:R-:W-:Y:S04]  /*150c0*/  STS.128 [R2+UR58+0x4000], R8 ;  /* 0x0040000802007988 */ /* 0x000fe80008000c3a */
[----:B------:R0:W-:Y:S04]  /*150d0*/  STS.128 [R2+UR58+0x6000], R4 ;  /* 0x0060000402007988 */ /* 0x0001e80008000c3a */
[----:B------:R-:W-:Y:S04]  /*150e0*/  STS.U8 [R3+UR58+0x8000], R199 ;  /* 0x008000c703007988 */ /* 0x000fe8000800003a */
[----:B------:R-:W-:Y:S04]  /*150f0*/  STS.U8 [R3+UR58+0x8200], R198 ;  /* 0x008200c603007988 */ /* 0x000fe8000800003a */
[----:B------:R-:W-:Y:S04]  /*15100*/  STS.U8 [R3+UR58+0x8400], R197 ;  /* 0x008400c503007988 */ /* 0x000fe8000800003a */
[----:B------:R-:W-:Y:S01]  /*15110*/  STS.U8 [R3+UR58+0x8600], R196 ;  /* 0x008600c403007988 */ /* 0x000fe2000800003a */
[----:B0-----:R-:W-:-:S03]  /*15120*/  LOP3.LUT R2, R215, 0x10, RZ, 0x3c, !PT ;  /* 0x00000010d7027812 */ /* 0x001fc600078e3cff */
[----:B------:R-:W-:Y:S04]  /*15130*/  STS.U8 [R3+UR58+0x8800], R195 ;  /* 0x008800c303007988 */ /* 0x000fe8000800003a */
        /* <DEDUP_REMOVED lines=10> */
[----:B------:R0:W-:Y:S04]  /*151e0*/  STS.U8 [R2+UR58+0x8e80], R184 ;  /* 0x008e80b802007988 */ /* 0x0001e8000800003a */
[----:B0-----:R-:W4:Y:S04]  /*151f0*/  LDL.LU.64 R184, [R1] ;  /* 0x0000000001b87983 */ /* 0x001f280000300a00 */
[----:B------:R-:W4:Y:S04]  /*15200*/  LDL.LU.64 R186, [R1+0x8] ;  /* 0x0000080001ba7983 */ /* 0x000f280000300a00 */
        /* <DEDUP_REMOVED lines=13> */
[----:B------:R-:W4:Y:S01]  /*152e0*/  LDL.LU.64 R214, [R1+0x78] ;  /* 0x0000780001d67983 */ /* 0x000f220000300a00 */
[----:B------:R-:W-:-:S02]  /*152f0*/  LOP3.LUT R2, R3, 0x20, RZ, 0x3c, !PT ;  /* 0x0000002003027812 */ /* 0x000fc400078e3cff */
[----:B------:R-:W-:-:S03]  /*15300*/  LOP3.LUT R0, R3, 0x30, RZ, 0x3c, !PT ;  /* 0x0000003003007812 */ /* 0x000fc600078e3cff */
[----:B------:R0:W-:Y:S04]  /*15310*/  STS.U8 [R2+UR58+0x8100], R165 ;  /* 0x008100a502007988 */ /* 0x0001e8000800003a */
        /* <DEDUP_REMOVED lines=14> */
[----:B------:R2:W-:Y:S01]  /*15400*/  STS.U8 [R0+UR58+0x8f80], R180 ;  /* 0x008f80b400007988 */ /* 0x0005e2000800003a */
[----:B------:R0:W-:Y:S06]  /*15410*/  MEMBAR.ALL.CTA ;  /* 0x0000000000007992 */ /* 0x0001ec0000008000 */
[----:B0-----:R-:W0:Y:S01]  /*15420*/  FENCE.VIEW.ASYNC.S ;  /* 0x00000000000073c6 */ /* 0x001e220000000000 */
[----:B------:R-:W-:-:S03]  /*15430*/  UMOV UR13, 0x80000020 ;  /* 0x80000020000d7882 */ /* 0x000fc60000000000 */
[----:B------:R-:W4:Y:S04]  /*15440*/  LDL.LU R165, [R1+0xea4] ;  /* 0x000ea40001a57983 */ /* 0x000f280000300800 */
[----:B-1----:R-:W4:Y:S04]  /*15450*/  LDL.LU R166, [R1+0xea0] ;  /* 0x000ea00001a67983 */ /* 0x002f280000300800 */
[----:B---3--:R-:W3:Y:S04]  /*15460*/  LDL.LU R167, [R1+0xe9c] ;  /* 0x000e9c0001a77983 */ /* 0x008ee80000300800 */
[----:B--2---:R-:W3:Y:S04]  /*15470*/  LDL.LU R168, [R1+0xe98] ;  /* 0x000e980001a87983 */ /* 0x004ee80000300800 */
[----:B------:R-:W3:Y:S01]  /*15480*/  LDL.LU R169, [R1+0xe94] ;  /* 0x000e940001a97983 */ /* 0x000ee20000300800 */
[----:B0-----:R-:W-:Y:S06]  /*15490*/  BAR.SYNC.DEFER_BLOCKING 0x0 ;  /* 0x0000000000007b1d */ /* 0x001fec0000010000 */
[----:B------:R-:W3:Y:S04]  /*154a0*/  LDL.LU R170, [R1+0xe90] ;  /* 0x000e900001aa7983 */ /* 0x000ee80000300800 */
[----:B------:R-:W3:Y:S04]  /*154b0*/  LDL.LU R171, [R1+0xe8c] ;  /* 0x000e8c0001ab7983 */ /* 0x000ee80000300800 */
[----:B------:R-:W3:Y:S04]  /*154c0*/  LDL.LU R172, [R1+0xe88] ;  /* 0x000e880001ac7983 */ /* 0x000ee80000300800 */
[----:B------:R-:W3:Y:S04]  /*154d0*/  LDL.LU R173, [R1+0xe84] ;  /* 0x000e840001ad7983 */ /* 0x000ee80000300800 */
[----:B------:R-:W3:Y:S04]  /*154e0*/  LDL.LU R174, [R1+0xe80] ;  /* 0x000e800001ae7983 */ /* 0x000ee80000300800 */
[----:B------:R-:W3:Y:S04]  /*154f0*/  LDL.LU R175, [R1+0xe7c] ;  /* 0x000e7c0001af7983 */ /* 0x000ee80000300800 */
[----:B------:R-:W3:Y:S04]  /*15500*/  LDL.LU R176, [R1+0xe78] ;  /* 0x000e780001b07983 */ /* 0x000ee80000300800 */
[----:B------:R-:W3:Y:S04]  /*15510*/  LDL.LU R177, [R1+0xe74] ;  /* 0x000e740001b17983 */ /* 0x000ee80000300800 */
[----:B------:R-:W2:Y:S04]  /*15520*/  LDL.LU R21, [R1+0xb18] ;  /* 0x000b180001157983 */ /* 0x000ea80000300800 */
[----:B------:R-:W3:Y:S04]  /*15530*/  LDL.LU R178, [R1+0xe70] ;  /* 0x000e700001b27983 */ /* 0x000ee80000300800 */
[----:B------:R-:W3:Y:S04]  /*15540*/  LDL.LU R179, [R1+0xe6c] ;  /* 0x000e6c0001b37983 */ /* 0x000ee80000300800 */
[----:B------:R-:W3:Y:S04]  /*15550*/  LDL.LU R180, [R1+0xe68] ;  /* 0x000e680001b47983 */ /* 0x000ee80000300800 */
[----:B------:R-:W3:Y:S04]  /*15560*/  LDL.LU R22, [R1+0xb08] ;  /* 0x000b080001167983 */ /* 0x000ee80000300800 */
[----:B------:R-:W3:Y:S04]  /*15570*/  LDL.LU R23, [R1+0xb04] ;  /* 0x000b040001177983 */ /* 0x000ee80000300800 */
[----:B------:R-:W3:Y:S04]  /*15580*/  LDL.LU R0, [R1+0xb00] ;  /* 0x000b000001007983 */ /* 0x000ee80000300800 */
[----:B------:R-:W3:Y:S01]  /*15590*/  LDL.LU R2, [R1+0xafc] ;  /* 0x000afc0001027983 */ /* 0x000ee20000300800 */
[----:B----4-:R-:W-:-:S06]  /*155a0*/  WARPGROUP.ARRIVE ;  /* 0x00000000000079c5 */ /* 0x010fcc0000000000 */
[----:B------:R-:W-:Y:S03]  /*155b0*/  QGMMA.64x64x32.F32.E4M3.E4M3 R184, gdesc[UR12], R184, gsb0 ;  /* 0x00e000000cb879f3 */ /* 0x000fe600080008b8 */
[----:B------:R-:W-:Y:S02]  /*155c0*/  WARPGROUP.DEPBAR.LE gsb0, 0x0 ;  /* 0x00008000000079c5 */ /* 0x000fe40000010000 */
[----:B------:R-:W-:-:S06]  /*155d0*/  WARPGROUP.ARRIVE ;  /* 0x00000000000079c5 */ /* 0x000fcc0000000000 */
[----:B------:R-:W-:Y:S03]  /*155e0*/  QGMMA.64x64x32.F32.E4M3.E4M3 R184, gdesc[UR8], R184, gsb0 ;  /* 0x00e0000008b879f3 */ /* 0x000fe600080008b8 */
[----:B------:R-:W-:Y:S02]  /*155f0*/  WARPGROUP.DEPBAR.LE gsb0, 0x0 ;  /* 0x00008000000079c5 */ /* 0x000fe40000010000 */
[----:B------:R-:W-:Y:S04]  /*15600*/  STL.64 [R1], R184 ;  /* 0x000000b801007387 */ /* 0x000fe80000100a00 */
        /* <DEDUP_REMOVED lines=14> */
[----:B------:R0:W-:Y:S04]  /*156f0*/  STL.64 [R1+0x78], R214 ;  /* 0x000078d601007387 */ /* 0x0001e80000100a00 */
[----:B0-----:R-:W4:Y:S04]  /*15700*/  LDL.LU.64 R214, [R1+0xe60] ;  /* 0x000e600001d67983 */ /* 0x001f280000300a00 */
        /* <DEDUP_REMOVED lines=15> */
[----:B------:R-:W2:Y:S04]  /*15800*/  LDL R4, [R1+0xb78] ;  /* 0x000b780001047983 */ /* 0x000ea80000100800 */
[----:B------:R-:W3:Y:S01]  /*15810*/  LDL.LU R3, [R1+0x1dc] ;  /* 0x0001dc0001037983 */ /* 0x000ee20000300800 */
[----:B------:R-:W-:Y:S01]  /*15820*/  UIADD3.64 UR52, UR8, 0xfe, URZ ;  /* 0x000000fe08347897 */ /* 0x000fe2000fffe03f */
[----:B------:R-:W-:Y:S01]  /*15830*/  WARPGROUP.ARRIVE ;  /* 0x00000000000079c5 */ /* 0x000fe20000000000 */
[----:B------:R-:W-:Y:S01]  /*15840*/  UMOV UR54, UR14 ;  /* 0x0000000e00367c82 */ /* 0x000fe20008000000 */
[----:B------:R-:W-:-:S06]  /*15850*/  UMOV UR55, UR15 ;  /* 0x0000000f00377c82 */ /* 0x000fcc0008000000 */
[----:B------:R-:W-:Y:S01]  /*15860*/  QGMMA.64x64x32.F32.E4M3.E4M3 R216, gdesc[UR52], R216, gsb0 ;  /* 0x00e0000034d879f3 */ /* 0x000fe200080008d8 */
[----:B------:R-:W-:Y:S01]  /*15870*/  UIADD3.64 UR48, UR8, 0x100, URZ ;  /* 0x0000010008307897 */ /* 0x000fe2000fffe03f */
[----:B------:R-:W-:Y:S01]  /*15880*/  UMOV UR50, UR10 ;  /* 0x0000000a00327c82 */ /* 0x000fe20008000000 */
[----:B------:R-:W-:Y:S01]  /*15890*/  UMOV UR51, UR11 ;  /* 0x0000000b00337c82 */ /* 0x000fe20008000000 */
[----:B------:R-:W-:Y:S02]  /*158a0*/  WARPGROUP.DEPBAR.LE gsb0, 0x0 ;  /* 0x00008000000079c5 */ /* 0x000fe40000010000 */
[----:B------:R-:W-:-:S06]  /*158b0*/  WARPGROUP.ARRIVE ;  /* 0x00000000000079c5 */ /* 0x000fcc0000000000 */
[----:B------:R-:W-:Y:S01]  /*158c0*/  QGMMA.64x64x32.F32.E4M3.E4M3 R216, gdesc[UR48], R216, gsb0 ;  /* 0x00e0000030d879f3 */ /* 0x000fe200080008d8 */
[----:B------:R-:W-:Y:S01]  /*158d0*/  UIADD3.64 UR52, UR8, 0x1fe, URZ ;  /* 0x000001fe08347897 */ /* 0x000fe2000fffe03f */
[----:B------:R-:W-:Y:S01]  /*158e0*/  UMOV UR54, UR14 ;  /* 0x0000000e00367c82 */ /* 0x000fe20008000000 */
[----:B------:R-:W-:Y:S01]  /*158f0*/  UMOV UR55, UR15 ;  /* 0x0000000f00377c82 */ /* 0x000fe20008000000 */
[----:B------:R-:W-:Y:S02]  /*15900*/  WARPGROUP.DEPBAR.LE gsb0, 0x0 ;  /* 0x00008000000079c5 */ /* 0x000fe40000010000 */
[----:B------:R-:W-:Y:S01]  /*15910*/  UIADD3.64 UR4, UR8, 0x200, URZ ;  /* 0x0000020008047897 */ /* 0x000fe2000fffe03f */
[----:B------:R-:W-:Y:S04]  /*15920*/  STL [R1+0xbac], R240 ;  /* 0x000bacf001007387 */ /* 0x000fe80000100800 */
[----:B------:R-:W-:Y:S04]  /*15930*/  STL [R1+0xba8], R241 ;  /* 0x000ba8f101007387 */ /* 0x000fe80000100800 */
[----:B------:R0:W-:Y:S04]  /*15940*/  STL [R1+0xba4], R242 ;  /* 0x000ba4f201007387 */ /* 0x0001e80000100800 */
[----:B------:R-:W-:Y:S01]  /*15950*/  STL [R1+0xba0], R243 ;  /* 0x000ba0f301007387 */ /* 0x000fe20000100800 */
[----:B------:R-:W-:-:S03]  /*15960*/  R2UR UR48, R181 ;  /* 0x00000000b53072ca */ /* 0x000fc600000e0000 */
[----:B------:R-:W-:Y:S01]  /*15970*/  STL [R1+0xb9c], R244 ;  /* 0x000b9cf401007387 */ /* 0x000fe20000100800 */
[----:B------:R-:W-:Y:S01]  /*15980*/  UMOV UR6, UR10 ;  /* 0x0000000a00067c82 */ /* 0x000fe20008000000 */
[----:B------:R-:W-:Y:S02]  /*15990*/  UMOV UR7, UR11 ;  /* 0x0000000b00077c82 */ /* 0x000fe40008000000 */
[----:B------:R-:W-:Y:S04]  /*159a0*/  STL [R1+0xb98], R245 ;  /* 0x000b98f501007387 */ /* 0x000fe80000100800 */
[----:B------:R-:W-:Y:S04]  /*159b0*/  STL [R1+0xb94], R246 ;  /* 0x000b94f601007387 */ /* 0x000fe80000100800 */
[----:B------:R-:W-:Y:S04]  /*159c0*/  STL [R1+0xb90], R247 ;  /* 0x000b90f701007387 */ /* 0x000fe80000100800 */
[----:B------:R-:W2:Y:S01]  /*159d0*/  LDL.LU R181, [R1+0xde4] ;  /* 0x000de40001b57983 */ /* 0x000ea20000300800 */
[----:B----4-:R-:W-:-:S06]  /*159e0*/  WARPGROUP.ARRIVE ;  /* 0x00000000000079c5 */ /* 0x010fcc0000000000 */
[----:B------:R-:W-:Y:S01]  /*159f0*/  QGMMA.64x64x32.F32.E4M3.E4M3 R184, gdesc[UR52], R184, gsb0 ;  /* 0x00e0000034b879f3 */ /* 0x000fe200080008b8 */
[----:B------:R-:W-:Y:S02]  /*15a00*/  R2UR UR53, R182 ;  /* 0x00000000b63572ca */ /* 0x000fe400000e0000 */
[----:B------:R-:W4:Y:S01]  /*15a10*/  LDL.LU R182, [R1+0xde0] ;  /* 0x000de00001b67983 */ /* 0x000f220000300800 */
[----:B------:R-:W-:-:S03]  /*15a20*/  R2UR UR52, R183 ;  /* 0x00000000b73472ca */ /* 0x000fc600000e0000 */
[----:B------:R-:W4:Y:S01]  /*15a30*/  LDL.LU R183, [R1+0xddc] ;  /* 0x000ddc0001b77983 */ /* 0x000f220000300800 */
[----:B---3--:R-:W-:-:S05]  /*15a40*/  VIADD R3, R3, 0x1 ;  /* 0x0000000103037836 */ /* 0x008fca0000000000 */
[----:B--2---:R-:W-:Y:S02]  /*15a50*/  ISETP.NE.U32.AND P0, PT, R3, R4, PT ;  /* 0x000000040300720c */ /* 0x004fe40003f05070 */
[----:B------:R-:W-:Y:S01]  /*15a60*/  R2UR UR49, R21 ;  /* 0x00000000153172ca */ /* 0x000fe200000e0000 */
[----:B------:R-:W-:Y:S02]  /*15a70*/  WARPGROUP.DEPBAR.LE gsb0, 0x0 ;  /* 0x00008000000079c5 */ /* 0x000fe40000010000 */
[----:B------:R-:W-:-:S06]  /*15a80*/  WARPGROUP.ARRIVE ;  /* 0x00000000000079c5 */ /* 0x000fcc0000000000 */
[----:B------:R-:W-:Y:S01]  /*15a90*/  QGMMA.64x64x32.F32.E4M3.E4M3 R184, gdesc[UR4], R184, gsb0 ;  /* 0x00e0000004b879f3 */ /* 0x000fe200080008b8 */
[----:B------:R-:W-:Y:S02]  /*15aa0*/  R2UR UR4, R2 ;  /* 0x00000000020472ca */ /* 0x000fe400000e0000 */
[----:B------:R-:W2:Y:S01]  /*15ab0*/  LDL.LU R2, [R1+0x80] ;  /* 0x0000800001027983 */ /* 0x000ea20000300800 */
[----:B------:R-:W-:-:S03]  /*15ac0*/  R2UR UR5, R0 ;  /* 0x00000000000572ca */ /* 0x000fc600000e0000 */
[----:B------:R-:W3:Y:S04]  /*15ad0*/  LDL.LU R0, [R1+0x88] ;  /* 0x0000880001007983 */ /* 0x000ee80000300800 */
[----:B0-----:R-:W4:Y:S04]  /*15ae0*/  LDL.LU R242, [R1+0xaf8] ;  /* 0x000af80001f27983 */ /* 0x001f280000300800 */
[----:B------:R-:W4:Y:S04]  /*15af0*/  LDL.LU R241, [R1+0xaf0] ;  /* 0x000af00001f17983 */ /* 0x000f280000300800 */
[----:B------:R0:W-:Y:S04]  /*15b00*/  STL [R1+0x1dc], R3 ;  /* 0x0001dc0301007387 */ /* 0x0001e80000100800 */
[----:B------:R-:W4:Y:S04]  /*15b10*/  LDL.LU R240, [R1+0xae8] ;  /* 0x000ae80001f07983 */ /* 0x000f280000300800 */
        /* <DEDUP_REMOVED lines=13> */
[----:B------:R-:W4:Y:S01]  /*15bf0*/  LDL.LU R17, [R1+0xaa8] ;  /* 0x000aa80001117983 */ /* 0x000f220000300800 */
[----:B------:R-:W-:-:S03]  /*15c00*/  R2UR UR7, R22 ;  /* 0x00000000160772ca */ /* 0x000fc600000e0000 */
[----:B------:R-:W4:Y:S01]  /*15c10*/  LDL.LU R18, [R1+0xacc] ;  /* 0x000acc0001127983 */ /* 0x000f220000300800 */
[----:B------:R-:W-:-:S03]  /*15c20*/  R2UR UR6, R23 ;  /* 0x00000000170672ca */ /* 0x000fc600000e0000 */
[----:B------:R-:W4:Y:S04]  /*15c30*/  LDL.LU R19, [R1+0xaa0] ;  /* 0x000aa00001137983 */ /* 0x000f280000300800 */
[----:B------:R-:W4:Y:S04]  /*15c40*/  LDL.LU R20, [R1+0xac4] ;  /* 0x000ac40001147983 */ /* 0x000f280000300800 */
[----:B------:R-:W4:Y:S04]  /*15c50*/  LDL.LU R21, [R1+0xa98] ;  /* 0x000a980001157983 */ /* 0x000f280000300800 */
[----:B------:R-:W4:Y:S04]  /*15c60*/  LDL.LU R22, [R1+0xabc] ;  /* 0x000abc0001167983 */ /* 0x000f280000300800 */
[----:B------:R-:W4:Y:S04]  /*15c70*/  LDL.LU R23, [R1+0xa90] ;  /* 0x000a900001177983 */ /* 0x000f280000300800 */
[----:B0-----:R-:W4:Y:S01]  /*15c80*/  LDL.LU R3, [R1+0xab4] ;  /* 0x000ab40001037983 */ /* 0x001f220000300800 */
[----:B------:R-:W-:-:S02]  /*15c90*/  IADD3 R249, P4, R249, UR6, RZ ;  /* 0x00000006f9f97c10 */ /* 0x000fc4000ff9e0ff */
[----:B------:R-:W-:Y:S02]  /*15ca0*/  IADD3 R251, P5, R251, UR6, RZ ;  /* 0x00000006fbfb7c10 */ /* 0x000fe4000ffbe0ff */
[----:B------:R-:W-:Y:S02]  /*15cb0*/  IADD3.X R248, R248, UR5, RZ, P4, !PT ;  /* 0x00000005f8f87c10 */ /* 0x000fe4000a7fe4ff */
[----:B------:R-:W-:Y:S02]  /*15cc0*/  IADD3.X R250, R250, UR5, RZ, P5, !PT ;  /* 0x00000005fafa7c10 */ /* 0x000fe4000affe4ff */
[----:B--2---:R-:W-:Y:S02]  /*15cd0*/  IADD3 R2, P6, R2, UR6, RZ ;  /* 0x0000000602027c10 */ /* 0x004fe4000ffde0ff */
[----:B---3--:R-:W-:-:S03]  /*15ce0*/  IADD3 R0, P1, R0, UR6, RZ ;  /* 0x0000000600007c10 */ /* 0x008fc6000ff3e0ff */
[----:B------:R0:W-:Y:S01]  /*15cf0*/  STL [R1+0x80], R2 ;  /* 0x0000800201007387 */ /* 0x0001e20000100800 */
[----:B----4-:R-:W-:-:S03]  /*15d00*/  IADD3 R242, P2, R242, UR6, RZ ;  /* 0x00000006f2f27c10 */ /* 0x010fc6000ff5e0ff */
[----:B0-----:R-:W2:Y:S01]  /*15d10*/  LDL.LU R2, [R1+0xa88] ;  /* 0x000a880001027983 */ /* 0x001ea20000300800 */
[----:B------:R-:W-:-:S03]  /*15d20*/  IADD3 R241, P3, R241, UR6, RZ ;  /* 0x00000006f1f17c10 */ /* 0x000fc6000ff7e0ff */
[----:B------:R0:W-:Y:S01]  /*15d30*/  STL [R1+0x88], R0 ;  /* 0x0000880001007387 */ /* 0x0001e20000100800 */
[----:B------:R-:W-:Y:S02]  /*15d40*/  IADD3 R240, P4, R240, UR6, RZ ;  /* 0x00000006f0f07c10 */ /* 0x000fe4000ff9e0ff */
[----:B------:R-:W-:Y:S02]  /*15d50*/  IADD3.X R252, R252, UR5, RZ, P6, !PT ;  /* 0x00000005fcfc7c10 */ /* 0x000fe4000b7fe4ff */
[----:B------:R-:W-:Y:S01]  /*15d60*/  IADD3 R4, P5, R4, UR6, RZ ;  /* 0x0000000604047c10 */ /* 0x000fe2000ffbe0ff */
[----:B0-----:R-:W3:Y:S01]  /*15d70*/  LDL.LU R0, [R1+0xaac] ;  /* 0x000aac0001007983 */ /* 0x001ee20000300800 */
[----:B------:R-:W-:Y:S02]  /*15d80*/  IADD3 R5, P6, R5, UR6, RZ ;  /* 0x0000000605057c10 */ /* 0x000fe4000ffde0ff */
[----:B------:R-:W-:Y:S01]  /*15d90*/  IADD3.X R6, R6, UR5, RZ, P1, !PT ;  /* 0x0000000506067c10 */ /* 0x000fe20008ffe4ff */
[----:B------:R-:W-:Y:S01]  /*15da0*/  STL [R1+0xaf8], R242 ;  /* 0x000af8f201007387 */ /* 0x000fe20000100800 */
[----:B------:R-:W-:-:S03]  /*15db0*/  IADD3 R7, P1, R7, UR6, RZ ;  /* 0x0000000607077c10 */ /* 0x000fc6000ff3e0ff */
[----:B------:R-:W-:Y:S01]  /*15dc0*/  STL [R1+0xaf0], R241 ;  /* 0x000af0f101007387 */ /* 0x000fe20000100800 */
[----:B------:R-:W-:-:S03]  /*15dd0*/  IADD3.X R8, R8, UR5, RZ, P2, !PT ;  /* 0x0000000508087c10 */ /* 0x000fc600097fe4ff */
        /* <DEDUP_REMOVED lines=28> */
[----:B------:R-:W-:Y:S04]  /*15fa0*/  STL [R1+0xaa8], R17 ;  /* 0x000aa81101007387 */ /* 0x000fe80000100800 */
[----:B------:R-:W-:Y:S01]  /*15fb0*/  STL [R1+0xacc], R18 ;  /* 0x000acc1201007387 */ /* 0x000fe20000100800 */
[----:B------:R-:W-:-:S03]  /*15fc0*/  IADD3.X R3, R3, UR5, RZ, P4, !PT ;  /* 0x0000000503037c10 */ /* 0x000fc6000a7fe4ff */
[----:B------:R-:W-:Y:S04]  /*15fd0*/  STL [R1+0xaa0], R19 ;  /* 0x000aa01301007387 */ /* 0x000fe80000100800 */
[----:B------:R-:W-:Y:S04]  /*15fe0*/  STL [R1+0xac4], R20 ;  /* 0x000ac41401007387 */ /* 0x000fe80000100800 */
[----:B------:R-:W-:Y:S04]  /*15ff0*/  STL [R1+0xa98], R21 ;  /* 0x000a981501007387 */ /* 0x000fe80000100800 */
[----:B------:R0:W-:Y:S04]  /*16000*/  STL [R1+0xab4], R3 ;  /* 0x000ab40301007387 */ /* 0x0001e80000100800 */
[----:B------:R-:W-:Y:S04]  /*16010*/  STL [R1+0xabc], R22 ;  /* 0x000abc1601007387 */ /* 0x000fe80000100800 */
[----:B0-----:R-:W4:Y:S01]  /*16020*/  LDL.LU R3, [R1+0xa80] ;  /* 0x000a800001037983 */ /* 0x001f220000300800 */
[----:B------:R-:W-:-:S05]  /*16030*/  IADD3 R23, P3, R23, UR6, RZ ;  /* 0x0000000617177c10 */ /* 0x000fca000ff7e0ff */
[----:B------:R-:W-:Y:S01]  /*16040*/  STL [R1+0xa90], R23 ;  /* 0x000a901701007387 */ /* 0x000fe20000100800 */
[----:B--2---:R-:W-:-:S05]  /*16050*/  IADD3 R2, P4, R2, UR6, RZ ;  /* 0x0000000602027c10 */ /* 0x004fca000ff9e0ff */
[----:B------:R0:W-:Y:S01]  /*16060*/  STL [R1+0xa88], R2 ;  /* 0x000a880201007387 */ /* 0x0001e20000100800 */
[----:B---3--:R-:W-:-:S03]  /*16070*/  IADD3.X R0, R0, UR5, RZ, P5, !PT ;  /* 0x0000000500007c10 */ /* 0x008fc6000affe4ff */
[----:B0-----:R-:W2:Y:S04]  /*16080*/  LDL.LU R2, [R1+0xaa4] ;  /* 0x000aa40001027983 */ /* 0x001ea80000300800 */
[----:B------:R-:W3:Y:S04]  /*16090*/  LDL.LU R245, [R1+0xa78] ;  /* 0x000a780001f57983 */ /* 0x000ee80000300800 */
[----:B------:R-:W3:Y:S04]  /*160a0*/  LDL.LU R244, [R1+0xa9c] ;  /* 0x000a9c0001f47983 */ /* 0x000ee80000300800 */
[----:B------:R-:W3:Y:S04]  /*160b0*/  LDL.LU R243, [R1+0xa70] ;  /* 0x000a700001f37983 */ /* 0x000ee80000300800 */
[----:B------:R0:W-:Y:S04]  /*160c0*/  STL [R1+0xaac], R0 ;  /* 0x000aac0001007387 */ /* 0x0001e80000100800 */
        /* <DEDUP_REMOVED lines=19> */
[----:B------:R-:W3:Y:S01]  /*16200*/  LDL.LU R20, [R1+0xa20] ;  /* 0x000a200001147983 */ /* 0x000ee20000300800 */
[----:B----4-:R-:W-:-:S03]  /*16210*/  IADD3 R3, P5, R3, UR6, RZ ;  /* 0x0000000603037c10 */ /* 0x010fc6000ffbe0ff */
[----:B------:R-:W4:Y:S04]  /*16220*/  LDL.LU R21, [R1+0xa44] ;  /* 0x000a440001157983 */ /* 0x000f280000300800 */
[----:B------:R-:W4:Y:S04]  /*16230*/  LDL.LU R22, [R1+0xa18] ;  /* 0x000a180001167983 */ /* 0x000f280000300800 */
[----:B------:R-:W4:Y:S04]  /*16240*/  LDL.LU R23, [R1+0xa3c] ;  /* 0x000a3c0001177983 */ /* 0x000f280000300800 */
[----:B0-----:R-:W4:Y:S04]  /*16250*/  LDL.LU R0, [R1+0xa10] ;  /* 0x000a100001007983 */ /* 0x001f280000300800 */
[----:B------:R0:W-:Y:S04]  /*16260*/  STL [R1+0xa80], R3 ;  /* 0x000a800301007387 */ /* 0x0001e80000100800 */
[----:B0-----:R-:W4:Y:S01]  /*16270*/  LDL.LU R3, [R1+0xa34] ;  /* 0x000a340001037983 */ /* 0x001f220000300800 */
[----:B--2---:R-:W-:-:S02]  /*16280*/  IADD3.X R2, R2, UR5, RZ, P6, !PT ;  /* 0x0000000502027c10 */ /* 0x004fc4000b7fe4ff */
[----:B---3--:R-:W-:-:S03]  /*16290*/  IADD3 R245, P6, R245, UR6, RZ ;  /* 0x00000006f5f57c10 */ /* 0x008fc6000ffde0ff */
[----:B------:R0:W-:Y:S01]  /*162a0*/  STL [R1+0xaa4], R2 ;  /* 0x000aa40201007387 */ /* 0x0001e20000100800 */
[----:B------:R-:W-:Y:S02]  /*162b0*/  IADD3.X R244, R244, UR5, RZ, P1, !PT ;  /* 0x00000005f4f47c10 */ /* 0x000fe40008ffe4ff */
[----:B------:R-:W-:Y:S01]  /*162c0*/  IADD3 R243, P1, R243, UR6, RZ ;  /* 0x00000006f3f37c10 */ /* 0x000fe2000ff3e0ff */
[----:B0-----:R-:W2:Y:S01]  /*162d0*/  LDL.LU R2, [R1+0xa08] ;  /* 0x000a080001027983 */ /* 0x001ea20000300800 */
        /* <DEDUP_REMOVED lines=40> */
[----:B----4-:R-:W-:-:S03]  /*16560*/  IADD3.X R21, R21, UR5, RZ, P6, !PT ;  /* 0x0000000515157c10 */ /* 0x010fc6000b7fe4ff */
[----:B------:R-:W-:Y:S01]  /*16570*/  STL [R1+0xa28], R18 ;  /* 0x000a281201007387 */ /* 0x000fe20000100800 */
[----:B------:R-:W-:-:S03]  /*16580*/  IADD3 R22, P6, R22, UR6, RZ ;  /* 0x0000000616167c10 */ /* 0x000fc6000ffde0ff */
[----:B------:R-:W-:Y:S01]  /*16590*/  STL [R1+0xa4c], R19 ;  /* 0x000a4c1301007387 */ /* 0x000fe20000100800 */
[----:B------:R-:W-:-:S03]  /*165a0*/  IADD3.X R23, R23, UR5, RZ, P1, !PT ;  /* 0x0000000517177c10 */ /* 0x000fc60008ffe4ff */
[----:B------:R-:W-:Y:S01]  /*165b0*/  STL [R1+0xa20], R20 ;  /* 0x000a201401007387 */ /* 0x000fe20000100800 */
[----:B------:R-:W-:-:S03]  /*165c0*/  IADD3 R0, P1, R0, UR6, RZ ;  /* 0x0000000600007c10 */ /* 0x000fc6000ff3e0ff */
[----:B------:R-:W-:Y:S04]  /*165d0*/  STL [R1+0xa44], R21 ;  /* 0x000a441501007387 */ /* 0x000fe80000100800 */
[----:B------:R0:W-:Y:S04]  /*165e0*/  STL [R1+0xa10], R0 ;  /* 0x000a100001007387 */ /* 0x0001e80000100800 */
[----:B------:R-:W-:Y:S01]  /*165f0*/  STL [R1+0xa18], R22 ;  /* 0x000a181601007387 */ /* 0x000fe20000100800 */
[----:B------:R-:W-:-:S03]  /*16600*/  IADD3.X R3, R3, UR5, RZ, P2, !PT ;  /* 0x0000000503037c10 */ /* 0x000fc600097fe4ff */
[----:B0-----:R-:W3:Y:S04]  /*16610*/  LDL.LU R0, [R1+0xa2c] ;  /* 0x000a2c0001007983 */ /* 0x001ee80000300800 */
[----:B------:R-:W-:Y:S04]  /*16620*/  STL [R1+0xa3c], R23 ;  /* 0x000a3c1701007387 */ /* 0x000fe80000100800 */
[----:B------:R0:W-:Y:S04]  /*16630*/  STL [R1+0xa34], R3 ;  /* 0x000a340301007387 */ /* 0x0001e80000100800 */
[----:B0-----:R-:W4:Y:S04]  /*16640*/  LDL.LU R3, [R1+0xa00] ;  /* 0x000a000001037983 */ /* 0x001f280000300800 */
[----:B------:R-:W4:Y:S04]  /*16650*/  LDL.LU R245, [R1+0xa24] ;  /* 0x000a240001f57983 */ /* 0x000f280000300800 */
[----:B------:R-:W4:Y:S04]  /*16660*/  LDL.LU R244, [R1+0x9f8] ;  /* 0x0009f80001f47983 */ /* 0x000f280000300800 */
[----:B------:R-:W4:Y:S01]  /*16670*/  LDL.LU R243, [R1+0xa1c] ;  /* 0x000a1c0001f37983 */ /* 0x000f220000300800 */
[----:B--2---:R-:W-:-:S05]  /*16680*/  IADD3 R2, P2, R2, UR6, RZ ;  /* 0x0000000602027c10 */ /* 0x004fca000ff5e0ff */
[----:B------:R0:W-:Y:S04]  /*16690*/  STL [R1+0xa08], R2 ;  /* 0x000a080201007387 */ /* 0x0001e80000100800 */
        /* <DEDUP_REMOVED lines=23> */
[----:B0-----:R-:W2:Y:S01]  /*16810*/  LDL.LU R2, [R1+0x9bc] ;  /* 0x0009bc0001027983 */ /* 0x001ea20000300800 */
[----:B---3--:R-:W-:-:S05]  /*16820*/  IADD3.X R0, R0, UR5, RZ, P3, !PT ;  /* 0x0000000500007c10 */ /* 0x008fca0009ffe4ff */
[----:B------:R0:W-:Y:S04]  /*16830*/  STL [R1+0xa2c], R0 ;  /* 0x000a2c0001007387 */ /* 0x0001e80000100800 */
[----:B0-----:R-:W3:Y:S01]  /*16840*/  LDL.LU R0, [R1+0x990] ;  /* 0x0009900001007983 */ /* 0x001ee20000300800 */
[----:B----4-:R-:W-:-:S05]  /*16850*/  IADD3 R3, P3, R3, UR6, RZ ;  /* 0x0000000603037c10 */ /* 0x010fca000ff7e0ff */
[----:B------:R0:W-:Y:S04]  /*16860*/  STL [R1+0xa00], R3 ;  /* 0x000a000301007387 */ /* 0x0001e80000100800 */
[----:B0-----:R-:W4:Y:S01]  /*16870*/  LDL.LU R3, [R1+0x9b4] ;  /* 0x0009b40001037983 */ /* 0x001f220000300800 */
[----:B------:R-:W-:Y:S02]  /*16880*/  IADD3.X R245, R245, UR5, RZ, P4, !PT ;  /* 0x00000005f5f57c10 */ /* 0x000fe4000a7fe4ff */
[----:B------:R-:W-:Y:S02]  /*16890*/  IADD3 R244, P4, R244, UR6, RZ ;  /* 0x00000006f4f47c10 */ /* 0x000fe4000ff9e0ff */
[----:B------:R-:W-:Y:S01]  /*168a0*/  IADD3.X R243, R243, UR5, RZ, P5, !PT ;  /* 0x00000005f3f37c10 */ /* 0x000fe2000affe4ff */
[----:B------:R-:W-:Y:S04]  /*168b0*/  STL [R1+0xa24], R245 ;  /* 0x000a24f501007387 */ /* 0x000fe80000100800 */
[----:B------:R-:W-:Y:S04]  /*168c0*/  STL [R1+0x9f8], R244 ;  /* 0x0009f8f401007387 */ /* 0x000fe80000100800 */
[----:B------:R-:W-:Y:S01]  /*168d0*/  STL [R1+0xa1c], R243 ;  /* 0x000a1cf301007387 */ /* 0x000fe20000100800 */
[----:B--2---:R-:W-:-:S02]  /*168e0*/  IADD3 R242, P5, R242, UR6, RZ ;  /* 0x00000006f2f27c10 */ /* 0x004fc4000ffbe0ff */
        /* <DEDUP_REMOVED lines=42> */
[----:B------:R-:W-:Y:S02]  /*16b90*/  IADD3 R23, P4, R23, UR6, RZ ;  /* 0x0000000617177c10 */ /* 0x000fe4000ff9e0ff */
[----:B------:R-:W-:-:S05]  /*16ba0*/  IADD3.X R2, R2, UR5, RZ, P5, !PT ;  /* 0x0000000502027c10 */ /* 0x000fca000affe4ff */
[----:B------:R0:W-:Y:S04]  /*16bb0*/  STL [R1+0x9bc], R2 ;  /* 0x0009bc0201007387 */ /* 0x0001e80000100800 */
[----:B------:R-:W-:Y:S04]  /*16bc0*/  STL [R1+0x9c4], R22 ;  /* 0x0009c41601007387 */ /* 0x000fe80000100800 */
[----:B0-----:R-:W2:Y:S04]  /*16bd0*/  LDL.LU R2, [R1+0x988] ;  /* 0x0009880001027983 */ /* 0x001ea80000300800 */
[----:B------:R-:W-:Y:S01]  /*16be0*/  STL [R1+0x998], R23 ;  /* 0x0009981701007387 */ /* 0x000fe20000100800 */
[----:B---3--:R-:W-:-:S05]  /*16bf0*/  IADD3 R0, P5, R0, UR6, RZ ;  /* 0x0000000600007c10 */ /* 0x008fca000ffbe0ff */
[----:B------:R0:W-:Y:S04]  /*16c00*/  STL [R1+0x990], R0 ;  /* 0x0009900001007387 */ /* 0x0001e80000100800 */
[----:B0-----:R-:W3:Y:S01]  /*16c10*/  LDL.LU R0, [R1+0x9ac] ;  /* 0x0009ac0001007983 */ /* 0x001ee20000300800 */
[----:B----4-:R-:W-:-:S03]  /*16c20*/  IADD3.X R3, R3, UR5, RZ, P6, !PT ;  /* 0x0000000503037c10 */ /* 0x010fc6000b7fe4ff */
[----:B------:R-:W4:Y:S04]  /*16c30*/  LDL.LU R245, [R1+0x980] ;  /* 0x0009800001f57983 */ /* 0x000f280000300800 */
[----:B------:R-:W4:Y:S04]  /*16c40*/  LDL.LU R244, [R1+0x9a4] ;  /* 0x0009a40001f47983 */ /* 0x000f280000300800 */
        /* <DEDUP_REMOVED lines=25> */
[----:B0-----:R-:W4:Y:S01]  /*16de0*/  LDL.LU R3, [R1+0x918] ;  /* 0x0009180001037983 */ /* 0x001f220000300800 */
[----:B--2---:R-:W-:-:S05]  /*16df0*/  IADD3 R2, P6, R2, UR6, RZ ;  /* 0x0000000602027c10 */ /* 0x004fca000ffde0ff */
[----:B------:R0:W-:Y:S04]  /*16e00*/  STL [R1+0x988], R2 ;  /* 0x0009880201007387 */ /* 0x0001e80000100800 */
[----:B0-----:R-:W2:Y:S01]  /*16e10*/  LDL.LU R2, [R1+0x93c] ;  /* 0x00093c0001027983 */ /* 0x001ea20000300800 */
[----:B---3--:R-:W-:Y:S02]  /*16e20*/  IADD3.X R0, R0, UR5, RZ, P1, !PT ;  /* 0x0000000500007c10 */ /* 0x008fe40008ffe4ff */
[----:B----4-:R-:W-:-:S03]  /*16e30*/  IADD3 R245, P1, R245, UR6, RZ ;  /* 0x00000006f5f57c10 */ /* 0x010fc6000ff3e0ff */
[----:B------:R0:W-:Y:S01]  /*16e40*/  STL [R1+0x9ac], R0 ;  /* 0x0009ac0001007387 */ /* 0x0001e20000100800 */
[----:B------:R-:W-:Y:S02]  /*16e50*/  IADD3.X R244, R244, UR5, RZ, P2, !PT ;  /* 0x00000005f4f47c10 */ /* 0x000fe400097fe4ff */
[----:B------:R-:W-:Y:S01]  /*16e60*/  IADD3 R243, P2, R243, UR6, RZ ;  /* 0x00000006f3f37c10 */ /* 0x000fe2000ff5e0ff */
[----:B0-----:R-:W3:Y:S01]  /*16e70*/  LDL.LU R0, [R1+0x910] ;  /* 0x0009100001007983 */ /* 0x001ee20000300800 */
        /* <DEDUP_REMOVED lines=49> */
[----:B------:R-:W-:Y:S04]  /*17190*/  STL [R1+0x920], R22 ;  /* 0x0009201601007387 */ /* 0x000fe80000100800 */
[----:B0-----:R-:W4:Y:S04]  /*171a0*/  LDL.LU R3, [R1+0x934] ;  /* 0x0009340001037983 */ /* 0x001f280000300800 */
[----:B------:R-:W-:Y:S01]  /*171b0*/  STL [R1+0x944], R23 ;  /* 0x0009441701007387 */ /* 0x000fe20000100800 */
[----:B--2---:R-:W-:-:S05]  /*171c0*/  IADD3.X R2, R2, UR5, RZ, P3, !PT ;  /* 0x0000000502027c10 */ /* 0x004fca0009ffe4ff */
[----:B------:R0:W-:Y:S04]  /*171d0*/  STL [R1+0x93c], R2 ;  /* 0x00093c0201007387 */ /* 0x0001e80000100800 */
[----:B0-----:R-:W2:Y:S04]  /*171e0*/  LDL.LU R2, [R1+0x908] ;  /* 0x0009080001027983 */ /* 0x001ea80000300800 */
[----:B------:R-:W2:Y:S04]  /*171f0*/  LDL.LU R245, [R1+0x92c] ;  /* 0x00092c0001f57983 */ /* 0x000ea80000300800 */
[----:B------:R-:W2:Y:S01]  /*17200*/  LDL.LU R244, [R1+0x900] ;  /* 0x0009000001f47983 */ /* 0x000ea20000300800 */
[----:B---3--:R-:W-:-:S03]  /*17210*/  IADD3 R0, P3, R0, UR6, RZ ;  /* 0x0000000600007c10 */ /* 0x008fc6000ff7e0ff */
        /* <DEDUP_REMOVED lines=25> */
[----:B0-----:R-:W3:Y:S01]  /*173b0*/  LDL.LU R0, [R1+0x8c4] ;  /* 0x0008c40001007983 */ /* 0x001ee20000300800 */
[----:B----4-:R-:W-:-:S05]  /*173c0*/  IADD3.X R3, R3, UR5, RZ, P4, !PT ;  /* 0x0000000503037c10 */ /* 0x010fca000a7fe4ff */
[----:B------:R0:W-:Y:S04]  /*173d0*/  STL [R1+0x934], R3 ;  /* 0x0009340301007387 */ /* 0x0001e80000100800 */
[----:B0-----:R-:W4:Y:S01]  /*173e0*/  LDL.LU R3, [R1+0x8bc] ;  /* 0x0008bc0001037983 */ /* 0x001f220000300800 */
[----:B--2---:R-:W-:Y:S02]  /*173f0*/  IADD3 R2, P4, R2, UR6, RZ ;  /* 0x0000000602027c10 */ /* 0x004fe4000ff9e0ff */
[----:B------:R-:W-:-:S03]  /*17400*/  IADD3.X R245, R245, UR5, RZ, P5, !PT ;  /* 0x00000005f5f57c10 */ /* 0x000fc6000affe4ff */
[----:B------:R0:W-:Y:S01]  /*17410*/  STL [R1+0x908], R2 ;  /* 0x0009080201007387 */ /* 0x0001e20000100800 */
[----:B------:R-:W-:Y:S02]  /*17420*/  IADD3 R244, P5, R244, UR6, RZ ;  /* 0x00000006f4f47c10 */ /* 0x000fe4000ffbe0ff */
[----:B---3--:R-:W-:Y:S01]  /*17430*/  IADD3.X R243, R243, UR5, RZ, P6, !PT ;  /* 0x00000005f3f37c10 */ /* 0x008fe2000b7fe4ff */
[----:B0-----:R-:W2:Y:S01]  /*17440*/  LDL.LU R2, [R1+0x8b4] ;  /* 0x0008b40001027983 */ /* 0x001ea20000300800 */
        /* <DEDUP_REMOVED lines=46> */
[----:B------:R-:W-:Y:S02]  /*17730*/  IADD3.X R0, R0, UR5, RZ, P6, !PT ;  /* 0x0000000500007c10 */ /* 0x000fe4000b7fe4ff */
[----:B------:R-:W-:Y:S01]  /*17740*/  IADD3 R121, P6, R121, UR6, RZ ;  /* 0x0000000679797c10 */ /* 0x000fe2000ffde0ff */
[----:B------:R-:W-:Y:S04]  /*17750*/  STL [R1+0x8a8], R21 ;  /* 0x0008a81501007387 */ /* 0x000fe80000100800 */
[----:B------:R-:W-:Y:S04]  /*17760*/  STL [R1+0x8cc], R22 ;  /* 0x0008cc1601007387 */ /* 0x000fe80000100800 */
[----:B------:R0:W-:Y:S04]  /*17770*/  STL [R1+0x898], R121 ;  /* 0x0008987901007387 */ /* 0x0001e80000100800 */
[----:B------:R-:W-:Y:S04]  /*17780*/  STL [R1+0x8a0], R23 ;  /* 0x0008a01701007387 */ /* 0x000fe80000100800 */
[----:B0-----:R-:W3:Y:S01]  /*17790*/  LDL.LU R121, [R1+0xdd8] ;  /* 0x000dd80001797983 */ /* 0x001ee20000300800 */
[----:B----4-:R-:W-:-:S02]  /*177a0*/  IADD3.X R3, R3, UR5, RZ, P1, !PT ;  /* 0x0000000503037c10 */ /* 0x010fc40008ffe4ff */
[----:B------:R-:W-:Y:S01]  /*177b0*/  IADD3 R123, P1, R123, UR6, RZ ;  /* 0x000000067b7b7c10 */ /* 0x000fe2000ff3e0ff */
[----:B------:R-:W-:Y:S04]  /*177c0*/  STL [R1+0x8c4], R0 ;  /* 0x0008c40001007387 */ /* 0x000fe80000100800 */
[----:B------:R0:W-:Y:S04]  /*177d0*/  STL [R1+0x890], R123 ;  /* 0x0008907b01007387 */ /* 0x0001e80000100800 */
[----:B0-----:R-:W4:Y:S04]  /*177e0*/  LDL.LU R123, [R1+0xdd4] ;  /* 0x000dd400017b7983 */ /* 0x001f280000300800 */
[----:B------:R-:W-:Y:S01]  /*177f0*/  STL [R1+0x8bc], R3 ;  /* 0x0008bc0301007387 */ /* 0x000fe20000100800 */
[----:B------:R-:W-:-:S02]  /*17800*/  IADD3.X R125, R125, UR5, RZ, P5, !PT ;  /* 0x000000057d7d7c10 */ /* 0x000fc4000affe4ff */
[----:B------:R-:W-:Y:S02]  /*17810*/  IADD3 R126, P5, R126, UR6, RZ ;  /* 0x000000067e7e7c10 */ /* 0x000fe4000ffbe0ff */
[----:B------:R-:W-:Y:S02]  /*17820*/  IADD3.X R127, R127, UR5, RZ, P6, !PT ;  /* 0x000000057f7f7c10 */ /* 0x000fe4000b7fe4ff */
[----:B------:R-:W-:Y:S02]  /*17830*/  IADD3 R128, P6, R128, UR6, RZ ;  /* 0x0000000680807c10 */ /* 0x000fe4000ffde0ff */
[----:B------:R-:W-:Y:S02]  /*17840*/  IADD3.X R129, R129, UR5, RZ, P1, !PT ;  /* 0x0000000581817c10 */ /* 0x000fe40008ffe4ff */
[----:B------:R-:W-:Y:S02]  /*17850*/  IADD3 R130, P1, R130, UR6, RZ ;  /* 0x0000000682827c10 */ /* 0x000fe4000ff3e0ff */
[----:B--2---:R-:W-:-:S02]  /*17860*/  IADD3.X R2, R2, UR5, RZ, P2, !PT ;  /* 0x0000000502027c10 */ /* 0x004fc400097fe4ff */
[----:B------:R-:W-:-:S05]  /*17870*/  IADD3 R120, P2, R120, UR6, RZ ;  /* 0x0000000678787c10 */ /* 0x000fca000ff5e0ff */
[----:B------:R0:W-:Y:S04]  /*17880*/  STL [R1+0x888], R120 ;  /* 0x0008887801007387 */ /* 0x0001e80000100800 */
[----:B0-----:R-:W2:Y:S04]  /*17890*/  LDL.LU R120, [R1+0xdd0] ;  /* 0x000dd00001787983 */ /* 0x001ea80000300800 */
[----:B------:R-:W-:Y:S01]  /*178a0*/  STL [R1+0x8b4], R2 ;  /* 0x0008b40201007387 */ /* 0x000fe20000100800 */
[----:B------:R-:W-:Y:S02]  /*178b0*/  IADD3.X R131, R131, UR5, RZ, P2, !PT ;  /* 0x0000000583837c10 */ /* 0x000fe400097fe4ff */
[----:B------:R-:W-:-:S02]  /*178c0*/  IADD3 R132, P2, R132, UR6, RZ ;  /* 0x0000000684847c10 */ /* 0x000fc4000ff5e0ff */
[----:B---3--:R-:W-:Y:S02]  /*178d0*/  IADD3.X R121, R121, UR5, RZ, P3, !PT ;  /* 0x0000000579797c10 */ /* 0x008fe40009ffe4ff */
[----:B------:R-:W-:-:S03]  /*178e0*/  IADD3 R122, P3, R122, UR6, RZ ;  /* 0x000000067a7a7c10 */ /* 0x000fc6000ff7e0ff */
[----:B------:R0:W-:Y:S04]  /*178f0*/  STL [R1+0x8ac], R121 ;  /* 0x0008ac7901007387 */ /* 0x0001e80000100800 */
[----:B0-----:R-:W2:Y:S04]  /*17900*/  LDL.LU R121, [R1+0xdcc] ;  /* 0x000dcc0001797983 */ /* 0x001ea80000300800 */
[----:B------:R0:W-:Y:S01]  /*17910*/  STL [R1+0x880], R122 ;  /* 0x0008807a01007387 */ /* 0x0001e20000100800 */
[----:B----4-:R-:W-:Y:S02]  /*17920*/  IADD3.X R123, R123, UR5, RZ, P4, !PT ;  /* 0x000000057b7b7c10 */ /* 0x010fe4000a7fe4ff */
[----:B------:R-:W-:Y:S01]  /*17930*/  IADD3 R124, P4, R124, UR6, RZ ;  /* 0x000000067c7c7c10 */ /* 0x000fe2000ff9e0ff */
[----:B0-----:R-:W2:Y:S04]  /*17940*/  LDL.LU R122, [R1+0xdc8] ;  /* 0x000dc800017a7983 */ /* 0x001ea80000300800 */
[----:B------:R0:W-:Y:S04]  /*17950*/  STL [R1+0x8a4], R123 ;  /* 0x0008a47b01007387 */ /* 0x0001e80000100800 */
[----:B0-----:R-:W2:Y:S04]  /*17960*/  LDL.LU R123, [R1+0xdc4] ;  /* 0x000dc400017b7983 */ /* 0x001ea80000300800 */
[----:B------:R0:W-:Y:S04]  /*17970*/  STL [R1+0x878], R124 ;  /* 0x0008787c01007387 */ /* 0x0001e80000100800 */
[----:B0-----:R-:W2:Y:S04]  /*17980*/  LDL.LU R124, [R1+0xdc0] ;  /* 0x000dc000017c7983 */ /* 0x001ea80000300800 */
[----:B------:R0:W-:Y:S04]  /*17990*/  STL [R1+0x89c], R125 ;  /* 0x00089c7d01007387 */ /* 0x0001e80000100800 */
[----:B0-----:R-:W2:Y:S04]  /*179a0*/  LDL.LU R125, [R1+0xdbc] ;  /* 0x000dbc00017d7983 */ /* 0x001ea80000300800 */
[----:B------:R0:W-:Y:S01]  /*179b0*/  STL [R1+0x870], R126 ;  /* 0x0008707e01007387 */ /* 0x0001e20000100800 */
[----:B------:R-:W-:-:S03]  /*179c0*/  IADD3.X R133, R133, UR5, RZ, P3, !PT ;  /* 0x0000000585857c10 */ /* 0x000fc60009ffe4ff */
        /* <DEDUP_REMOVED lines=8> */
[----:B------:R-:W-:-:S03]  /*17a50*/  IADD3 R134, P3, R134, UR6, RZ ;  /* 0x0000000686867c10 */ /* 0x000fc6000ff7e0ff */
[----:B0-----:R-:W2:Y:S04]  /*17a60*/  LDL.LU R130, [R1+0xda8] ;  /* 0x000da80001827983 */ /* 0x001ea80000300800 */
[----:B------:R0:W-:Y:S04]  /*17a70*/  STL [R1+0x884], R131 ;  /* 0x0008848301007387 */ /* 0x0001e80000100800 */
[----:B0-----:R-:W2:Y:S04]  /*17a80*/  LDL.LU R131, [R1+0xda4] ;  /* 0x000da40001837983 */ /* 0x001ea80000300800 */
[----:B------:R0:W-:Y:S04]  /*17a90*/  STL [R1+0x858], R132 ;  /* 0x0008588401007387 */ /* 0x0001e80000100800 */
[----:B0-----:R-:W2:Y:S04]  /*17aa0*/  LDL.LU R132, [R1+0xda0] ;  /* 0x000da00001847983 */ /* 0x001ea80000300800 */
[----:B------:R0:W-:Y:S04]  /*17ab0*/  STL [R1+0x87c], R133 ;  /* 0x00087c8501007387 */ /* 0x0001e80000100800 */
[----:B0-----:R-:W2:Y:S04]  /*17ac0*/  LDL.LU R133, [R1+0xd9c] ;  /* 0x000d9c0001857983 */ /* 0x001ea80000300800 */
[----:B------:R-:W3:Y:S04]  /*17ad0*/  LDL.LU R14, [R1+0x808] ;  /* 0x00080800010e7983 */ /* 0x000ee80000300800 */
[----:B------:R-:W4:Y:S04]  /*17ae0*/  LDL.LU R15, [R1+0x82c] ;  /* 0x00082c00010f7983 */ /* 0x000f280000300800 */
[----:B------:R-:W2:Y:S04]  /*17af0*/  LDL.LU R16, [R1+0x800] ;  /* 0x0008000001107983 */ /* 0x000ea80000300800 */
[----:B------:R-:W2:Y:S04]  /*17b00*/  LDL.LU R17, [R1+0x824] ;  /* 0x0008240001117983 */ /* 0x000ea80000300800 */
[----:B------:R-:W2:Y:S04]  /*17b10*/  LDL.LU R18, [R1+0x7f8] ;  /* 0x0007f80001127983 */ /* 0x000ea80000300800 */
[----:B------:R-:W2:Y:S04]  /*17b20*/  LDL.LU R19, [R1+0x81c] ;  /* 0x00081c0001137983 */ /* 0x000ea80000300800 */
[----:B------:R-:W2:Y:S01]  /*17b30*/  LDL.LU R20, [R1+0x7f0] ;  /* 0x0007f00001147983 */ /* 0x000ea20000300800 */
[----:B------:R-:W-:-:S03]  /*17b40*/  IADD3.X R135, R135, UR5, RZ, P4, !PT ;  /* 0x0000000587877c10 */ /* 0x000fc6000a7fe4ff */
[----:B------:R0:W-:Y:S04]  /*17b50*/  STL [R1+0x850], R134 ;  /* 0x0008508601007387 */ /* 0x0001e80000100800 */
[----:B0-----:R-:W2:Y:S04]  /*17b60*/  LDL.LU R134, [R1+0xd98] ;  /* 0x000d980001867983 */ /* 0x001ea80000300800 */
[----:B------:R-:W2:Y:S04]  /*17b70*/  LDL.LU R21, [R1+0x814] ;  /* 0x0008140001157983 */ /* 0x000ea80000300800 */
[----:B------:R-:W2:Y:S04]  /*17b80*/  LDL.LU R22, [R1+0x7e8] ;  /* 0x0007e80001167983 */ /* 0x000ea80000300800 */
[----:B------:R-:W2:Y:S04]  /*17b90*/  LDL.LU R23, [R1+0x80c] ;  /* 0x00080c0001177983 */ /* 0x000ea80000300800 */
[----:B------:R-:W2:Y:S04]  /*17ba0*/  LDL.LU R3, [R1+0x7e0] ;  /* 0x0007e00001037983 */ /* 0x000ea80000300800 */
[----:B------:R0:W-:Y:S04]  /*17bb0*/  STL [R1+0x874], R135 ;  /* 0x0008748701007387 */ /* 0x0001e80000100800 */
[----:B0-----:R-:W2:Y:S04]  /*17bc0*/  LDL.LU R135, [R1+0xd94] ;  /* 0x000d940001877983 */ /* 0x001ea80000300800 */
[----:B------:R-:W2:Y:S01]  /*17bd0*/  LDL.LU R2, [R1+0x804] ;  /* 0x0008040001027983 */ /* 0x000ea20000300800 */
[----:B------:R-:W-:-:S02]  /*17be0*/  IADD3 R136, P4, R136, UR6, RZ ;  /* 0x0000000688887c10 */ /* 0x000fc4000ff9e0ff */
[----:B------:R-:W-:Y:S02]  /*17bf0*/  IADD3.X R137, R137, UR5, RZ, P5, !PT ;  /* 0x0000000589897c10 */ /* 0x000fe4000affe4ff */
[----:B------:R-:W-:Y:S01]  /*17c00*/  IADD3 R138, P5, R138, UR6, RZ ;  /* 0x000000068a8a7c10 */ /* 0x000fe2000ffbe0ff */
[----:B------:R0:W-:Y:S01]  /*17c10*/  STL [R1+0x848], R136 ;  /* 0x0008488801007387 */ /* 0x0001e20000100800 */
[----:B------:R-:W-:Y:S02]  /*17c20*/  IADD3.X R139, R139, UR5, RZ, P6, !PT ;  /* 0x000000058b8b7c10 */ /* 0x000fe4000b7fe4ff */
[----:B------:R-:W-:Y:S02]  /*17c30*/  IADD3 R140, P6, R140, UR6, RZ ;  /* 0x000000068c8c7c10 */ /* 0x000fe4000ffde0ff */
[----:B------:R-:W-:Y:S01]  /*17c40*/  IADD3.X R141, R141, UR5, RZ, P1, !PT ;  /* 0x000000058d8d7c10 */ /* 0x000fe20008ffe4ff */
[----:B0-----:R-:W2:Y:S04]  /*17c50*/  LDL.LU R136, [R1+0xd90] ;  /* 0x000d900001887983 */ /* 0x001ea80000300800 */
[----:B------:R-:W2:Y:S04]  /*17c60*/  LDL.LU R0, [R1+0x7d8] ;  /* 0x0007d80001007983 */ /* 0x000ea80000300800 */
[----:B------:R0:W-:Y:S01]  /*17c70*/  STL [R1+0x86c], R137 ;  /* 0x00086c8901007387 */ /* 0x0001e20000100800 */
[----:B------:R-:W-:-:S02]  /*17c80*/  IADD3 R142, P1, R142, UR6, RZ ;  /* 0x000000068e8e7c10 */ /* 0x000fc4000ff3e0ff */
[----:B------:R-:W-:Y:S01]  /*17c90*/  IADD3.X R143, R143, UR5, RZ, P2, !PT ;  /* 0x000000058f8f7c10 */ /* 0x000fe200097fe4ff */
[----:B0-----:R-:W2:Y:S04]  /*17ca0*/  LDL.LU R137, [R1+0xd8c] ;  /* 0x000d8c0001897983 */ /* 0x001ea80000300800 */
[----:B------:R0:W-:Y:S01]  /*17cb0*/  STL [R1+0x840], R138 ;  /* 0x0008408a01007387 */ /* 0x0001e20000100800 */
[----:B------:R-:W-:-:S03]  /*17cc0*/  IADD3 R144, P2, R144, UR6, RZ ;  /* 0x0000000690907c10 */ /* 0x000fc6000ff5e0ff */
[----:B0-----:R-:W2:Y:S04]  /*17cd0*/  LDL.LU R138, [R1+0xd88] ;  /* 0x000d8800018a7983 */ /* 0x001ea80000300800 */
[----:B------:R0:W-:Y:S01]  /*17ce0*/  STL [R1+0x864], R139 ;  /* 0x0008648b01007387 */ /* 0x0001e20000100800 */
[----:B------:R-:W-:-:S03]  /*17cf0*/  IADD3.X R145, R145, UR5, RZ, P3, !PT ;  /* 0x0000000591917c10 */ /* 0x000fc60009ffe4ff */
        /* <DEDUP_REMOVED lines=30> */
[----:B---3--:R-:W-:-:S03]  /*17ee0*/  IADD3 R14, P6, R14, UR6, RZ ;  /* 0x000000060e0e7c10 */ /* 0x008fc6000ffde0ff */
[----:B0-----:R-:W3:Y:S01]  /*17ef0*/  LDL.LU R151, [R1+0xd54] ;  /* 0x000d540001977983 */ /* 0x001ee20000300800 */
[----:B----4-:R-:W-:Y:S02]  /*17f00*/  IADD3.X R15, R15, UR5, RZ, P1, !PT ;  /* 0x000000050f0f7c10 */ /* 0x010fe40008ffe4ff */
[----:B--2---:R-:W-:Y:S01]  /*17f10*/  IADD3 R16, P1, R16, UR6, RZ ;  /* 0x0000000610107c10 */ /* 0x004fe2000ff3e0ff */
        /* <DEDUP_REMOVED lines=9> */
[----:B------:R-:W-:Y:S04]  /*17fb0*/  STL [R1+0x81c], R19 ;  /* 0x00081c1301007387 */ /* 0x000fe80000100800 */
[----:B------:R-:W-:Y:S01]  /*17fc0*/  STL [R1+0x7f0], R20 ;  /* 0x0007f01401007387 */ /* 0x000fe20000100800 */
[----:B------:R-:W-:Y:S02]  /*17fd0*/  IADD3.X R21, R21, UR5, RZ, P4, !PT ;  /* 0x0000000515157c10 */ /* 0x000fe4000a7fe4ff */
[----:B------:R-:W-:-:S02]  /*17fe0*/  IADD3 R22, P4, R22, UR6, RZ ;  /* 0x0000000616167c10 */ /* 0x000fc4000ff9e0ff */
[----:B------:R-:W-:Y:S02]  /*17ff0*/  IADD3.X R23, R23, UR5, RZ, P5, !PT ;  /* 0x0000000517177c10 */ /* 0x000fe4000affe4ff */
[----:B------:R-:W-:Y:S01]  /*18000*/  IADD3 R3, P5, R3, UR6, RZ ;  /* 0x0000000603037c10 */ /* 0x000fe2000ffbe0ff */
[----:B------:R-:W-:Y:S04]  /*18010*/  STL [R1+0x814], R21 ;  /* 0x0008141501007387 */ /* 0x000fe80000100800 */
[----:B------:R0:W-:Y:S04]  /*18020*/  STL [R1+0x7e0], R3 ;  /* 0x0007e00301007387 */ /* 0x0001e80000100800 */
[----:B------:R-:W-:Y:S04]  /*18030*/  STL [R1+0x7e8], R22 ;  /* 0x0007e81601007387 */ /* 0x000fe80000100800 */
[----:B0-----:R-:W2:Y:S01]  /*18040*/  LDL.LU R3, [R1+0x7fc] ;  /* 0x0007fc0001037983 */ /* 0x001ea20000300800 */
[----:B------:R-:W-:-:S03]  /*18050*/  IADD3.X R2, R2, UR5, RZ, P6, !PT ;  /* 0x0000000502027c10 */ /* 0x000fc6000b7fe4ff */
[----:B------:R-:W-:Y:S04]  /*18060*/  STL [R1+0x80c], R23 ;  /* 0x00080c1701007387 */ /* 0x000fe80000100800 */
[----:B------:R0:W-:Y:S04]  /*18070*/  STL [R1+0x804], R2 ;  /* 0x0008040201007387 */ /* 0x0001e80000100800 */
[----:B0-----:R-:W4:Y:S04]  /*18080*/  LDL.LU R2, [R1+0x7d0] ;  /* 0x0007d00001027983 */ /* 0x001f280000300800 */
[----:B------:R-:W3:Y:S01]  /*18090*/  LDL.LU R245, [R1+0x7f4] ;  /* 0x0007f40001f57983 */ /* 0x000ee20000300800 */
[----:B------:R-:W-:-:S03]  /*180a0*/  IADD3 R0, P6, R0, UR6, RZ ;  /* 0x0000000600007c10 */ /* 0x000fc6000ffde0ff */
        /* <DEDUP_REMOVED lines=27> */
[----:B--2---:R-:W-:-:S05]  /*18260*/  IADD3.X R3, R3, UR5, RZ, P1, !PT ;  /* 0x0000000503037c10 */ /* 0x004fca0008ffe4ff */
[----:B------:R0:W-:Y:S04]  /*18270*/  STL [R1+0x7fc], R3 ;  /* 0x0007fc0301007387 */ /* 0x0001e80000100800 */
[----:B0-----:R-:W2:Y:S01]  /*18280*/  LDL.LU R3, [R1+0x784] ;  /* 0x0007840001037983 */ /* 0x001ea20000300800 */
[----:B----4-:R-:W-:-:S05]  /*18290*/  IADD3 R2, P1, R2, UR6, RZ ;  /* 0x0000000602027c10 */ /* 0x010fca000ff3e0ff */
[----:B------:R0:W-:Y:S04]  /*182a0*/  STL [R1+0x7d0], R2 ;  /* 0x0007d00201007387 */ /* 0x0001e80000100800 */
[----:B0-----:R-:W4:Y:S01]  /*182b0*/  LDL.LU R2, [R1+0x77c] ;  /* 0x00077c0001027983 */ /* 0x001f220000300800 */
[----:B---3--:R-:W-:Y:S02]  /*182c0*/  IADD3.X R245, R245, UR5, RZ, P2, !PT ;  /* 0x00000005f5f57c10 */ /* 0x008fe400097fe4ff */
[----:B------:R-:W-:Y:S02]  /*182d0*/  IADD3 R244, P2, R244, UR6, RZ ;  /* 0x00000006f4f47c10 */ /* 0x000fe4000ff5e0ff */
[----:B------:R-:W-:Y:S02]  /*182e0*/  IADD3.X R243, R243, UR5, RZ, P3, !PT ;  /* 0x00000005f3f37c10 */ /* 0x000fe40009ffe4ff */
[----:B------:R-:W-:Y:S01]  /*182f0*/  IADD3 R242, P3, R242, UR6, RZ ;  /* 0x00000006f2f27c10 */ /* 0x000fe2000ff7e0ff */
        /* <DEDUP_REMOVED lines=44> */
[----:B------:R-:W-:Y:S02]  /*185c0*/  IADD3.X R0, R0, UR5, RZ, P3, !PT ;  /* 0x0000000500007c10 */ /* 0x000fe40009ffe4ff */
[----:B------:R-:W-:Y:S01]  /*185d0*/  IADD3 R88, P3, R88, UR6, RZ ;  /* 0x0000000658587c10 */ /* 0x000fe2000ff7e0ff */
[----:B------:R-:W-:Y:S04]  /*185e0*/  STL [R1+0x79c], R20 ;  /* 0x00079c1401007387 */ /* 0x000fe80000100800 */
[----:B------:R-:W-:Y:S04]  /*185f0*/  STL [R1+0x770], R21 ;  /* 0x0007701501007387 */ /* 0x000fe80000100800 */
[----:B------:R-:W-:Y:S04]  /*18600*/  STL [R1+0x794], R22 ;  /* 0x0007941601007387 */ /* 0x000fe80000100800 */
[----:B------:R0:W-:Y:S04]  /*18610*/  STL [R1+0x760], R88 ;  /* 0x0007605801007387 */ /* 0x0001e80000100800 */
[----:B------:R-:W-:Y:S04]  /*18620*/  STL [R1+0x768], R23 ;  /* 0x0007681701007387 */ /* 0x000fe80000100800 */
[----:B0-----:R-:W3:Y:S04]  /*18630*/  LDL.LU R88, [R1+0xd50] ;  /* 0x000d500001587983 */ /* 0x001ee80000300800 */
[----:B------:R-:W-:Y:S01]  /*18640*/  STL [R1+0x78c], R0 ;  /* 0x00078c0001007387 */ /* 0x000fe20000100800 */
[----:B--2---:R-:W-:-:S02]  /*18650*/  IADD3.X R3, R3, UR5, RZ, P4, !PT ;  /* 0x0000000503037c10 */ /* 0x004fc4000a7fe4ff */
[----:B------:R-:W-:-:S05]  /*18660*/  IADD3 R90, P4, R90, UR6, RZ ;  /* 0x000000065a5a7c10 */ /* 0x000fca000ff9e0ff */
[----:B------:R0:W-:Y:S04]  /*18670*/  STL [R1+0x758], R90 ;  /* 0x0007585a01007387 */ /* 0x0001e80000100800 */
[----:B0-----:R-:W2:Y:S01]  /*18680*/  LDL.LU R90, [R1+0xd4c] ;  /* 0x000d4c00015a7983 */ /* 0x001ea20000300800 */
[----:B----4-:R-:W-:Y:S02]  /*18690*/  IADD3.X R2, R2, UR5, RZ, P5, !PT ;  /* 0x0000000502027c10 */ /* 0x010fe4000affe4ff */
        /* <DEDUP_REMOVED lines=11> */
[----:B---3--:R-:W-:-:S02]  /*18750*/  IADD3.X R88, R88, UR5, RZ, P6, !PT ;  /* 0x0000000558587c10 */ /* 0x008fc4000b7fe4ff */
[----:B------:R-:W-:-:S03]  /*18760*/  IADD3 R89, P6, R89, UR6, RZ ;  /* 0x0000000659597c10 */ /* 0x000fc6000ffde0ff */
[----:B------:R0:W-:Y:S04]  /*18770*/  STL [R1+0x774], R88 ;  /* 0x0007745801007387 */ /* 0x0001e80000100800 */
[----:B0-----:R-:W3:Y:S04]  /*18780*/  LDL.LU R88, [R1+0xd44] ;  /* 0x000d440001587983 */ /* 0x001ee80000300800 */
[----:B------:R0:W-:Y:S04]  /*18790*/  STL [R1+0x748], R89 ;  /* 0x0007485901007387 */ /* 0x0001e80000100800 */
[----:B0-----:R-:W3:Y:S01]  /*187a0*/  LDL.LU R89, [R1+0xd40] ;  /* 0x000d400001597983 */ /* 0x001ee20000300800 */
[----:B------:R-:W-:-:S02]  /*187b0*/  IADD3.X R100, R100, UR5, RZ, P6, !PT ;  /* 0x0000000564647c10 */ /* 0x000fc4000b7fe4ff */
[----:B------:R-:W-:Y:S02]  /*187c0*/  IADD3 R101, P6, R101, UR6, RZ ;  /* 0x0000000665657c10 */ /* 0x000fe4000ffde0ff */
[----:B--2---:R-:W-:Y:S02]  /*187d0*/  IADD3.X R90, R90, UR5, RZ, P1, !PT ;  /* 0x000000055a5a7c10 */ /* 0x004fe40008ffe4ff */
[----:B------:R-:W-:-:S03]  /*187e0*/  IADD3 R91, P1, R91, UR6, RZ ;  /* 0x000000065b5b7c10 */ /* 0x000fc6000ff3e0ff */
[----:B------:R0:W-:Y:S04]  /*187f0*/  STL [R1+0x76c], R90 ;  /* 0x00076c5a01007387 */ /* 0x0001e80000100800 */
[----:B0-----:R-:W3:Y:S01]  /*18800*/  LDL.LU R90, [R1+0xd3c] ;  /* 0x000d3c00015a7983 */ /* 0x001ee20000300800 */
[----:B----4-:R-:W-:-:S03]  /*18810*/  IADD3.X R92, R92, UR5, RZ, P2, !PT ;  /* 0x000000055c5c7c10 */ /* 0x010fc600097fe4ff */
[----:B------:R0:W-:Y:S01]  /*18820*/  STL [R1+0x740], R91 ;  /* 0x0007405b01007387 */ /* 0x0001e20000100800 */
[----:B------:R-:W-:-:S03]  /*18830*/  IADD3 R93, P2, R93, UR6, RZ ;  /* 0x000000065d5d7c10 */ /* 0x000fc6000ff5e0ff */
        /* <DEDUP_REMOVED lines=14> */
[----:B------:R-:W-:-:S03]  /*18920*/  IADD3.X R102, R102, UR5, RZ, P1, !PT ;  /* 0x0000000566667c10 */ /* 0x000fc60008ffe4ff */
[----:B0-----:R-:W3:Y:S04]  /*18930*/  LDL.LU R98, [R1+0xd1c] ;  /* 0x000d1c0001627983 */ /* 0x001ee80000300800 */
[----:B------:R0:W-:Y:S04]  /*18940*/  STL [R1+0x720], R99 ;  /* 0x0007206301007387 */ /* 0x0001e80000100800 */
[----:B0-----:R-:W3:Y:S04]  /*18950*/  LDL.LU R99, [R1+0xd18] ;  /* 0x000d180001637983 */ /* 0x001ee80000300800 */
[----:B------:R0:W-:Y:S04]  /*18960*/  STL [R1+0x744], R100 ;  /* 0x0007446401007387 */ /* 0x0001e80000100800 */
[----:B0-----:R-:W3:Y:S04]  /*18970*/  LDL.LU R100, [R1+0xd14] ;  /* 0x000d140001647983 */ /* 0x001ee80000300800 */
[----:B------:R-:W2:Y:S04]  /*18980*/  LDL.LU R15, [R1+0x6f4] ;  /* 0x0006f400010f7983 */ /* 0x000ea80000300800 */
[----:B------:R-:W4:Y:S04]  /*18990*/  LDL.LU R16, [R1+0x6c8] ;  /* 0x0006c80001107983 */ /* 0x000f280000300800 */
[----:B------:R-:W3:Y:S04]  /*189a0*/  LDL.LU R17, [R1+0x6ec] ;  /* 0x0006ec0001117983 */ /* 0x000ee80000300800 */
[----:B------:R0:W-:Y:S01]  /*189b0*/  STL [R1+0x718], R101 ;  /* 0x0007186501007387 */ /* 0x0001e20000100800 */
[----:B------:R-:W-:-:S03]  /*189c0*/  IADD3 R103, P1, R103, UR6, RZ ;  /* 0x0000000667677c10 */ /* 0x000fc6000ff3e0ff */
[----:B0-----:R-:W3:Y:S04]  /*189d0*/  LDL.LU R101, [R1+0xd10] ;  /* 0x000d100001657983 */ /* 0x001ee80000300800 */
[----:B------:R-:W3:Y:S04]  /*189e0*/  LDL.LU R18, [R1+0x6c0] ;  /* 0x0006c00001127983 */ /* 0x000ee80000300800 */
[----:B------:R-:W3:Y:S04]  /*189f0*/  LDL.LU R19, [R1+0x6e4] ;  /* 0x0006e40001137983 */ /* 0x000ee80000300800 */
[----:B------:R-:W3:Y:S04]  /*18a00*/  LDL.LU R20, [R1+0x6b8] ;  /* 0x0006b80001147983 */ /* 0x000ee80000300800 */
[----:B------:R0:W-:Y:S04]  /*18a10*/  STL [R1+0x73c], R102 ;  /* 0x00073c6601007387 */ /* 0x0001e80000100800 */
[----:B0-----:R-:W3:Y:S04]  /*18a20*/  LDL.LU R102, [R1+0xd0c] ;  /* 0x000d0c0001667983 */ /* 0x001ee80000300800 */
[----:B------:R-:W3:Y:S04]  /*18a30*/  LDL.LU R21, [R1+0x6dc] ;  /* 0x0006dc0001157983 */ /* 0x000ee80000300800 */
[----:B------:R-:W3:Y:S04]  /*18a40*/  LDL.LU R22, [R1+0x6b0] ;  /* 0x0006b00001167983 */ /* 0x000ee80000300800 */
[----:B------:R-:W3:Y:S04]  /*18a50*/  LDL.LU R23, [R1+0x6d4] ;  /* 0x0006d40001177983 */ /* 0x000ee80000300800 */
[----:B------:R-:W3:Y:S04]  /*18a60*/  LDL.LU R3, [R1+0x6a8] ;  /* 0x0006a80001037983 */ /* 0x000ee80000300800 */
[----:B------:R0:W-:Y:S04]  /*18a70*/  STL [R1+0x710], R103 ;  /* 0x0007106701007387 */ /* 0x0001e80000100800 */
[----:B0-----:R-:W3:Y:S04]  /*18a80*/  LDL.LU R103, [R1+0xd08] ;  /* 0x000d080001677983 */ /* 0x001ee80000300800 */
[----:B------:R-:W3:Y:S01]  /*18a90*/  LDL.LU R2, [R1+0x6cc] ;  /* 0x0006cc0001027983 */ /* 0x000ee20000300800 */
[----:B------:R-:W-:-:S02]  /*18aa0*/  IADD3.X R104, R104, UR5, RZ, P2, !PT ;  /* 0x0000000568687c10 */ /* 0x000fc400097fe4ff */
[----:B------:R-:W-:Y:S02]  /*18ab0*/  IADD3 R105, P2, R105, UR6, RZ ;  /* 0x0000000669697c10 */ /* 0x000fe4000ff5e0ff */
[----:B------:R-:W-:Y:S01]  /*18ac0*/  IADD3.X R106, R106, UR5, RZ, P3, !PT ;  /* 0x000000056a6a7c10 */ /* 0x000fe20009ffe4ff */
[----:B------:R0:W-:Y:S01]  /*18ad0*/  STL [R1+0x734], R104 ;  /* 0x0007346801007387 */ /* 0x0001e20000100800 */
[----:B------:R-:W-:Y:S02]  /*18ae0*/  IADD3 R107, P3, R107, UR6, RZ ;  /* 0x000000066b6b7c10 */ /* 0x000fe4000ff7e0ff */
[----:B------:R-:W-:Y:S02]  /*18af0*/  IADD3.X R108, R108, UR5, RZ, P4, !PT ;  /* 0x000000056c6c7c10 */ /* 0x000fe4000a7fe4ff */
[----:B------:R-:W-:Y:S01]  /*18b00*/  IADD3 R109, P4, R109, UR6, RZ ;  /* 0x000000066d6d7c10 */ /* 0x000fe2000ff9e0ff */
[----:B0-----:R-:W3:Y:S04]  /*18b10*/  LDL.LU R104, [R1+0xd04] ;  /* 0x000d040001687983 */ /* 0x001ee80000300800 */
[----:B------:R-:W3:Y:S04]  /*18b20*/  LDL.LU R0, [R1+0x6a0] ;  /* 0x0006a00001007983 */ /* 0x000ee80000300800 */
[----:B------:R0:W-:Y:S01]  /*18b30*/  STL [R1+0x708], R105 ;  /* 0x0007086901007387 */ /* 0x0001e20000100800 */
[----:B------:R-:W-:-:S02]  /*18b40*/  IADD3.X R110, R110, UR5, RZ, P5, !PT ;  /* 0x000000056e6e7c10 */ /* 0x000fc4000affe4ff */
[----:B------:R-:W-:Y:S01]  /*18b50*/  IADD3 R111, P5, R111, UR6, RZ ;  /* 0x000000066f6f7c10 */ /* 0x000fe2000ffbe0ff */
[----:B0-----:R-:W3:Y:S04]  /*18b60*/  LDL.LU R105, [R1+0xd00] ;  /* 0x000d000001697983 */ /* 0x001ee80000300800 */
[----:B------:R0:W-:Y:S01]  /*18b70*/  STL [R1+0x72c], R106 ;  /* 0x00072c6a01007387 */ /* 0x0001e20000100800 */
[----:B------:R-:W-:-:S03]  /*18b80*/  IADD3.X R112, R112, UR5, RZ, P6, !PT ;  /* 0x0000000570707c10 */ /* 0x000fc6000b7fe4ff */
[----:B0-----:R-:W3:Y:S04]  /*18b90*/  LDL.LU R106, [R1+0xcfc] ;  /* 0x000cfc00016a7983 */ /* 0x001ee80000300800 */
[----:B------:R0:W-:Y:S01]  /*18ba0*/  STL [R1+0x700], R107 ;  /* 0x0007006b01007387 */ /* 0x0001e20000100800 */
[----:B------:R-:W-:-:S03]  /*18bb0*/  IADD3 R113, P6, R113, UR6, RZ ;  /* 0x0000000671717c10 */ /* 0x000fc6000ffde0ff */
        /* <DEDUP_REMOVED lines=28> */
[----:B0-----:R-:W3:Y:S01]  /*18d80*/  LDL.LU R118, [R1+0xccc] ;  /* 0x000ccc0001767983 */ /* 0x001ee20000300800 */
[----:B--2---:R-:W-:-:S03]  /*18d90*/  IADD3.X R15, R15, UR5, RZ, P4, !PT ;  /* 0x000000050f0f7c10 */ /* 0x004fc6000a7fe4ff */
[----:B------:R0:W-:Y:S01]  /*18da0*/  STL [R1+0x6d0], R119 ;  /* 0x0006d07701007387 */ /* 0x0001e20000100800 */
[----:B----4-:R-:W-:Y:S02]  /*18db0*/  IADD3 R16, P4, R16, UR6, RZ ;  /* 0x0000000610107c10 */ /* 0x010fe4000ff9e0ff */
[----:B---3--:R-:W-:Y:S01]  /*18dc0*/  IADD3.X R17, R17, UR5, RZ, P5, !PT ;  /* 0x0000000511117c10 */ /* 0x008fe2000affe4ff */
[----:B0-----:R-:W2:Y:S04]  /*18dd0*/  LDL.LU R119, [R1+0xcc8] ;  /* 0x000cc80001777983 */ /* 0x001ea80000300800 */
[----:B------:R-:W-:Y:S04]  /*18de0*/  STL [R1+0x6f4], R15 ;  /* 0x0006f40f01007387 */ /* 0x000fe80000100800 */
[----:B------:R-:W-:Y:S01]  /*18df0*/  STL [R1+0x6c8], R16 ;  /* 0x0006c81001007387 */ /* 0x000fe20000100800 */
[----:B------:R-:W-:-:S03]  /*18e00*/  IADD3 R18, P5, R18, UR6, RZ ;  /* 0x0000000612127c10 */ /* 0x000fc6000ffbe0ff */
[----:B------:R-:W-:Y:S01]  /*18e10*/  STL [R1+0x6ec], R17 ;  /* 0x0006ec1101007387 */ /* 0x000fe20000100800 */
[----:B------:R-:W-:-:S03]  /*18e20*/  IADD3.X R19, R19, UR5, RZ, P6, !PT ;  /* 0x0000000513137c10 */ /* 0x000fc6000b7fe4ff */
[----:B------:R-:W-:Y:S01]  /*18e30*/  STL [R1+0x6c0], R18 ;  /* 0x0006c01201007387 */ /* 0x000fe20000100800 */
[----:B------:R-:W-:-:S03]  /*18e40*/  IADD3 R20, P6, R20, UR6, RZ ;  /* 0x0000000614147c10 */ /* 0x000fc6000ffde0ff */
[----:B------:R-:W-:Y:S04]  /*18e50*/  STL [R1+0x6e4], R19 ;  /* 0x0006e41301007387 */ /* 0x000fe80000100800 */
[----:B------:R-:W-:Y:S01]  /*18e60*/  STL [R1+0x6b8], R20 ;  /* 0x0006b81401007387 */ /* 0x000fe20000100800 */
[----:B------:R-:W-:Y:S02]  /*18e70*/  IADD3.X R21, R21, UR5, RZ, P1, !PT ;  /* 0x0000000515157c10 */ /* 0x000fe40008ffe4ff */
[----:B------:R-:W-:Y:S02]  /*18e80*/  IADD3 R22, P1, R22, UR6, RZ ;  /* 0x0000000616167c10 */ /* 0x000fe4000ff3e0ff */
[----:B------:R-:W-:Y:S02]  /*18e90*/  IADD3.X R23, R23, UR5, RZ, P2, !PT ;  /* 0x0000000517177c10 */ /* 0x000fe400097fe4ff */
[----:B------:R-:W-:Y:S01]  /*18ea0*/  IADD3 R3, P2, R3, UR6, RZ ;  /* 0x0000000603037c10 */ /* 0x000fe2000ff5e0ff */
[----:B------:R-:W-:Y:S04]  /*18eb0*/  STL [R1+0x6dc], R21 ;  /* 0x0006dc1501007387 */ /* 0x000fe80000100800 */
[----:B------:R0:W-:Y:S04]  /*18ec0*/  STL [R1+0x6a8], R3 ;  /* 0x0006a80301007387 */ /* 0x0001e80000100800 */
[----:B------:R-:W-:Y:S04]  /*18ed0*/  STL [R1+0x6b0], R22 ;  /* 0x0006b01601007387 */ /* 0x000fe80000100800 */
[----:B0-----:R-:W3:Y:S01]  /*18ee0*/  LDL.LU R3, [R1+0x6c4] ;  /* 0x0006c40001037983 */ /* 0x001ee20000300800 */
[----:B------:R-:W-:-:S03]  /*18ef0*/  IADD3.X R2, R2, UR5, RZ, P3, !PT ;  /* 0x0000000502027c10 */ /* 0x000fc60009ffe4ff */
[----:B------:R-:W-:Y:S04]  /*18f00*/  STL [R1+0x6d4], R23 ;  /* 0x0006d41701007387 */ /* 0x000fe80000100800 */
[----:B------:R0:W-:Y:S04]  /*18f10*/  STL [R1+0x6cc], R2 ;  /* 0x0006cc0201007387 */ /* 0x0001e80000100800 */
[----:B0-----:R-:W4:Y:S04]  /*18f20*/  LDL.LU R2, [R1+0x698] ;  /* 0x0006980001027983 */ /* 0x001f280000300800 */
[----:B------:R-:W2:Y:S01]  /*18f30*/  LDL.LU R245, [R1+0x6bc] ;  /* 0x0006bc0001f57983 */ /* 0x000ea20000300800 */
[----:B------:R-:W-:-:S03]  /*18f40*/  IADD3 R0, P3, R0, UR6, RZ ;  /* 0x0000000600007c10 */ /* 0x000fc6000ff7e0ff */
[----:B------:R-:W2:Y:S04]  /*18f50*/  LDL.LU R244, [R1+0x690] ;  /* 0x0006900001f47983 */ /* 0x000ea80000300800 */
[----:B------:R-:W2:Y:S04]  /*18f60*/  LDL.LU R243, [R1+0x6b4] ;  /* 0x0006b40001f37983 */ /* 0x000ea80000300800 */
        /* <DEDUP_REMOVED lines=31> */
[----:B--2---:R-:W-:Y:S02]  /*19160*/  IADD3.X R245, R245, UR5, RZ, P5, !PT ;  /* 0x00000005f5f57c10 */ /* 0x004fe4000affe4ff */
        /* <DEDUP_REMOVED lines=54> */
[----:B0-----:R-:W2:Y:S04]  /*194d0*/  LDL.LU R56, [R1+0xcc4] ;  /* 0x000cc40001387983 */ /* 0x001ea80000300800 */
[----:B------:R-:W-:Y:S01]  /*194e0*/  STL [R1+0x654], R0 ;  /* 0x0006540001007387 */ /* 0x000fe20000100800 */
[----:B---3--:R-:W-:-:S02]  /*194f0*/  IADD3.X R3, R3, UR5, RZ, P1, !PT ;  /* 0x0000000503037c10 */ /* 0x008fc40008ffe4ff */
[----:B------:R-:W-:-:S05]  /*19500*/  IADD3 R58, P1, R58, UR6, RZ ;  /* 0x000000063a3a7c10 */ /* 0x000fca000ff3e0ff */
[----:B------:R0:W-:Y:S04]  /*19510*/  STL [R1+0x620], R58 ;  /* 0x0006203a01007387 */ /* 0x0001e80000100800 */
[----:B0-----:R-:W3:Y:S01]  /*19520*/  LDL.LU R58, [R1+0xcc0] ;  /* 0x000cc000013a7983 */ /* 0x001ee20000300800 */
        /* <DEDUP_REMOVED lines=13> */
[----:B------:R-:W-:-:S03]  /*19600*/  IADD3 R57, P3, R57, UR6, RZ ;  /* 0x0000000639397c10 */ /* 0x000fc6000ff7e0ff */
[----:B------:R0:W-:Y:S04]  /*19610*/  STL [R1+0x63c], R56 ;  /* 0x00063c3801007387 */ /* 0x0001e80000100800 */
[----:B0-----:R-:W2:Y:S04]  /*19620*/  LDL.LU R56, [R1+0xcb8] ;  /* 0x000cb80001387983 */ /* 0x001ea80000300800 */
[----:B------:R0:W-:Y:S04]  /*19630*/  STL [R1+0x610], R57 ;  /* 0x0006103901007387 */ /* 0x0001e80000100800 */
[----:B0-----:R-:W2:Y:S01]  /*19640*/  LDL.LU R57, [R1+0xcb4] ;  /* 0x000cb40001397983 */ /* 0x001ea20000300800 */
[----:B------:R-:W-:-:S02]  /*19650*/  IADD3.X R68, R68, UR5, RZ, P3, !PT ;  /* 0x0000000544447c10 */ /* 0x000fc40009ffe4ff */
[----:B------:R-:W-:Y:S02]  /*19660*/  IADD3 R69, P3, R69, UR6, RZ ;  /* 0x0000000645457c10 */ /* 0x000fe4000ff7e0ff */
[----:B---3--:R-:W-:Y:S02]  /*19670*/  IADD3.X R58, R58, UR5, RZ, P4, !PT ;  /* 0x000000053a3a7c10 */ /* 0x008fe4000a7fe4ff */
[----:B------:R-:W-:-:S03]  /*19680*/  IADD3 R59, P4, R59, UR6, RZ ;  /* 0x000000063b3b7c10 */ /* 0x000fc6000ff9e0ff */
[----:B------:R0:W-:Y:S04]  /*19690*/  STL [R1+0x634], R58 ;  /* 0x0006343a01007387 */ /* 0x0001e80000100800 */
[----:B0-----:R-:W2:Y:S01]  /*196a0*/  LDL.LU R58, [R1+0xcb0] ;  /* 0x000cb000013a7983 */ /* 0x001ea20000300800 */
[----:B----4-:R-:W-:-:S03]  /*196b0*/  IADD3.X R60, R60, UR5, RZ, P5, !PT ;  /* 0x000000053c3c7c10 */ /* 0x010fc6000affe4ff */
        /* <DEDUP_REMOVED lines=25> */
[----:B------:R0:W-:Y:S01]  /*19850*/  STL [R1+0x5e0], R69 ;  /* 0x0005e04501007387 */ /* 0x0001e20000100800 */
[----:B------:R-:W-:-:S03]  /*19860*/  IADD3 R71, P4, R71, UR6, RZ ;  /* 0x0000000647477c10 */ /* 0x000fc6000ff9e0ff */
[----:B0-----:R-:W2:Y:S04]  /*19870*/  LDL.LU R69, [R1+0xc84] ;  /* 0x000c840001457983 */ /* 0x001ea80000300800 */
[----:B------:R-:W2:Y:S04]  /*19880*/  LDL.LU R18, [R1+0x588] ;  /* 0x0005880001127983 */ /* 0x000ea80000300800 */
[----:B------:R-:W2:Y:S04]  /*19890*/  LDL.LU R19, [R1+0x5ac] ;  /* 0x0005ac0001137983 */ /* 0x000ea80000300800 */
[----:B------:R-:W2:Y:S04]  /*198a0*/  LDL.LU R20, [R1+0x580] ;  /* 0x0005800001147983 */ /* 0x000ea80000300800 */
        /* <DEDUP_REMOVED lines=9> */
[----:B------:R-:W-:-:S02]  /*19940*/  IADD3.X R72, R72, UR5, RZ, P5, !PT ;  /* 0x0000000548487c10 */ /* 0x000fc4000affe4ff */
[----:B------:R-:W-:Y:S02]  /*19950*/  IADD3 R73, P5, R73, UR6, RZ ;  /* 0x0000000649497c10 */ /* 0x000fe4000ffbe0ff */
[----:B------:R-:W-:Y:S01]  /*19960*/  IADD3.X R74, R74, UR5, RZ, P6, !PT ;  /* 0x000000054a4a7c10 */ /* 0x000fe2000b7fe4ff */
[----:B------:R0:W-:Y:S01]  /*19970*/  STL [R1+0x5fc], R72 ;  /* 0x0005fc4801007387 */ /* 0x0001e20000100800 */
[----:B------:R-:W-:Y:S02]  /*19980*/  IADD3 R75, P6, R75, UR6, RZ ;  /* 0x000000064b4b7c10 */ /* 0x000fe4000ffde0ff */
[----:B------:R-:W-:Y:S02]  /*19990*/  IADD3.X R76, R76, UR5, RZ, P1, !PT ;  /* 0x000000054c4c7c10 */ /* 0x000fe40008ffe4ff */
[----:B------:R-:W-:Y:S01]  /*199a0*/  IADD3 R77, P1, R77, UR6, RZ ;  /* 0x000000064d4d7c10 */ /* 0x000fe2000ff3e0ff */
[----:B0-----:R-:W2:Y:S04]  /*199b0*/  LDL.LU R72, [R1+0xc78] ;  /* 0x000c780001487983 */ /* 0x001ea80000300800 */
[----:B------:R-:W2:Y:S04]  /*199c0*/  LDL.LU R0, [R1+0x568] ;  /* 0x0005680001007983 */ /* 0x000ea80000300800 */
[----:B------:R0:W-:Y:S01]  /*199d0*/  STL [R1+0x5d0], R73 ;  /* 0x0005d04901007387 */ /* 0x0001e20000100800 */
[----:B------:R-:W-:-:S02]  /*199e0*/  IADD3.X R78, R78, UR5, RZ, P2, !PT ;  /* 0x000000054e4e7c10 */ /* 0x000fc400097fe4ff */
[----:B------:R-:W-:Y:S01]  /*199f0*/  IADD3 R79, P2, R79, UR6, RZ ;  /* 0x000000064f4f7c10 */ /* 0x000fe2000ff5e0ff */
        /* <DEDUP_REMOVED lines=34> */
[----:B0-----:R-:W2:Y:S01]  /*19c20*/  LDL.LU R86, [R1+0xc40] ;  /* 0x000c400001567983 */ /* 0x001ea20000300800 */
[----:B---3--:R-:W-:-:S03]  /*19c30*/  IADD3.X R15, R15, UR5, RZ, P1, !PT ;  /* 0x000000050f0f7c10 */ /* 0x008fc60008ffe4ff */
[----:B------:R0:W-:Y:S01]  /*19c40*/  STL [R1+0x598], R87 ;  /* 0x0005985701007387 */ /* 0x0001e20000100800 */
[----:B----4-:R-:W-:Y:S02]  /*19c50*/  IADD3 R16, P1, R16, UR6, RZ ;  /* 0x0000000610107c10 */ /* 0x010fe4000ff3e0ff */
[----:B--2---:R-:W-:Y:S01]  /*19c60*/  IADD3.X R17, R17, UR5, RZ, P2, !PT ;  /* 0x0000000511117c10 */ /* 0x004fe200097fe4ff */
        /* <DEDUP_REMOVED lines=143> */
[----:B------:R-:W-:-:S04]  /*1a560*/  IADD3 R37, P6, R37, UR6, RZ ;  /* 0x0000000625257c10 */ /* 0x000fc8000ffde0ff */
[----:B------:R-:W-:Y:S02]  /*1a570*/  IADD3.X R48, R48, UR5, RZ, P6, !PT ;  /* 0x0000000530307c10 */ /* 0x000fe4000b7fe4ff */
        /* <DEDUP_REMOVED lines=65> */
[----:B------:R0:W-:Y:S04]  /*1a990*/  STL [R1+0x470], R51 ;  /* 0x0004703301007387 */ /* 0x0001e80000100800 */
        /* <DEDUP_REMOVED lines=10> */
[----:B------:R-:W2:Y:S04]  /*1aa40*/  LDL.LU R11, [R1+0x45c] ;  /* 0x00045c00010b7983 */ /* 0x000ea80000300800 */
[----:B------:R-:W2:Y:S01]  /*1aa50*/  LDL.LU R12, [R1+0x430] ;  /* 0x00043000010c7983 */ /* 0x000ea20000300800 */
[----:B------:R-:W-:-:S03]  /*1aa60*/  IADD3 R53, P2, R53, UR6, RZ ;  /* 0x0000000635357c10 */ /* 0x000fc6000ff5e0ff */
[----:B------:R-:W2:Y:S04]  /*1aa70*/  LDL.LU R13, [R1+0x454] ;  /* 0x00045400010d7983 */ /* 0x000ea80000300800 */
[----:B------:R-:W2:Y:S04]  /*1aa80*/  LDL.LU R14, [R1+0x428] ;  /* 0x00042800010e7983 */ /* 0x000ea80000300800 */
[----:B------:R-:W2:Y:S04]  /*1aa90*/  LDL.LU R15, [R1+0x44c] ;  /* 0x00044c00010f7983 */ /* 0x000ea80000300800 */
[----:B------:R-:W2:Y:S04]  /*1aaa0*/  LDL.LU R16, [R1+0x420] ;  /* 0x0004200001107983 */ /* 0x000ea80000300800 */
        /* <DEDUP_REMOVED lines=10> */
[----:B------:R-:W2:Y:S04]  /*1ab50*/  LDL.LU R0, [R1+0x424] ;  /* 0x0004240001007983 */ /* 0x000ea80000300800 */
[----:B------:R-:W2:Y:S01]  /*1ab60*/  LDL.LU R2, [R1+0x3f8] ;  /* 0x0003f80001027983 */ /* 0x000ea20000300800 */
[----:B------:R-:W-:-:S02]  /*1ab70*/  IADD3.X R54, R54, UR5, RZ, P3, !PT ;  /* 0x0000000536367c10 */ /* 0x000fc40009ffe4ff */
[----:B------:R-:W-:-:S03]  /*1ab80*/  IADD3 R55, P3, R55, UR6, RZ ;  /* 0x0000000637377c10 */ /* 0x000fc6000ff7e0ff */
[----:B------:R0:W-:Y:S04]  /*1ab90*/  STL [R1+0x48c], R54 ;  /* 0x00048c3601007387 */ /* 0x0001e80000100800 */
[----:B0-----:R-:W2:Y:S04]  /*1aba0*/  LDL.LU R54, [R1+0xbb4] ;  /* 0x000bb40001367983 */ /* 0x001ea80000300800 */
[----:B------:R0:W-:Y:S04]  /*1abb0*/  STL [R1+0x460], R55 ;  /* 0x0004603701007387 */ /* 0x0001e80000100800 */
[----:B0-----:R-:W2:Y:S01]  /*1abc0*/  LDL.LU R55, [R1+0xbb0] ;  /* 0x000bb00001377983 */ /* 0x001ea20000300800 */
[----:B---3--:R-:W-:-:S02]  /*1abd0*/  IADD3.X R242, R242, UR5, RZ, P4, !PT ;  /* 0x00000005f2f27c10 */ /* 0x008fc4000a7fe4ff */
[----:B----4-:R-:W-:-:S03]  /*1abe0*/  IADD3 R241, P4, R241, UR6, RZ ;  /* 0x00000006f1f17c10 */ /* 0x010fc6000ff9e0ff */
[----:B------:R-:W-:Y:S01]  /*1abf0*/  STL [R1+0x484], R242 ;  /* 0x000484f201007387 */ /* 0x000fe20000100800 */
[----:B--2---:R-:W-:-:S03]  /*1ac00*/  IADD3.X R240, R240, UR5, RZ, P5, !PT ;  /* 0x00000005f0f07c10 */ /* 0x004fc6000affe4ff */
[----:B------:R-:W-:Y:S04]  /*1ac10*/  STL [R1+0x458], R241 ;  /* 0x000458f101007387 */ /* 0x000fe80000100800 */
[----:B------:R-:W-:Y:S01]  /*1ac20*/  STL [R1+0x47c], R240 ;  /* 0x00047cf001007387 */ /* 0x000fe20000100800 */
[----:B------:R-:W-:Y:S02]  /*1ac30*/  IADD3 R4, P5, R4, UR6, RZ ;  /* 0x0000000604047c10 */ /* 0x000fe4000ffbe0ff */
[----:B------:R-:W-:-:S03]  /*1ac40*/  IADD3.X R5, R5, UR5, RZ, P6, !PT ;  /* 0x0000000505057c10 */ /* 0x000fc6000b7fe4ff */
[----:B------:R-:W-:Y:S01]  /*1ac50*/  STL [R1+0x450], R4 ;  /* 0x0004500401007387 */ /* 0x000fe20000100800 */
[----:B------:R-:W-:-:S03]  /*1ac60*/  IADD3 R6, P6, R6, UR6, RZ ;  /* 0x0000000606067c10 */ /* 0x000fc6000ffde0ff */
[----:B------:R-:W-:Y:S04]  /*1ac70*/  STL [R1+0x474], R5 ;  /* 0x0004740501007387 */ /* 0x000fe80000100800 */
[----:B------:R-:W-:Y:S01]  /*1ac80*/  STL [R1+0x448], R6 ;  /* 0x0004480601007387 */ /* 0x000fe20000100800 */
[----:B------:R-:W-:Y:S02]  /*1ac90*/  IADD3.X R7, R7, UR5, RZ, P1, !PT ;  /* 0x0000000507077c10 */ /* 0x000fe40008ffe4ff */
        /* <DEDUP_REMOVED lines=23> */
[----:B------:R1:W-:Y:S04]  /*1ae10*/  STL [R1+0x444], R17 ;  /* 0x0004441101007387 */ /* 0x0003e80000100800 */
[----:B0-----:R-:W2:Y:S01]  /*1ae20*/  LDL.LU R3, [R1+0x41c] ;  /* 0x00041c0001037983 */ /* 0x001ea20000300800 */
[----:B------:R-:W-:-:S03]  /*1ae30*/  IADD3 R19, P1, R19, UR6, RZ ;  /* 0x0000000613137c10 */ /* 0x000fc6000ff3e0ff */
[----:B------:R0:W-:Y:S01]  /*1ae40*/  STL [R1+0x418], R18 ;  /* 0x0004181201007387 */ /* 0x0001e20000100800 */
        /* <DEDUP_REMOVED lines=9> */
[----:B------:R-:W3:Y:S01]  /*1aee0*/  LDL.LU R246, [R1+0x3f0] ;  /* 0x0003f00001f67983 */ /* 0x000ee20000300800 */
[----:B------:R-:W-:-:S03]  /*1aef0*/  IADD3 R2, P4, R2, UR6, RZ ;  /* 0x0000000602027c10 */ /* 0x000fc6000ff9e0ff */
[----:B------:R-:W-:Y:S04]  /*1af00*/  STL [R1+0x400], R23 ;  /* 0x0004001701007387 */ /* 0x000fe80000100800 */
[----:B------:R-:W4:Y:S04]  /*1af10*/  LDL.LU R245, [R1+0x414] ;  /* 0x0004140001f57983 */ /* 0x000f280000300800 */
[----:B------:R-:W-:Y:S04]  /*1af20*/  STL [R1+0x424], R0 ;  /* 0x0004240001007387 */ /* 0x000fe80000100800 */
        /* <DEDUP_REMOVED lines=19> */
[----:B-1----:R-:W4:Y:S04]  /*1b060*/  LDL.LU R17, [R1+0x3a0] ;  /* 0x0003a00001117983 */ /* 0x002f280000300800 */
[----:B0-----:R-:W4:Y:S04]  /*1b070*/  LDL.LU R18, [R1+0x3c4] ;  /* 0x0003c40001127983 */ /* 0x001f280000300800 */
[----:B------:R-:W4:Y:S04]  /*1b080*/  LDL.LU R2, [R1+0x398] ;  /* 0x0003980001027983 */ /* 0x000f280000300800 */
[----:B------:R-:W4:Y:S04]  /*1b090*/  LDL.LU R19, [R1+0x3bc] ;  /* 0x0003bc0001137983 */ /* 0x000f280000300800 */
[----:B------:R-:W4:Y:S04]  /*1b0a0*/  LDL.LU R20, [R1+0x390] ;  /* 0x0003900001147983 */ /* 0x000f280000300800 */
[----:B------:R-:W4:Y:S01]  /*1b0b0*/  LDL.LU R21, [R1+0x3b4] ;  /* 0x0003b40001157983 */ /* 0x000f220000300800 */
[----:B--2---:R-:W-:-:S05]  /*1b0c0*/  IADD3.X R3, R3, UR5, RZ, P5, !PT ;  /* 0x0000000503037c10 */ /* 0x004fca000affe4ff */
[----:B------:R0:W-:Y:S04]  /*1b0d0*/  STL [R1+0x41c], R3 ;  /* 0x00041c0301007387 */ /* 0x0001e80000100800 */
[----:B------:R-:W2:Y:S04]  /*1b0e0*/  LDL.LU R22, [R1+0x388] ;  /* 0x0003880001167983 */ /* 0x000ea80000300800 */
[----:B------:R-:W2:Y:S04]  /*1b0f0*/  LDL.LU R23, [R1+0x3ac] ;  /* 0x0003ac0001177983 */ /* 0x000ea80000300800 */
[----:B------:R-:W2:Y:S04]  /*1b100*/  LDL.LU R0, [R1+0x380] ;  /* 0x0003800001007983 */ /* 0x000ea80000300800 */
[----:B0-----:R-:W2:Y:S01]  /*1b110*/  LDL.LU R3, [R1+0x3a4] ;  /* 0x0003a40001037983 */ /* 0x001ea20000300800 */
[----:B---3--:R-:W-:-:S02]  /*1b120*/  IADD3 R246, P5, R246, UR6, RZ ;  /* 0x00000006f6f67c10 */ /* 0x008fc4000ffbe0ff */
[----:B----4-:R-:W-:-:S03]  /*1b130*/  IADD3.X R245, R245, UR5, RZ, P6, !PT ;  /* 0x00000005f5f57c10 */ /* 0x010fc6000b7fe4ff */
        /* <DEDUP_REMOVED lines=41> */
[----:B------:R0:W-:Y:S04]  /*1b3d0*/  STL [R1+0x398], R2 ;  /* 0x0003980201007387 */ /* 0x0001e80000100800 */
[----:B------:R1:W-:Y:S04]  /*1b3e0*/  STL [R1+0x3a0], R17 ;  /* 0x0003a01101007387 */ /* 0x0003e80000100800 */
[----:B0-----:R-:W3:Y:S01]  /*1b3f0*/  LDL.LU R2, [R1+0x378] ;  /* 0x0003780001027983 */ /* 0x001ee20000300800 */
[----:B------:R-:W-:-:S02]  /*1b400*/  IADD3.X R19, R19, UR5, RZ, P5, !PT ;  /* 0x0000000513137c10 */ /* 0x000fc4000affe4ff */
[----:B------:R-:W-:Y:S02]  /*1b410*/  IADD3 R20, P5, R20, UR6, RZ ;  /* 0x0000000614147c10 */ /* 0x000fe4000ffbe0ff */
[----:B------:R-:W-:Y:S01]  /*1b420*/  IADD3.X R21, R21, UR5, RZ, P6, !PT ;  /* 0x0000000515157c10 */ /* 0x000fe2000b7fe4ff */
[----:B------:R0:W-:Y:S04]  /*1b430*/  STL [R1+0x3c4], R18 ;  /* 0x0003c41201007387 */ /* 0x0001e80000100800 */
[----:B------:R4:W-:Y:S04]  /*1b440*/  STL [R1+0x3bc], R19 ;  /* 0x0003bc1301007387 */ /* 0x0009e80000100800 */
[----:B------:R4:W-:Y:S04]  /*1b450*/  STL [R1+0x390], R20 ;  /* 0x0003901401007387 */ /* 0x0009e80000100800 */
[----:B------:R4:W-:Y:S01]  /*1b460*/  STL [R1+0x3b4], R21 ;  /* 0x0003b41501007387 */ /* 0x0009e20000100800 */
[----:B--2---:R-:W-:-:S02]  /*1b470*/  IADD3 R22, P6, R22, UR6, RZ ;  /* 0x0000000616167c10 */ /* 0x004fc4000ffde0ff */
[----:B------:R-:W-:-:S03]  /*1b480*/  IADD3.X R23, R23, UR5, RZ, P1, !PT ;  /* 0x0000000517177c10 */ /* 0x000fc60008ffe4ff */
[----:B------:R2:W-:Y:S01]  /*1b490*/  STL [R1+0x388], R22 ;  /* 0x0003881601007387 */ /* 0x0005e20000100800 */
[----:B------:R-:W-:-:S03]  /*1b4a0*/  IADD3 R0, P1, R0, UR6, RZ ;  /* 0x0000000600007c10 */ /* 0x000fc6000ff3e0ff */
[----:B------:R-:W3:Y:S01]  /*1b4b0*/  LDL.LU R246, [R1+0x39c] ;  /* 0x00039c0001f67983 */ /* 0x000ee20000300800 */
[----:B------:R-:W-:-:S03]  /*1b4c0*/  IADD3.X R3, R3, UR5, RZ, P2, !PT ;  /* 0x0000000503037c10 */ /* 0x000fc600097fe4ff */
[----:B------:R3:W-:Y:S04]  /*1b4d0*/  STL [R1+0x3ac], R23 ;  /* 0x0003ac1701007387 */ /* 0x0007e80000100800 */
[----:B------:R-:W3:Y:S04]  /*1b4e0*/  LDL.LU R245, [R1+0x370] ;  /* 0x0003700001f57983 */ /* 0x000ee80000300800 */
[----:B------:R3:W-:Y:S04]  /*1b4f0*/  STL [R1+0x380], R0 ;  /* 0x0003800001007387 */ /* 0x0007e80000100800 */
        /* <DEDUP_REMOVED lines=19> */
[----:B-1----:R-:W3:Y:S04]  /*1b630*/  LDL.LU R17, [R1+0x34c] ;  /* 0x00034c0001117983 */ /* 0x002ee80000300800 */
[----:B0-----:R-:W3:Y:S04]  /*1b640*/  LDL.LU R18, [R1+0x320] ;  /* 0x0003200001127983 */ /* 0x001ee80000300800 */
[----:B----4-:R-:W4:Y:S04]  /*1b650*/  LDL.LU R19, [R1+0x344] ;  /* 0x0003440001137983 */ /* 0x010f280000300800 */
[----:B------:R-:W4:Y:S04]  /*1b660*/  LDL.LU R20, [R1+0x318] ;  /* 0x0003180001147983 */ /* 0x000f280000300800 */
[----:B------:R-:W4:Y:S04]  /*1b670*/  LDL.LU R21, [R1+0x33c] ;  /* 0x00033c0001157983 */ /* 0x000f280000300800 */
[----:B--2---:R-:W2:Y:S01]  /*1b680*/  LDL.LU R22, [R1+0x310] ;  /* 0x0003100001167983 */ /* 0x004ea20000300800 */
[----:B---3--:R-:W-:-:S05]  /*1b690*/  IADD3 R2, P2, R2, UR6, RZ ;  /* 0x0000000602027c10 */ /* 0x008fca000ff5e0ff */
[----:B------:R0:W-:Y:S04]  /*1b6a0*/  STL [R1+0x378], R2 ;  /* 0x0003780201007387 */ /* 0x0001e80000100800 */
[----:B------:R-:W3:Y:S04]  /*1b6b0*/  LDL.LU R23, [R1+0x334] ;  /* 0x0003340001177983 */ /* 0x000ee80000300800 */
[----:B------:R-:W3:Y:S04]  /*1b6c0*/  LDL.LU R0, [R1+0x308] ;  /* 0x0003080001007983 */ /* 0x000ee80000300800 */
[----:B------:R-:W3:Y:S04]  /*1b6d0*/  LDL.LU R3, [R1+0x32c] ;  /* 0x00032c0001037983 */ /* 0x000ee80000300800 */
[----:B0-----:R-:W3:Y:S01]  /*1b6e0*/  LDL.LU R2, [R1+0x300] ;  /* 0x0003000001027983 */ /* 0x001ee20000300800 */
[----:B------:R-:W-:-:S02]  /*1b6f0*/  WARPGROUP.DEPBAR.LE gsb0, 0x0 ;  /* 0x00008000000079c5 */ /* 0x000fc40000010000 */
[----:B------:R-:W-:Y:S01]  /*1b700*/  WARPGROUP.ARRIVE ;  /* 0x00000000000079c5 */ /* 0x000fe20000000000 */
[----:B------:R-:W-:Y:S01]  /*1b710*/  UMOV UR18, UR14 ;  /* 0x0000000e00127c82 */ /* 0x000fe20008000000 */
[----:B------:R-:W-:-:S04]  /*1b720*/  UMOV UR19, UR15 ;  /* 0x0000000f00137c82 */ /* 0x000fc80008000000 */
[----:B------:R-:W-:Y:S01]  /*1b730*/  QGMMA.64x64x32.F32.E4M3.E4M3 R152, gdesc[UR16], R152, gsb0 ;  /* 0x00e00000109879f3 */ /* 0x000fe20008000898 */
[----:B------:R-:W-:Y:S01]  /*1b740*/  UMOV UR22, UR10 ;  /* 0x0000000a00167c82 */ /* 0x000fe20008000000 */
[----:B------:R-:W-:Y:S01]  /*1b750*/  UMOV UR23, UR11 ;  /* 0x0000000b00177c82 */ /* 0x000fe20008000000 */
[----:B------:R-:W-:Y:S02]  /*1b760*/  WARPGROUP.DEPBAR.LE gsb0, 0x0 ;  /* 0x00008000000079c5 */ /* 0x000fe40000010000 */
[----:B------:R-:W-:-:S06]  /*1b770*/  WARPGROUP.ARRIVE ;  /* 0x00000000000079c5 */ /* 0x000fcc0000000000 */
[----:B------:R-:W-:Y:S01]  /*1b780*/  QGMMA.64x64x32.F32.E4M3.E4M3 R152, gdesc[UR20], R152, gsb0 ;  /* 0x00e00000149879f3 */ /* 0x000fe20008000898 */
[----:B------:R-:W-:Y:S02]  /*1b790*/  IADD3.X R246, R246, UR5, RZ, P3, !PT ;  /* 0x00000005f6f67c10 */ /* 0x000fe40009ffe4ff */
[----:B------:R-:W-:-:S03]  /*1b7a0*/  IADD3 R245, P3, R245, UR6, RZ ;  /* 0x00000006f5f57c10 */ /* 0x000fc6000ff7e0ff */
[----:B------:R0:W-:Y:S01]  /*1b7b0*/  STL [R1+0x39c], R246 ;  /* 0x00039cf601007387 */ /* 0x0001e20000100800 */
[----:B------:R-:W-:-:S03]  /*1b7c0*/  IADD3.X R244, R244, UR5, RZ, P4, !PT ;  /* 0x00000005f4f47c10 */ /* 0x000fc6000a7fe4ff */
[----:B------:R1:W-:Y:S01]  /*1b7d0*/  STL [R1+0x370], R245 ;  /* 0x000370f501007387 */ /* 0x0003e20000100800 */
        /* <DEDUP_REMOVED lines=38> */
[----:B----4-:R-:W-:-:S03]  /*1ba40*/  IADD3.X R19, R19, UR5, RZ, P2, !PT ;  /* 0x0000000513137c10 */ /* 0x010fc600097fe4ff */
[----:B------:R4:W-:Y:S01]  /*1ba50*/  STL [R1+0x320], R18 ;  /* 0x0003201201007387 */ /* 0x0009e20000100800 */
[----:B------:R-:W-:-:S03]  /*1ba60*/  IADD3 R20, P2, R20, UR7, RZ ;  /* 0x0000000714147c10 */ /* 0x000fc6000ff5e0ff */
[----:B------:R4:W-:Y:S01]  /*1ba70*/  STL [R1+0x344], R19 ;  /* 0x0003441301007387 */ /* 0x0009e20000100800 */
[----:B------:R-:W-:-:S03]  /*1ba80*/  IADD3.X R21, R21, UR5, RZ, P3, !PT ;  /* 0x0000000515157c10 */ /* 0x000fc60009ffe4ff */
[----:B------:R4:W-:Y:S01]  /*1ba90*/  STL [R1+0x318], R20 ;  /* 0x0003181401007387 */ /* 0x0009e20000100800 */
[----:B--2---:R-:W-:-:S03]  /*1baa0*/  IADD3 R22, P3, R22, UR7, RZ ;  /* 0x0000000716167c10 */ /* 0x004fc6000ff7e0ff */
[----:B------:R2:W-:Y:S04]  /*1bab0*/  STL [R1+0x33c], R21 ;  /* 0x00033c1501007387 */ /* 0x0005e80000100800 */
[----:B------:R2:W-:Y:S01]  /*1bac0*/  STL [R1+0x310], R22 ;  /* 0x0003101601007387 */ /* 0x0005e20000100800 */
[----:B---3--:R-:W-:Y:S02]  /*1bad0*/  IADD3.X R23, R23, UR5, RZ, P4, !PT ;  /* 0x0000000517177c10 */ /* 0x008fe4000a7fe4ff */
[----:B------:R-:W-:-:S03]  /*1bae0*/  IADD3 R0, P4, R0, UR7, RZ ;  /* 0x0000000700007c10 */ /* 0x000fc6000ff9e0ff */
[----:B------:R3:W-:Y:S01]  /*1baf0*/  STL [R1+0x334], R23 ;  /* 0x0003341701007387 */ /* 0x0007e20000100800 */
[----:B------:R-:W-:-:S03]  /*1bb00*/  IADD3.X R3, R3, UR5, RZ, P5, !PT ;  /* 0x0000000503037c10 */ /* 0x000fc6000affe4ff */
[----:B------:R-:W3:Y:S01]  /*1bb10*/  LDL.LU R247, [R1+0x324] ;  /* 0x0003240001f77983 */ /* 0x000ee20000300800 */
[----:B------:R-:W-:-:S03]  /*1bb20*/  IADD3 R2, P5, R2, UR7, RZ ;  /* 0x0000000702027c10 */ /* 0x000fc6000ffbe0ff */
[----:B------:R3:W-:Y:S04]  /*1bb30*/  STL [R1+0x308], R0 ;  /* 0x0003080001007387 */ /* 0x0007e80000100800 */
[----:B0-----:R-:W3:Y:S04]  /*1bb40*/  LDL.LU R246, [R1+0x2f8] ;  /* 0x0002f80001f67983 */ /* 0x001ee80000300800 */
[----:B------:R0:W-:Y:S04]  /*1bb50*/  STL [R1+0x32c], R3 ;  /* 0x00032c0301007387 */ /* 0x0001e80000100800 */
[----:B-1----:R-:W3:Y:S04]  /*1bb60*/  LDL.LU R245, [R1+0x31c] ;  /* 0x00031c0001f57983 */ /* 0x002ee80000300800 */
        /* <DEDUP_REMOVED lines=20> */
[----:B----4-:R-:W4:Y:S04]  /*1bcb0*/  LDL.LU R18, [R1+0x2cc] ;  /* 0x0002cc0001127983 */ /* 0x010f280000300800 */
[----:B------:R-:W4:Y:S04]  /*1bcc0*/  LDL.LU R19, [R1+0x2a0] ;  /* 0x0002a00001137983 */ /* 0x000f280000300800 */
[----:B------:R-:W4:Y:S04]  /*1bcd0*/  LDL.LU R20, [R1+0x2c4] ;  /* 0x0002c40001147983 */ /* 0x000f280000300800 */
[----:B--2---:R-:W2:Y:S01]  /*1bce0*/  LDL.LU R21, [R1+0x298] ;  /* 0x0002980001157983 */ /* 0x004ea20000300800 */
[----:B------:R-:W-:-:S03]  /*1bcf0*/  WARPGROUP.DEPBAR.LE gsb0, 0x0 ;  /* 0x00008000000079c5 */ /* 0x000fc60000010000 */
[----:B------:R-:W2:Y:S01]  /*1bd00*/  LDL.LU R22, [R1+0x2bc] ;  /* 0x0002bc0001167983 */ /* 0x000ea20000300800 */
[----:B------:R-:W-:-:S03]  /*1bd10*/  WARPGROUP.ARRIVE ;  /* 0x00000000000079c5 */ /* 0x000fc60000000000 */
[----:B---3--:R-:W3:Y:S04]  /*1bd20*/  LDL.LU R23, [R1+0x290] ;  /* 0x0002900001177983 */ /* 0x008ee80000300800 */
[----:B------:R-:W3:Y:S01]  /*1bd30*/  LDL.LU R0, [R1+0x2b4] ;  /* 0x0002b40001007983 */ /* 0x000ee20000300800 */
[----:B------:R-:W-:-:S03]  /*1bd40*/  UMOV UR26, UR14 ;  /* 0x0000000e001a7c82 */ /* 0x000fc60008000000 */
[----:B0-----:R-:W3:Y:S01]  /*1bd50*/  LDL.LU R3, [R1+0x288] ;  /* 0x0002880001037983 */ /* 0x001ee20000300800 */
[----:B------:R-:W-:Y:S02]  /*1bd60*/  UMOV UR27, UR15 ;  /* 0x0000000f001b7c82 */ /* 0x000fe40008000000 */
[----:B------:R-:W-:Y:S01]  /*1bd70*/  QGMMA.64x64x32.F32.E4M3.E4M3 R120, gdesc[UR24], R120, gsb0 ;  /* 0x00e00000187879f3 */ /* 0x000fe20008000878 */
[----:B-1----:R-:W3:Y:S01]  /*1bd80*/  LDL.LU R2, [R1+0x2ac] ;  /* 0x0002ac0001027983 */ /* 0x002ee20000300800 */
[----:B------:R-:W-:Y:S01]  /*1bd90*/  UMOV UR30, UR10 ;  /* 0x0000000a001e7c82 */ /* 0x000fe20008000000 */
[----:B------:R-:W-:Y:S01]  /*1bda0*/  UMOV UR31, UR11 ;  /* 0x0000000b001f7c82 */ /* 0x000fe20008000000 */
[----:B------:R-:W-:Y:S02]  /*1bdb0*/  WARPGROUP.DEPBAR.LE gsb0, 0x0 ;  /* 0x00008000000079c5 */ /* 0x000fe40000010000 */
[----:B------:R-:W-:-:S06]  /*1bdc0*/  WARPGROUP.ARRIVE ;  /* 0x00000000000079c5 */ /* 0x000fcc0000000000 */
[----:B------:R-:W-:Y:S01]  /*1bdd0*/  QGMMA.64x64x32.F32.E4M3.E4M3 R120, gdesc[UR28], R120, gsb0 ;  /* 0x00e000001c7879f3 */ /* 0x000fe20008000878 */
[----:B------:R-:W-:Y:S01]  /*1bde0*/  UMOV UR34, UR14 ;  /* 0x0000000e00227c82 */ /* 0x000fe20008000000 */
[----:B------:R-:W-:Y:S01]  /*1bdf0*/  UMOV UR35, UR15 ;  /* 0x0000000f00237c82 */ /* 0x000fe20008000000 */
[----:B------:R-:W-:Y:S02]  /*1be00*/  WARPGROUP.DEPBAR.LE gsb0, 0x0 ;  /* 0x00008000000079c5 */ /* 0x000fe40000010000 */
[----:B------:R-:W-:-:S06]  /*1be10*/  WARPGROUP.ARRIVE ;  /* 0x00000000000079c5 */ /* 0x000fcc0000000000 */
[----:B------:R-:W-:Y:S01]  /*1be20*/  QGMMA.64x64x32.F32.E4M3.E4M3 R88, gdesc[UR32], R88, gsb0 ;  /* 0x00e00000205879f3 */ /* 0x000fe20008000858 */
[----:B------:R-:W-:Y:S01]  /*1be30*/  UMOV UR38, UR10 ;  /* 0x0000000a00267c82 */ /* 0x000fe20008000000 */
[----:B------:R-:W-:Y:S01]  /*1be40*/  UMOV UR39, UR11 ;  /* 0x0000000b00277c82 */ /* 0x000fe20008000000 */
        /* <DEDUP_REMOVED lines=15> */
[----:B------:R-:W-:Y:S01]  /*1bf40*/  IADD3.X R4, R4, UR4, RZ, P4, !PT ;  /* 0x0000000404047c10 */ /* 0x000fe2000a7fe4ff */
[----:B------:R-:W-:Y:S02]  /*1bf50*/  WARPGROUP.DEPBAR.LE gsb0, 0x0 ;  /* 0x00008000000079c5 */ /* 0x000fe40000010000 */
[----:B------:R-:W-:-:S06]  /*1bf60*/  WARPGROUP.ARRIVE ;  /* 0x00000000000079c5 */ /* 0x000fcc0000000000 */
[----:B------:R-:W-:Y:S01]  /*1bf70*/  QGMMA.64x64x32.F32.E4M3.E4M3 R88, gdesc[UR36], R88, gsb0 ;  /* 0x00e00000245879f3 */ /* 0x000fe20008000858 */
[----:B------:R-:W-:Y:S02]  /*1bf80*/  IADD3 R5, P4, R5, UR7, RZ ;  /* 0x0000000705057c10 */ /* 0x000fe4000ff9e0ff */
[----:B------:R-:W-:Y:S01]  /*1bf90*/  IADD3.X R6, R6, UR4, RZ, P5, !PT ;  /* 0x0000000406067c10 */ /* 0x000fe2000affe4ff */
[----:B------:R0:W-:Y:S01]  /*1bfa0*/  STL [R1+0x2e0], R240 ;  /* 0x0002e0f001007387 */ /* 0x0001e20000100800 */
[----:B------:R-:W-:Y:S02]  /*1bfb0*/  IADD3 R7, P5, R7, UR7, RZ ;  /* 0x0000000707077c10 */ /* 0x000fe4000ffbe0ff */
[----:B------:R-:W-:Y:S01]  /*1bfc0*/  IADD3.X R8, R8, UR4, RZ, P6, !PT ;  /* 0x0000000408087c10 */ /* 0x000fe2000b7fe4ff */
[----:B------:R1:W-:Y:S01]  /*1bfd0*/  STL [R1+0x304], R4 ;  /* 0x0003040401007387 */ /* 0x0003e20000100800 */
[----:B------:R-:W-:Y:S02]  /*1bfe0*/  IADD3 R9, P6, R9, UR7, RZ ;  /* 0x0000000709097c10 */ /* 0x000fe4000ffde0ff */
[----:B------:R-:W-:Y:S01]  /*1bff0*/  IADD3.X R10, R10, UR4, RZ, P1, !PT ;  /* 0x000000040a0a7c10 */ /* 0x000fe20008ffe4ff */
[----:B------:R1:W-:Y:S01]  /*1c000*/  STL [R1+0x2d8], R5 ;  /* 0x0002d80501007387 */ /* 0x0003e20000100800 */
[----:B------:R-:W-:-:S02]  /*1c010*/  IADD3 R11, P1, R11, UR7, RZ ;  /* 0x000000070b0b7c10 */ /* 0x000fc4000ff3e0ff */
[----:B------:R-:W-:Y:S01]  /*1c020*/  IADD3.X R12, R12, UR4, RZ, P2, !PT ;  /* 0x000000040c0c7c10 */ /* 0x000fe200097fe4ff */
        /* <DEDUP_REMOVED lines=18> */
[----:B------:R2:W-:Y:S01]  /*1c150*/  STL [R1+0x2b0], R15 ;  /* 0x0002b00f01007387 */ /* 0x0005e20000100800 */
[----:B------:R-:W-:-:S03]  /*1c160*/  IADD3.X R22, R22, UR4, RZ, P1, !PT ;  /* 0x0000000416167c10 */ /* 0x000fc60008ffe4ff */
[----:B------:R2:W-:Y:S01]  /*1c170*/  STL [R1+0x2d4], R16 ;  /* 0x0002d41001007387 */ /* 0x0005e20000100800 */
[----:B---3--:R-:W-:-:S03]  /*1c180*/  IADD3 R23, P1, R23, UR7, RZ ;  /* 0x0000000717177c10 */ /* 0x008fc6000ff3e0ff */
[----:B------:R3:W-:Y:S01]  /*1c190*/  STL [R1+0x2a8], R17 ;  /* 0x0002a81101007387 */ /* 0x0007e20000100800 */
[----:B------:R-:W-:-:S03]  /*1c1a0*/  IADD3.X R0, R0, UR4, RZ, P2, !PT ;  /* 0x0000000400007c10 */ /* 0x000fc600097fe4ff */
[----:B------:R3:W-:Y:S01]  /*1c1b0*/  STL [R1+0x2cc], R18 ;  /* 0x0002cc1201007387 */ /* 0x0007e20000100800 */
[----:B------:R-:W-:-:S03]  /*1c1c0*/  IADD3 R3, P2, R3, UR7, RZ ;  /* 0x0000000703037c10 */ /* 0x000fc6000ff5e0ff */
[----:B------:R3:W-:Y:S04]  /*1c1d0*/  STL [R1+0x2a0], R19 ;  /* 0x0002a01301007387 */ /* 0x0007e80000100800 */
[----:B------:R3:W-:Y:S01]  /*1c1e0*/  STL [R1+0x2c4], R20 ;  /* 0x0002c41401007387 */ /* 0x0007e20000100800 */
[----:B------:R-:W-:-:S03]  /*1c1f0*/  IADD3.X R2, R2, UR4, RZ, P3, !PT ;  /* 0x0000000402027c10 */ /* 0x000fc60009ffe4ff */
[----:B------:R3:W-:Y:S04]  /*1c200*/  STL [R1+0x298], R21 ;  /* 0x0002981501007387 */ /* 0x0007e80000100800 */
[----:B------:R3:W-:Y:S04]  /*1c210*/  STL [R1+0x2bc], R22 ;  /* 0x0002bc1601007387 */ /* 0x0007e80000100800 */
[----:B------:R3:W-:Y:S04]  /*1c220*/  STL [R1+0x290], R23 ;  /* 0x0002901701007387 */ /* 0x0007e80000100800 */
[----:B0-----:R-:W3:Y:S04]  /*1c230*/  LDL.LU R240, [R1+0x280] ;  /* 0x0002800001f07983 */ /* 0x001ee80000300800 */
        /* <DEDUP_REMOVED lines=10> */
[----:B-1----:R-:W3:Y:S04]  /*1c2e0*/  LDL.LU R4, [R1+0x260] ;  /* 0x0002600001047983 */ /* 0x002ee80000300800 */
        /* <DEDUP_REMOVED lines=9> */
[----:B------:R-:W4:Y:S01]  /*1c380*/  LDL.LU R14, [R1+0x238] ;  /* 0x00023800010e7983 */ /* 0x000f220000300800 */
[----:B------:R-:W-:-:S03]  /*1c390*/  WARPGROUP.DEPBAR.LE gsb0, 0x0 ;  /* 0x00008000000079c5 */ /* 0x000fc60000010000 */
[----:B--2---:R-:W2:Y:S01]  /*1c3a0*/  LDL.LU R15, [R1+0x25c] ;  /* 0x00025c00010f7983 */ /* 0x004ea20000300800 */
[----:B------:R-:W-:-:S03]  /*1c3b0*/  WARPGROUP.ARRIVE ;  /* 0x00000000000079c5 */ /* 0x000fc60000000000 */
[----:B------:R-:W2:Y:S04]  /*1c3c0*/  LDL.LU R16, [R1+0x230] ;  /* 0x0002300001107983 */ /* 0x000ea80000300800 */
[----:B---3--:R-:W3:Y:S04]  /*1c3d0*/  LDL.LU R17, [R1+0x254] ;  /* 0x0002540001117983 */ /* 0x008ee80000300800 */
[----:B------:R-:W3:Y:S04]  /*1c3e0*/  LDL.LU R18, [R1+0x228] ;  /* 0x0002280001127983 */ /* 0x000ee80000300800 */
[----:B------:R-:W3:Y:S01]  /*1c3f0*/  LDL.LU R19, [R1+0x24c] ;  /* 0x00024c0001137983 */ /* 0x000ee20000300800 */
[----:B------:R-:W-:-:S03]  /*1c400*/  UMOV UR42, UR14 ;  /* 0x0000000e002a7c82 */ /* 0x000fc60008000000 */
[----:B------:R-:W3:Y:S01]  /*1c410*/  LDL.LU R20, [R1+0x220] ;  /* 0x0002200001147983 */ /* 0x000ee20000300800 */
[----:B------:R-:W-:Y:S02]  /*1c420*/  UMOV UR43, UR15 ;  /* 0x0000000f002b7c82 */ /* 0x000fe40008000000 */
[----:B------:R-:W-:Y:S01]  /*1c430*/  QGMMA.64x64x32.F32.E4M3.E4M3 R56, gdesc[UR40], R56, gsb0 ;  /* 0x00e00000283879f3 */ /* 0x000fe20008000838 */
[----:B------:R-:W3:Y:S04]  /*1c440*/  LDL.LU R21, [R1+0x244] ;  /* 0x0002440001157983 */ /* 0x000ee80000300800 */
[----:B------:R-:W3:Y:S04]  /*1c450*/  LDL.LU R22, [R1+0x23c] ;  /* 0x00023c0001167983 */ /* 0x000ee80000300800 */
[----:B------:R-:W3:Y:S04]  /*1c460*/  LDL.LU R23, [R1+0x234] ;  /* 0x0002340001177983 */ /* 0x000ee80000300800 */
[----:B0-----:R-:W3:Y:S04]  /*1c470*/  LDL.LU R0, [R1+0x22c] ;  /* 0x00022c0001007983 */ /* 0x001ee80000300800 */
[----:B------:R-:W3:Y:S04]  /*1c480*/  LDL.LU R3, [R1+0x224] ;  /* 0x0002240001037983 */ /* 0x000ee80000300800 */
[----:B------:R-:W3:Y:S01]  /*1c490*/  LDL.LU R2, [R1+0x21c] ;  /* 0x00021c0001027983 */ /* 0x000ee20000300800 */
[----:B------:R-:W-:Y:S01]  /*1c4a0*/  UMOV UR46, UR10 ;  /* 0x0000000a002e7c82 */ /* 0x000fe20008000000 */
[----:B------:R-:W-:Y:S01]  /*1c4b0*/  UMOV UR47, UR11 ;  /* 0x0000000b002f7c82 */ /* 0x000fe20008000000 */
[----:B------:R-:W-:-:S02]  /*1c4c0*/  WARPGROUP.DEPBAR.LE gsb0, 0x0 ;  /* 0x00008000000079c5 */ /* 0x000fc40000010000 */
        /* <DEDUP_REMOVED lines=9> */
[----:B------:R-:W-:-:S05]  /*1c560*/  IADD3 R240, P3, R240, UR7, RZ ;  /* 0x00000007f0f07c10 */ /* 0x000fca000ff7e0ff */
[----:B------:R0:W-:Y:S01]  /*1c570*/  STL [R1+0x280], R240 ;  /* 0x000280f001007387 */ /* 0x0001e20000100800 */
[----:B------:R-:W-:-:S03]  /*1c580*/  IADD3.X R241, R241, UR4, RZ, P4, !PT ;  /* 0x00000004f1f17c10 */ /* 0x000fc6000a7fe4ff */
[----:B0-----:R0:W5:Y:S01]  /*1c590*/  LDL.LU R240, [R1+0xbac] ;  /* 0x000bac0001f07983 */ /* 0x0011620000300800 */
[----:B------:R-:W-:-:S03]  /*1c5a0*/  IADD3 R242, P4, R242, UR7, RZ ;  /* 0x00000007f2f27c10 */ /* 0x000fc6000ff9e0ff */
[----:B------:R1:W-:Y:S01]  /*1c5b0*/  STL [R1+0x2a4], R241 ;  /* 0x0002a4f101007387 */ /* 0x0003e20000100800 */
[----:B------:R-:W-:Y:S01]  /*1c5c0*/  IADD3.X R243, R243, UR4, RZ, P5, !PT ;  /* 0x00000004f3f37c10 */ /* 0x000fe2000affe4ff */
[----:B------:R-:W-:Y:S02]  /*1c5d0*/  WARPGROUP.DEPBAR.LE gsb0, 0x0 ;  /* 0x00008000000079c5 */ /* 0x000fe40000010000 */
[----:B------:R-:W-:Y:S01]  /*1c5e0*/  WARPGROUP.ARRIVE ;  /* 0x00000000000079c5 */ /* 0x000fe20000000000 */
[----:B-1----:R0:W5:Y:S05]  /*1c5f0*/  LDL.LU R241, [R1+0xba8] ;  /* 0x000ba80001f17983 */ /* 0x00216a0000300800 */
[----:B------:R-:W-:Y:S01]  /*1c600*/  QGMMA.64x64x32.F32.E4M3.E4M3 R24, gdesc[UR52], R24, gsb0 ;  /* 0x00e00000341879f3 */ /* 0x000fe20008000818 */
[----:B------:R-:W-:Y:S01]  /*1c610*/  IADD3 R244, P5, R244, UR7, RZ ;  /* 0x00000007f4f47c10 */ /* 0x000fe2000ffbe0ff */
[----:B------:R1:W-:Y:S01]  /*1c620*/  STL [R1+0x278], R242 ;  /* 0x000278f201007387 */ /* 0x0003e20000100800 */
[----:B------:R-:W-:-:S02]  /*1c630*/  IADD3.X R245, R245, UR4, RZ, P6, !PT ;  /* 0x00000004f5f57c10 */ /* 0x000fc4000b7fe4ff */
[----:B------:R-:W-:Y:S02]  /*1c640*/  IADD3 R246, P6, R246, UR7, RZ ;  /* 0x00000007f6f67c10 */ /* 0x000fe4000ffde0ff */
[----:B------:R-:W-:Y:S01]  /*1c650*/  IADD3.X R247, R247, UR4, RZ, P1, !PT ;  /* 0x00000004f7f77c10 */ /* 0x000fe20008ffe4ff */
[----:B-1----:R0:W5:Y:S04]  /*1c660*/  LDL.LU R242, [R1+0xba4] ;  /* 0x000ba40001f27983 */ /* 0x0021680000300800 */
[----:B------:R1:W-:Y:S01]  /*1c670*/  STL [R1+0x29c], R243 ;  /* 0x00029cf301007387 */ /* 0x0003e20000100800 */
[----:B------:R-:W-:Y:S02]  /*1c680*/  IADD3 R4, P1, R4, UR7, RZ ;  /* 0x0000000704047c10 */ /* 0x000fe4000ff3e0ff */
[----:B------:R-:W-:Y:S01]  /*1c690*/  IADD3.X R5, R5, UR4, RZ, P2, !PT ;  /* 0x0000000405057c10 */ /* 0x000fe200097fe4ff */
[----:B-1----:R0:W5:Y:S04]  /*1c6a0*/  LDL.LU R243, [R1+0xba0] ;  /* 0x000ba00001f37983 */ /* 0x0021680000300800 */
[----:B------:R1:W-:Y:S01]  /*1c6b0*/  STL [R1+0x270], R244 ;  /* 0x000270f401007387 */ /* 0x0003e20000100800 */
[----:B------:R-:W-:-:S02]  /*1c6c0*/  IADD3 R6, P2, R6, UR7, RZ ;  /* 0x0000000706067c10 */ /* 0x000fc4000ff5e0ff */
        /* <DEDUP_REMOVED lines=11> */
[----:B----4-:R-:W-:Y:S02]  /*1c780*/  IADD3 R12, P5, R12, UR7, RZ ;  /* 0x000000070c0c7c10 */ /* 0x010fe4000ffbe0ff */
[----:B------:R-:W-:Y:S01]  /*1c790*/  IADD3.X R13, R13, UR4, RZ, P6, !PT ;  /* 0x000000040d0d7c10 */ /* 0x000fe2000b7fe4ff */
[----:B-1----:R0:W5:Y:S04]  /*1c7a0*/  LDL.LU R247, [R1+0xb90] ;  /* 0x000b900001f77983 */ /* 0x0021680000300800 */
[----:B------:R0:W-:Y:S04]  /*1c7b0*/  STL [R1+0x260], R4 ;  /* 0x0002600401007387 */ /* 0x0001e80000100800 */
[----:B------:R0:W-:Y:S01]  /*1c7c0*/  STL [R1+0x284], R5 ;  /* 0x0002840501007387 */ /* 0x0001e20000100800 */
[----:B------:R-:W-:-:S03]  /*1c7d0*/  IADD3 R14, P6, R14, UR7, RZ ;  /* 0x000000070e0e7c10 */ /* 0x000fc6000ffde0ff */
[----:B------:R0:W-:Y:S01]  /*1c7e0*/  STL [R1+0x258], R6 ;  /* 0x0002580601007387 */ /* 0x0001e20000100800 */
[----:B--2---:R-:W-:-:S03]  /*1c7f0*/  IADD3.X R15, R15, UR4, RZ, P1, !PT ;  /* 0x000000040f0f7c10 */ /* 0x004fc60008ffe4ff */
[----:B------:R0:W-:Y:S01]  /*1c800*/  STL [R1+0x27c], R7 ;  /* 0x00027c0701007387 */ /* 0x0001e20000100800 */
[----:B------:R-:W-:-:S03]  /*1c810*/  IADD3 R16, P1, R16, UR7, RZ ;  /* 0x0000000710107c10 */ /* 0x000fc6000ff3e0ff */
[----:B------:R0:W-:Y:S01]  /*1c820*/  STL [R1+0x250], R8 ;  /* 0x0002500801007387 */ /* 0x0001e20000100800 */
[----:B---3--:R-:W-:-:S03]  /*1c830*/  IADD3.X R17, R17, UR4, RZ, P2, !PT ;  /* 0x0000000411117c10 */ /* 0x008fc600097fe4ff */
        /* <DEDUP_REMOVED lines=18> */
[----:B------:R0:W-:Y:S04]  /*1c960*/  STL [R1+0x228], R18 ;  /* 0x0002281201007387 */ /* 0x0001e80000100800 */
[----:B------:R0:W-:Y:S04]  /*1c970*/  STL [R1+0x24c], R19 ;  /* 0x00024c1301007387 */ /* 0x0001e80000100800 */
[----:B------:R0:W-:Y:S04]  /*1c980*/  STL [R1+0x220], R20 ;  /* 0x0002201401007387 */ /* 0x0001e80000100800 */
[----:B------:R0:W-:Y:S04]  /*1c990*/  STL [R1+0x244], R21 ;  /* 0x0002441501007387 */ /* 0x0001e80000100800 */
[----:B------:R0:W-:Y:S04]  /*1c9a0*/  STL [R1+0x23c], R22 ;  /* 0x00023c1601007387 */ /* 0x0001e80000100800 */
[----:B------:R0:W-:Y:S04]  /*1c9b0*/  STL [R1+0x234], R23 ;  /* 0x0002341701007387 */ /* 0x0001e80000100800 */
[----:B------:R0:W-:Y:S04]  /*1c9c0*/  STL [R1+0x21c], R2 ;  /* 0x00021c0201007387 */ /* 0x0001e80000100800 */
[----:B------:R0:W-:Y:S04]  /*1c9d0*/  STL [R1+0x22c], R0 ;  /* 0x00022c0001007387 */ /* 0x0001e80000100800 */
[----:B------:R0:W-:Y:S01]  /*1c9e0*/  STL [R1+0x224], R3 ;  /* 0x0002240301007387 */ /* 0x0001e20000100800 */
[----:B------:R-:W-:-:S02]  /*1c9f0*/  WARPGROUP.DEPBAR.LE gsb0, 0x0 ;  /* 0x00008000000079c5 */ /* 0x000fc40000010000 */
[----:B------:R-:W-:Y:S05]  /*1ca00*/  @P0 BRA `(.L_x_2) ;  /* 0xfffffec000840947 */ /* 0x000fea000383ffff */
.L_x_1:
[----:B------:R1:W-:Y:S01]  /*1ca10*/  STL [R1+0xb9c], R52 ;  /* 0x000b9c3401007387 */ /* 0x0003e20000100800 */
[----:B------:R-:W-:Y:S01]  /*1ca20*/  F2FP.SATFINITE.E4M3.F32.PACK_AB_MERGE_C R186, R187, R186, RZ ;  /* 0x000000babbba723e */ /* 0x000fe200048070ff */
[----:B------:R-:W-:Y:S01]  /*1ca30*/  ULDC.64 UR24, c[0x0][0x228] ;  /* 0x00008a0000187ab9 */ /* 0x000fe20000000a00 */
[----:B------:R-:W-:Y:S01]  /*1ca40*/  F2FP.SATFINITE.E4M3.F32.PACK_AB_MERGE_C R122, R123, R122, RZ ;  /* 0x0000007a7b7a723e */ /* 0x000fe200048070ff */
[----:B0-----:R-:W2:Y:S01]  /*1ca50*/  LDL.LU R8, [R1+0x4] ;  /* 0x0000040001087983 */ /* 0x001ea20000300800 */
[----:B------:R-:W-:Y:S01]  /*1ca60*/  F2FP.SATFINITE.E4M3.F32.PACK_AB_MERGE_C R184, R185, R184, RZ ;  /* 0x000000b8b9b8723e */ /* 0x000fe200048070ff */
[----:B------:R-:W-:Y:S01]  /*1ca70*/  ULDC UR4, c[0x0][0x244] ;  /* 0x0000910000047ab9 */ /* 0x000fe20000000800 */
[----:B------:R-:W-:Y:S01]  /*1ca80*/  F2FP.SATFINITE.E4M3.F32.PACK_AB_MERGE_C R120, R121, R120, RZ ;  /* 0x000000787978723e */ /* 0x000fe200048070ff */
[----:B------:R-:W-:Y:S01]  /*1ca90*/  ULDC.64 UR6, c[0x0][0x220] ;  /* 0x0000880000067ab9 */ /* 0x000fe20000000a00 */
[----:B------:R-:W-:Y:S01]  /*1caa0*/  F2FP.SATFINITE.E4M3.F32.PACK_AB_MERGE_C R216, R217, R216, RZ ;  /* 0x000000d8d9d8723e */ /* 0x000fe200048070ff */
[----:B-1----:R-:W2:Y:S01]  /*1cab0*/  LDL.LU R52, [R1] ;  /* 0x0000000001347983 */ /* 0x002ea20000300800 */
[----:B------:R-:W-:Y:S01]  /*1cac0*/  F2FP.SATFINITE.E4M3.F32.PACK_AB_MERGE_C R152, R153, R152, RZ ;  /* 0x000000989998723e */ /* 0x000fe200048070ff */
[----:B------:R-:W-:Y:S01]  /*1cad0*/  ULDC.64 UR26, c[0x0][0x228] ;  /* 0x00008a00001a7ab9 */ /* 0x000fe20000000a00 */
[----:B------:R-:W-:Y:S01]  /*1cae0*/  F2FP.SATFINITE.E4M3.F32.PACK_AB_MERGE_C R88, R89, R88, RZ ;  /* 0x000000585958723e */ /* 0x000fe200048070ff */
[----:B------:R0:W-:Y:S01]  /*1caf0*/  STL [R1+0xb98], R53 ;  /* 0x000b983501007387 */ /* 0x0001e20000100800 */
[----:B------:R-:W-:Y:S01]  /*1cb00*/  F2FP.SATFINITE.E4M3.F32.PACK_AB_MERGE_C R26, R27, R26, RZ ;  /* 0x0000001a1b1a723e */ /* 0x000fe200048070ff */
[----:B------:R-:W-:Y:S01]  /*1cb10*/  ULDC.64 UR8, c[0x0][0x220] ;  /* 0x0000880000087ab9 */ /* 0x000fe20000000a00 */
[----:B------:R-:W-:Y:S01]  /*1cb20*/  F2FP.SATFINITE.E4M3.F32.PACK_AB_MERGE_C R24, R25, R24, RZ ;  /* 0x000000181918723e */ /* 0x000fe200048070ff */
[----:B------:R-:W-:Y:S01]  /*1cb30*/  ULDC UR10, c[0x0][0x22c] ;  /* 0x00008b00000a7ab9 */ /* 0x000fe20000000800 */
[----:B------:R-:W-:Y:S01]  /*1cb40*/  F2FP.SATFINITE.E4M3.F32.PACK_AB_MERGE_C R28, R29, R28, RZ ;  /* 0x0000001c1d1c723e */ /* 0x000fe200048070ff */
[----:B------:R-:W-:Y:S01]  /*1cb50*/  ULDC.64 UR20, c[0x0][0x228] ;  /* 0x00008a0000147ab9 */ /* 0x000fe20000000a00 */
[----:B------:R-:W-:Y:S01]  /*1cb60*/  F2FP.SATFINITE.E4M3.F32.PACK_AB_MERGE_C R188, R189, R188, RZ ;  /* 0x000000bcbdbc723e */ /* 0x000fe200048070ff */
[----:B------:R-:W-:Y:S01]  /*1cb70*/  ULDC.64 UR18, c[0x0][0x228] ;  /* 0x00008a0000127ab9 */ /* 0x000fe20000000a00 */
[----:B------:R-:W-:Y:S01]  /*1cb80*/  F2FP.SATFINITE.E4M3.F32.PACK_AB_MERGE_C R124, R125, R124, RZ ;  /* 0x0000007c7d7c723e */ /* 0x000fe200048070ff */
[----:B0-----:R-:W3:Y:S01]  /*1cb90*/  LDL.LU R53, [R1+0x8] ;  /* 0x0000080001357983 */ /* 0x001ee20000300800 */
[----:B------:R-:W-:Y:S01]  /*1cba0*/  F2FP.SATFINITE.E4M3.F32.PACK_AB_MERGE_C R30, R31, R30, RZ ;  /* 0x0000001e1f1e723e */ /* 0x000fe200048070ff */
[----:B------:R-:W-:Y:S01]  /*1cbb0*/  ULDC.64 UR16, c[0x0][0x228] ;  /* 0x00008a0000107ab9 */ /* 0x000fe20000000a00 */
[----:B------:R-:W-:Y:S01]  /*1cbc0*/  F2FP.SATFINITE.E4M3.F32.PACK_AB_MERGE_C R154, R155, R154, RZ ;  /* 0x0000009a9b9a723e */ /* 0x000fe200048070ff */
[----:B------:R-:W3:Y:S01]  /*1cbd0*/  LDL.LU R6, [R1+0xc] ;  /* 0x00000c0001067983 */ /* 0x000ee20000300800 */
[----:B------:R-:W-:Y:S01]  /*1cbe0*/  F2FP.SATFINITE.E4M3.F32.PACK_AB_MERGE_C R220, R221, R220, RZ ;  /* 0x000000dcdddc723e */ /* 0x000fe200048070ff */
[----:B------:R-:W-:Y:S01]  /*1cbf0*/  ULDC.64 UR14, c[0x0][0x228] ;  /* 0x00008a00000e7ab9 */ /* 0x000fe20000000a00 */
[----:B------:R-:W-:Y:S01]  /*1cc00*/  F2FP.SATFINITE.E4M3.F32.PACK_AB_MERGE_C R156, R157, R156, RZ ;  /* 0x0000009c9d9c723e */ /* 0x000fe200048070ff */
[----:B------:R0:W-:Y:S01]  /*1cc10*/  STL [R1+0xb94], R54 ;  /* 0x000b943601007387 */ /* 0x0001e20000100800 */
[----:B------:R-:W-:Y:S01]  /*1cc20*/  F2FP.SATFINITE.E4M3.F32.PACK_AB_MERGE_C R92, R93, R92, RZ ;  /* 0x0000005c5d5c723e */ /* 0x000fe200048070ff */
[----:B------:R-:W-:Y:S01]  /*1cc30*/  ULDC.64 UR12, c[0x0][0x228] ;  /* 0x00008a00000c7ab9 */ /* 0x000fe20000000a00 */
[----:B------:R-:W-:Y:S01]  /*1cc40*/  F2FP.SATFINITE.E4M3.F32.PACK_AB_MERGE_C R192, R193, R192, RZ ;  /* 0x000000c0c1c0723e */ /* 0x000fe200048070ff */
[----:B------:R-:W-:Y:S01]  /*1cc50*/  ULDC.64 UR22, c[0x0][0x228] ;  /* 0x00008a0000167ab9 */ /* 0x000fe20000000a00 */
[----:B0-----:R-:W4:Y:S04]  /*1cc60*/  LDL.LU R54, [R1+0x10] ;  /* 0x0000100001367983 */ /* 0x001f280000300800 */
[----:B------:R-:W4:Y:S04]  /*1cc70*/  LDL.LU R4, [R1+0x14] ;  /* 0x0000140001047983 */ /* 0x000f280000300800 */
[----:B------:R0:W-:Y:S04]  /*1cc80*/  STL [R1+0xb90], R55 ;  /* 0x000b903701007387 */ /* 0x0001e80000100800 */
[----:B0-----:R-:W4:Y:S04]  /*1cc90*/  LDL.LU R55, [R1+0x18] ;  /* 0x0000180001377983 */ /* 0x001f280000300800 */
        /* <DEDUP_REMOVED lines=25> */
[----:B--2---:R-:W-:-:S03]  /*1ce30*/  F2FP.SATFINITE.E4M3.F32.PACK_AB_MERGE_C R8, R8, R52, RZ ;  /* 0x000000340808723e */ /* 0x004fc600048070ff */
[----:B------:R-:W2:Y:S01]  /*1ce40*/  LDL.LU R52, [R1+0xb9c] ;  /* 0x000b9c0001347983 */ /* 0x000ea20000300800 */
[----:B---3--:R-:W-:-:S03]  /*1ce50*/  F2FP.SATFINITE.E4M3.F32.PACK_AB_MERGE_C R6, R6, R53, RZ ;  /* 0x000000350606723e */ /* 0x008fc600048070ff */
[----:B------:R-:W2:Y:S01]  /*1ce60*/  LDL.LU R53, [R1+0xb98] ;  /* 0x000b980001357983 */ /* 0x000ea20000300800 */
[----:B----4-:R-:W-:-:S03]  /*1ce70*/  F2FP.SATFINITE.E4M3.F32.PACK_AB_MERGE_C R4, R4, R54, RZ ;  /* 0x000000360404723e */ /* 0x010fc600048070ff */
[----:B------:R-:W3:Y:S01]  /*1ce80*/  LDL.LU R54, [R1+0xb94] ;  /* 0x000b940001367983 */ /* 0x000ee20000300800 */
[----:B------:R-:W-:-:S03]  /*1ce90*/  F2FP.SATFINITE.E4M3.F32.PACK_AB_MERGE_C R2, R2, R55, RZ ;  /* 0x000000370202723e */ /* 0x000fc600048070ff */
[----:B------:R-:W3:Y:S01]  /*1cea0*/  LDL.LU R55, [R1+0xb90] ;  /* 0x000b900001377983 */ /* 0x000ee20000300800 */
[----:B------:R-:W-:-:S03]  /*1ceb0*/  F2FP.SATFINITE.E4M3.F32.PACK_AB_MERGE_C R0, R0, R249, RZ ;  /* 0x000000f90000723e */ /* 0x000fc600048070ff */
[----:B------:R-:W4:Y:S01]  /*1cec0*/  LDL.LU R249, [R1+0xb8c] ;  /* 0x000b8c0001f97983 */ /* 0x000f220000300800 */
[----:B------:R-:W-:Y:S02]  /*1ced0*/  LOP3.LUT R122, R122, 0xffff, RZ, 0xc0, !PT ;  /* 0x0000ffff7a7a7812 */ /* 0x000fe400078ec0ff */
[----:B------:R-:W-:Y:S02]  /*1cee0*/  LOP3.LUT R120, R120, 0xffff, RZ, 0xc0, !PT ;  /* 0x0000ffff78787812 */ /* 0x000fe400078ec0ff */
[----:B------:R-:W-:Y:S02]  /*1cef0*/  LOP3.LUT R216, R216, 0xffff, RZ, 0xc0, !PT ;  /* 0x0000ffffd8d87812 */ /* 0x000fe400078ec0ff */
[----:B------:R-:W-:Y:S02]  /*1cf00*/  LOP3.LUT R88, R88, 0xffff, RZ, 0xc0, !PT ;  /* 0x0000ffff58587812 */ /* 0x000fe400078ec0ff */
[----:B------:R-:W-:Y:S02]  /*1cf10*/  LOP3.LUT R124, R124, 0xffff, RZ, 0xc0, !PT ;  /* 0x0000ffff7c7c7812 */ /* 0x000fe400078ec0ff */
[----:B------:R-:W-:-:S02]  /*1cf20*/  F2FP.SATFINITE.E4M3.F32.PACK_AB_MERGE_C R128, R129, R128, RZ ;  /* 0x000000808180723e */ /* 0x000fc400048070ff */
[----:B------:R-:W-:Y:S02]  /*1cf30*/  F2FP.SATFINITE.E4M3.F32.PACK_AB_MERGE_C R3, R3, R251, RZ ;  /* 0x000000fb0303723e */ /* 0x000fe400048070ff */
[----:B------:R-:W-:Y:S02]  /*1cf40*/  F2FP.SATFINITE.E4M3.F32.PACK_AB_MERGE_C R5, R5, R248, RZ ;  /* 0x000000f80505723e */ /* 0x000fe400048070ff */
[----:B------:R-:W3:Y:S01]  /*1cf50*/  LDL.LU R248, [R1+0xec] ;  /* 0x0000ec0001f87983 */ /* 0x000ee20000300800 */
[----:B------:R-:W-:Y:S02]  /*1cf60*/  LOP3.LUT R6, R6, 0xffff, RZ, 0xc0, !PT ;  /* 0x0000ffff06067812 */ /* 0x000fe400078ec0ff */
[----:B------:R-:W-:Y:S02]  /*1cf70*/  LOP3.LUT R8, R8, 0xffff, RZ, 0xc0, !PT ;  /* 0x0000ffff08087812 */ /* 0x000fe400078ec0ff */
[--C-:B------:R-:W-:Y:S02]  /*1cf80*/  PRMT R27, R122, 0x3340, R1.reuse ;  /* 0x000033407a1b7816 */ /* 0x100fe40000000001 */
[----:B------:R-:W-:-:S02]  /*1cf90*/  PRMT R25, R120, 0x3340, R1 ;  /* 0x0000334078197816 */ /* 0x000fc40000000001 */
[----:B------:R-:W-:Y:S02]  /*1cfa0*/  PRMT R29, R88, 0x3340, R1 ;  /* 0x00003340581d7816 */ /* 0x000fe40000000001 */
[----:B------:R-:W-:Y:S02]  /*1cfb0*/  LOP3.LUT R4, R4, 0xffff, RZ, 0xc0, !PT ;  /* 0x0000ffff04047812 */ /* 0x000fe400078ec0ff */
[----:B------:R-:W-:Y:S02]  /*1cfc0*/  F2FP.SATFINITE.E4M3.F32.PACK_AB_MERGE_C R194, R195, R194, RZ ;  /* 0x000000c2c3c2723e */ /* 0x000fe400048070ff */
[----:B------:R-:W-:Y:S02]  /*1cfd0*/  F2FP.SATFINITE.E4M3.F32.PACK_AB_MERGE_C R130, R131, R130, RZ ;  /* 0x000000828382723e */ /* 0x000fe400048070ff */
[----:B------:R-:W-:Y:S02]  /*1cfe0*/  F2FP.SATFINITE.E4M3.F32.PACK_AB_MERGE_C R34, R35, R34, RZ ;  /* 0x000000222322723e */ /* 0x000fe400048070ff */
[----:B------:R-:W-:-:S02]  /*1cff0*/  F2FP.SATFINITE.E4M3.F32.PACK_AB_MERGE_C R48, R49, R48, RZ ;  /* 0x000000303130723e */ /* 0x000fc400048070ff */
[----:B------:R-:W-:Y:S02]  /*1d000*/  F2FP.SATFINITE.E4M3.F32.PACK_AB_MERGE_C R10, R10, R23, RZ ;  /* 0x000000170a0a723e */ /* 0x000fe400048070ff */
[----:B------:R-:W-:Y:S02]  /*1d010*/  LOP3.LUT R23, R152, 0xffff, RZ, 0xc0, !PT ;  /* 0x0000ffff98177812 */ /* 0x000fe400078ec0ff */
[----:B------:R-:W-:Y:S02]  /*1d020*/  F2FP.SATFINITE.E4M3.F32.PACK_AB_MERGE_C R40, R41, R40, RZ ;  /* 0x000000282928723e */ /* 0x000fe400048070ff */
[----:B------:R-:W-:Y:S02]  /*1d030*/  LOP3.LUT R220, R220, 0xffff, RZ, 0xc0, !PT ;  /* 0x0000ffffdcdc7812 */ /* 0x000fe400078ec0ff */
[----:B------:R-:W-:Y:S02]  /*1d040*/  F2FP.SATFINITE.E4M3.F32.PACK_AB_MERGE_C R11, R11, R22, RZ ;  /* 0x000000160b0b723e */ /* 0x000fe400048070ff */
[----:B------:R-:W-:-:S02]  /*1d050*/  LOP3.LUT R92, R92, 0xffff, RZ, 0xc0, !PT ;  /* 0x0000ffff5c5c7812 */ /* 0x000fc400078ec0ff */
[----:B------:R-:W-:Y:S02]  /*1d060*/  F2FP.SATFINITE.E4M3.F32.PACK_AB_MERGE_C R42, R43, R42, RZ ;  /* 0x0000002a2b2a723e */ /* 0x000fe400048070ff */
[----:B------:R-:W-:Y:S02]  /*1d070*/  LOP3.LUT R192, R192, 0xffff, RZ, 0xc0, !PT ;  /* 0x0000ffffc0c07812 */ /* 0x000fe400078ec0ff */
[----:B------:R-:W-:Y:S02]  /*1d080*/  F2FP.SATFINITE.E4M3.F32.PACK_AB_MERGE_C R12, R12, R21, RZ ;  /* 0x000000150c0c723e */ /* 0x000fe400048070ff */
[----:B------:R-:W-:Y:S02]  /*1d090*/  LOP3.LUT R21, R184, 0xffff, RZ, 0xc0, !PT ;  /* 0x0000ffffb8157812 */ /* 0x000fe400078ec0ff */
[----:B------:R-:W-:Y:S02]  /*1d0a0*/  F2FP.SATFINITE.E4M3.F32.PACK_AB_MERGE_C R38, R39, R38, RZ ;  /* 0x000000262726723e */ /* 0x000fe400048070ff */
[----:B------:R-:W-:-:S02]  /*1d0b0*/  F2FP.SATFINITE.E4M3.F32.PACK_AB_MERGE_C R196, R197, R196, RZ ;  /* 0x000000c4c5c4723e */ /* 0x000fc400048070ff */
[----:B------:R-:W-:Y:S02]  /*1d0c0*/  F2FP.SATFINITE.E4M3.F32.PACK_AB_MERGE_C R13, R13, R20, RZ ;  /* 0x000000140d0d723e */ /* 0x000fe400048070ff */
[----:B------:R-:W-:Y:S02]  /*1d0d0*/  F2FP.SATFINITE.E4M3.F32.PACK_AB_MERGE_C R132, R133, R132, RZ ;  /* 0x000000848584723e */ /* 0x000fe400048070ff */
[----:B------:R-:W-:Y:S02]  /*1d0e0*/  F2FP.SATFINITE.E4M3.F32.PACK_AB_MERGE_C R46, R47, R46, RZ ;  /* 0x0000002e2f2e723e */ /* 0x000fe400048070ff */
[----:B------:R-:W-:Y:S02]  /*1d0f0*/  F2FP.SATFINITE.E4M3.F32.PACK_AB_MERGE_C R228, R229, R228, RZ ;  /* 0x000000e4e5e4723e */ /* 0x000fe400048070ff */
        /* <DEDUP_REMOVED lines=9> */
[----:B------:R-:W0:Y:S01]  /*1d190*/  S2R R17, SR_TID.X ;  /* 0x0000000000117919 */ /* 0x000e220000002100 */
[----:B------:R-:W-:Y:S02]  /*1d1a0*/  LOP3.LUT R19, R186, 0xffff, RZ, 0xc0, !PT ;  /* 0x0000ffffba137812 */ /* 0x000fe400078ec0ff */
[----:B------:R-:W-:Y:S02]  /*1d1b0*/  PRMT R22, R8, 0x3340, R21 ;  /* 0x0000334008167816 */ /* 0x000fe40000000015 */
[----:B------:R-:W-:Y:S02]  /*1d1c0*/  PRMT R20, R6, 0x3340, R19 ;  /* 0x0000334006147816 */ /* 0x000fe40000000013 */
[----:B------:R-:W-:Y:S02]  /*1d1d0*/  PRMT R18, R216, 0x3340, R23 ;  /* 0x00003340d8127816 */ /* 0x000fe40000000017 */
[----:B------:R-:W-:-:S02]  /*1d1e0*/  PRMT R20, R20, 0x5410, R27 ;  /* 0x0000541014147816 */ /* 0x000fc4000000001b */
[----:B------:R-:W-:Y:S02]  /*1d1f0*/  PRMT R22, R22, 0x5410, R25 ;  /* 0x0000541016167816 */ /* 0x000fe40000000019 */
[----:B------:R-:W-:Y:S02]  /*1d200*/  LOP3.LUT R27, R2, 0xffff, RZ, 0xc0, !PT ;  /* 0x0000ffff021b7812 */ /* 0x000fe400078ec0ff */
[----:B------:R-:W-:Y:S02]  /*1d210*/  PRMT R18, R18, 0x5410, R29 ;  /* 0x0000541012127816 */ /* 0x000fe4000000001d */
[----:B------:R-:W-:Y:S02]  /*1d220*/  LOP3.LUT R29, R188, 0xffff, RZ, 0xc0, !PT ;  /* 0x0000ffffbc1d7812 */ /* 0x000fe400078ec0ff */
[----:B------:R-:W-:Y:S02]  /*1d230*/  LOP3.LUT R49, R156, 0xffff, RZ, 0xc0, !PT ;  /* 0x0000ffff9c317812 */ /* 0x000fe400078ec0ff */
[----:B------:R-:W-:-:S02]  /*1d240*/  PRMT R35, R4, 0x3340, R29 ;  /* 0x0000334004237816 */ /* 0x000fc4000000001d */
[----:B------:R-:W-:Y:S02]  /*1d250*/  LOP3.LUT R41, R0, 0xffff, RZ, 0xc0, !PT ;  /* 0x0000ffff00297812 */ /* 0x000fe400078ec0ff */
[----:B------:R-:W-:Y:S02]  /*1d260*/  LOP3.LUT R128, R128, 0xffff, RZ, 0xc0, !PT ;  /* 0x0000ffff80807812 */ /* 0x000fe400078ec0ff */
[----:B------:R-:W-:Y:S02]  /*1d270*/  F2FP.SATFINITE.E4M3.F32.PACK_AB_MERGE_C R98, R99, R98, RZ ;  /* 0x000000626362723e */ /* 0x000fe400048070ff */
[----:B------:R-:W-:Y:S02]  /*1d280*/  F2FP.SATFINITE.E4M3.F32.PACK_AB_MERGE_C R84, R85, R84, RZ ;  /* 0x000000545554723e */ /* 0x000fe400048070ff */
[----:B------:R-:W-:Y:S01]  /*1d290*/  F2FP.SATFINITE.E4M3.F32.PACK_AB_MERGE_C R218, R219, R218, RZ ;  /* 0x000000dadbda723e */ /* 0x000fe200048070ff */
[----:B0-----:R-:W-:Y:S01]  /*1d2a0*/  IMAD.SHL.U32 R2, R17, 0x10, RZ ;  /* 0x0000001011027824 */ /* 0x001fe200078e00ff */
[----:B------:R-:W-:Y:S01]  /*1d2b0*/  F2FP.SATFINITE.E4M3.F32.PACK_AB_MERGE_C R90, R91, R90, RZ ;  /* 0x0000005a5b5a723e */ /* 0x000fe200048070ff */
[----:B------:R-:W-:Y:S01]  /*1d2c0*/  IMAD.SHL.U32 R25, R17, 0x40, RZ ;  /* 0x0000004011197824 */ /* 0x000fe200078e00ff */
[----:B------:R-:W-:-:S02]  /*1d2d0*/  F2FP.SATFINITE.E4M3.F32.PACK_AB_MERGE_C R66, R67, R66, RZ ;  /* 0x000000424342723e */ /* 0x000fc400048070ff */
[----:B------:R-:W-:Y:S02]  /*1d2e0*/  LOP3.LUT R2, R2, 0xf0, RZ, 0xc0, !PT ;  /* 0x000000f002027812 */ /* 0x000fe400078ec0ff */
[----:B------:R-:W-:Y:S02]  /*1d2f0*/  LOP3.LUT R25, R25, 0x400, RZ, 0xc0, !PT ;  /* 0x0000040019197812 */ /* 0x000fe400078ec0ff */
[----:B------:R-:W-:Y:S02]  /*1d300*/  LOP3.LUT R43, R3, 0xffff, RZ, 0xc0, !PT ;  /* 0x0000ffff032b7812 */ /* 0x000fe400078ec0ff */
[----:B------:R-:W-:Y:S02]  /*1d310*/  LOP3.LUT R194, R194, 0xffff, RZ, 0xc0, !PT ;  /* 0x0000ffffc2c27812 */ /* 0x000fe400078ec0ff */
[----:B------:R-:W-:Y:S02]  /*1d320*/  LOP3.LUT R130, R130, 0xffff, RZ, 0xc0, !PT ;  /* 0x0000ffff82827812 */ /* 0x000fe400078ec0ff */
[----:B------:R-:W-:-:S02]  /*1d330*/  IADD3 R39, R25, UR58, R2 ;  /* 0x0000003a19277c10 */ /* 0x000fc4000fffe002 */
[----:B------:R-:W-:Y:S02]  /*1d340*/  PRMT R0, R92, 0x3340, R1 ;  /* 0x000033405c007816 */ /* 0x000fe40000000001 */
[----:B------:R-:W-:Y:S02]  /*1d350*/  PRMT R47, R220, 0x3340, R49 ;  /* 0x00003340dc2f7816 */ /* 0x000fe40000000031 */
[----:B------:R-:W-:Y:S02]  /*1d360*/  PRMT R3, R41, 0x3340, R192 ;  /* 0x0000334029037816 */ /* 0x000fe400000000c0 */
[----:B------:R-:W-:Y:S02]  /*1d370*/  PRMT R156, R130, 0x3340, R1 ;  /* 0x00003340829c7816 */ /* 0x000fe40000000001 */
[----:B------:R-:W-:Y:S02]  /*1d380*/  LOP3.LUT R5, R5, 0xffff, RZ, 0xc0, !PT ;  /* 0x0000ffff05057812 */ /* 0x000fe400078ec0ff */
[----:B------:R-:W-:-:S02]  /*1d390*/  LOP3.LUT R196, R196, 0xffff, RZ, 0xc0, !PT ;  /* 0x0000ffffc4c47812 */ /* 0x000fc400078ec0ff */
[----:B------:R-:W-:Y:S02]  /*1d3a0*/  LOP3.LUT R132, R132, 0xffff, RZ, 0xc0, !PT ;  /* 0x0000ffff84847812 */ /* 0x000fe400078ec0ff */
[----:B------:R-:W-:Y:S02]  /*1d3b0*/  PRMT R47, R47, 0x5410, R0 ;  /* 0x000054102f2f7816 */ /* 0x000fe40000000000 */
[----:B------:R-:W-:Y:S02]  /*1d3c0*/  F2FP.SATFINITE.E4M3.F32.PACK_AB_MERGE_C R82, R83, R82, RZ ;  /* 0x000000525352723e */ /* 0x000fe400048070ff */
[----:B------:R-:W-:Y:S02]  /*1d3d0*/  LOP3.LUT R228, R228, 0xffff, RZ, 0xc0, !PT ;  /* 0x0000ffffe4e47812 */ /* 0x000fe400078ec0ff */
[----:B------:R-:W-:Y:S02]  /*1d3e0*/  LOP3.LUT R85, R164, 0xffff, RZ, 0xc0, !PT ;  /* 0x0000ffffa4557812 */ /* 0x000fe400078ec0ff */
[----:B------:R-:W-:-:S02]  /*1d3f0*/  LOP3.LUT R100, R100, 0xffff, RZ, 0xc0, !PT ;  /* 0x0000ffff64647812 */ /* 0x000fc400078ec0ff */
[----:B------:R-:W-:Y:S02]  /*1d400*/  LOP3.LUT R226, R226, 0xffff, RZ, 0xc0, !PT ;  /* 0x0000ffffe2e27812 */ /* 0x000fe400078ec0ff */
[----:B------:R-:W-:Y:S02]  /*1d410*/  LOP3.LUT R67, R162, 0xffff, RZ, 0xc0, !PT ;  /* 0x0000ffffa2437812 */ /* 0x000fe400078ec0ff */
[----:B------:R-:W-:Y:S02]  /*1d420*/  LOP3.LUT R98, R98, 0xffff, RZ, 0xc0, !PT ;  /* 0x0000ffff62627812 */ /* 0x000fe400078ec0ff */
[----:B------:R-:W-:Y:S02]  /*1d430*/  LOP3.LUT R83, R10, 0xffff, RZ, 0xc0, !PT ;  /* 0x0000ffff0a537812 */ /* 0x000fe400078ec0ff */
[----:B------:R-:W-:Y:S02]  /*1d440*/  LOP3.LUT R202, R202, 0xffff, RZ, 0xc0, !PT ;  /* 0x0000ffffcaca7812 */ /* 0x000fe400078ec0ff */
[----:B------:R-:W-:-:S02]  /*1d450*/  LOP3.LUT R138, R138, 0xffff, RZ, 0xc0, !PT ;  /* 0x0000ffff8a8a7812 */ /* 0x000fc400078ec0ff */
        /* <DEDUP_REMOVED lines=10> */
[----:B------:R-:W-:Y:S02]  /*1d500*/  LOP3.LUT R218, R218, 0xffff, RZ, 0xc0, !PT ;  /* 0x0000ffffdada7812 */ /* 0x000fe400078ec0ff */
[----:B------:R-:W-:-:S02]  /*1d510*/  LOP3.LUT R90, R90, 0xffff, RZ, 0xc0, !PT ;  /* 0x0000ffff5a5a7812 */ /* 0x000fc400078ec0ff */
[----:B------:R-:W-:Y:S02]  /*1d520*/  PRMT R10, R100, 0x3340, R1 ;  /* 0x00003340640a7816 */ /* 0x000fe40000000001 */
[----:B------:R-:W-:Y:S02]  /*1d530*/  PRMT R59, R228, 0x3340, R85 ;  /* 0x00003340e43b7816 */ /* 0x000fe40000000055 */
[----:B------:R-:W-:Y:S02]  /*1d540*/  F2FP.SATFINITE.E4M3.F32.PACK_AB_MERGE_C R222, R223, R222, RZ ;  /* 0x000000dedfde723e */ /* 0x000fe400048070ff */
[----:B------:R-:W-:Y:S02]  /*1d550*/  F2FP.SATFINITE.E4M3.F32.PACK_AB_MERGE_C R190, R191, R190, RZ ;  /* 0x000000bebfbe723e */ /* 0x000fe400048070ff */
[----:B------:R-:W-:Y:S02]  /*1d560*/  F2FP.SATFINITE.E4M3.F32.PACK_AB_MERGE_C R158, R159, R158, RZ ;  /* 0x0000009e9f9e723e */ /* 0x000fe400048070ff */
[----:B------:R-:W-:-:S02]  /*1d570*/  F2FP.SATFINITE.E4M3.F32.PACK_AB_MERGE_C R126, R127, R126, RZ ;  /* 0x0000007e7f7e723e */ /* 0x000fc400048070ff */
[----:B------:R-:W-:Y:S02]  /*1d580*/  F2FP.SATFINITE.E4M3.F32.PACK_AB_MERGE_C R94, R95, R94, RZ ;  /* 0x0000005e5f5e723e */ /* 0x000fe400048070ff */
[----:B------:R-:W-:Y:S02]  /*1d590*/  F2FP.SATFINITE.E4M3.F32.PACK_AB_MERGE_C R80, R81, R80, RZ ;  /* 0x000000505150723e */ /* 0x000fe400048070ff */
[----:B------:R-:W-:Y:S02]  /*1d5a0*/  PRMT R61, R83, 0x3340, R202 ;  /* 0x00003340533d7816 */ /* 0x000fe400000000ca */
[----:B------:R-:W-:Y:S02]  /*1d5b0*/  LOP3.LUT R81, R9, 0xffff, RZ, 0xc0, !PT ;  /* 0x0000ffff09517812 */ /* 0x000fe400078ec0ff */
[----:B------:R-:W-:Y:S02]  /*1d5c0*/  LOP3.LUT R200, R200, 0xffff, RZ, 0xc0, !PT ;  /* 0x0000ffffc8c87812 */ /* 0x000fe400078ec0ff */
[----:B------:R-:W-:-:S02]  /*1d5d0*/  LOP3.LUT R136, R136, 0xffff, RZ, 0xc0, !PT ;  /* 0x0000ffff88887812 */ /* 0x000fc400078ec0ff */
[----:B------:R-:W-:Y:S02]  /*1d5e0*/  LOP3.LUT R232, R232, 0xffff, RZ, 0xc0, !PT ;  /* 0x0000ffffe8e87812 */ /* 0x000fe400078ec0ff */
[----:B------:R-:W-:Y:S02]  /*1d5f0*/  LOP3.LUT R93, R168, 0xffff, RZ, 0xc0, !PT ;  /* 0x0000ffffa85d7812 */ /* 0x000fe400078ec0ff */
[----:B------:R-:W-:Y:S02]  /*1d600*/  LOP3.LUT R104, R104, 0xffff, RZ, 0xc0, !PT ;  /* 0x0000ffff68687812 */ /* 0x000fe400078ec0ff */
[----:B------:R-:W-:Y:S02]  /*1d610*/  F2FP.SATFINITE.E4M3.F32.PACK_AB_MERGE_C R204, R205, R204, RZ ;  /* 0x000000cccdcc723e */ /* 0x000fe400048070ff */
[----:B------:R-:W-:Y:S02]  /*1d620*/  F2FP.SATFINITE.E4M3.F32.PACK_AB_MERGE_C R140, R141, R140, RZ ;  /* 0x0000008c8d8c723e */ /* 0x000fe400048070ff */
[----:B------:R-:W-:Y:S01]  /*1d630*/  F2FP.SATFINITE.E4M3.F32.PACK_AB_MERGE_C R32, R33, R32, RZ ;  /* 0x000000202120723e */ /* 0x000fe200048070ff */
[----:B------:R-:W4:Y:S01]  /*1d640*/  LDL.LU R141, [R1+0x118] ;  /* 0x00011800018d7983 */ /* 0x000f220000300800 */
[----:B------:R-:W-:-:S02]  /*1d650*/  LOP3.LUT R91, R12, 0xffff, RZ, 0xc0, !PT ;  /* 0x0000ffff0c5b7812 */ /* 0x000fc400078ec0ff */
[----:B------:R-:W-:Y:S01]  /*1d660*/  LOP3.LUT R206, R206, 0xffff, RZ, 0xc0, !PT ;  /* 0x0000ffffcece7812 */ /* 0x000fe200078ec0ff */
[----:B------:R-:W4:Y:S01]  /*1d670*/  LDL.LU R139, [R1+0x184] ;  /* 0x00018400018b7983 */ /* 0x000f220000300800 */
[----:B------:R-:W-:Y:S02]  /*1d680*/  LOP3.LUT R142, R142, 0xffff, RZ, 0xc0, !PT ;  /* 0x0000ffff8e8e7812 */ /* 0x000fe400078ec0ff */
[----:B------:R-:W-:Y:S01]  /*1d690*/  F2FP.SATFINITE.E4M3.F32.PACK_AB_MERGE_C R236, R237, R236, RZ ;  /* 0x000000ecedec723e */ /* 0x000fe200048070ff */
[----:B------:R-:W4:Y:S01]  /*1d6a0*/  LDL.LU R137, [R1+0x180] ;  /* 0x0001800001897983 */ /* 0x000f220000300800 */
[----:B------:R-:W-:Y:S02]  /*1d6b0*/  F2FP.SATFINITE.E4M3.F32.PACK_AB_MERGE_C R172, R173, R172, RZ ;  /* 0x000000acadac723e */ /* 0x000fe400048070ff */
[----:B------:R-:W-:Y:S02]  /*1d6c0*/  F2FP.SATFINITE.E4M3.F32.PACK_AB_MERGE_C R108, R109, R108, RZ ;  /* 0x0000006c6d6c723e */ /* 0x000fe400048070ff */
[----:B------:R-:W-:-:S02]  /*1d6d0*/  PRMT R152, R90, 0x3340, R1 ;  /* 0x000033405a987816 */ /* 0x000fc40000000001 */
[----:B------:R-:W-:Y:S02]  /*1d6e0*/  PRMT R59, R59, 0x5410, R10 ;  /* 0x000054103b3b7816 */ /* 0x000fe4000000000a */
[----:B------:R-:W-:Y:S02]  /*1d6f0*/  F2FP.SATFINITE.E4M3.F32.PACK_AB_MERGE_C R210, R211, R210, RZ ;  /* 0x000000d2d3d2723e */ /* 0x000fe400048070ff */
[----:B------:R-:W-:Y:S02]  /*1d700*/  F2FP.SATFINITE.E4M3.F32.PACK_AB_MERGE_C R146, R147, R146, RZ ;  /* 0x000000929392723e */ /* 0x000fe400048070ff */
[----:B------:R-:W-:Y:S02]  /*1d710*/  F2FP.SATFINITE.E4M3.F32.PACK_AB_MERGE_C R7, R7, R250, RZ ;  /* 0x000000fa0707723e */ /* 0x000fe400048070ff */
[----:B--2---:R-:W-:Y:S02]  /*1d720*/  F2FP.SATFINITE.E4M3.F32.PACK_AB_MERGE_C R52, R53, R52, RZ ;  /* 0x000000343534723e */ /* 0x004fe400048070ff */
[----:B------:R-:W-:-:S02]  /*1d730*/  PRMT R53, R226, 0x3340, R67 ;  /* 0x00003340e2357816 */ /* 0x000fc40000000043 */
[----:B------:R-:W-:Y:S02]  /*1d740*/  LOP3.LUT R190, R190, 0xffff, RZ, 0xc0, !PT ;  /* 0x0000ffffbebe7812 */ /* 0x000fe400078ec0ff */
[----:B------:R-:W-:Y:S02]  /*1d750*/  LOP3.LUT R126, R126, 0xffff, RZ, 0xc0, !PT ;  /* 0x0000ffff7e7e7812 */ /* 0x000fe400078ec0ff */
[----:B------:R-:W-:Y:S02]  /*1d760*/  LOP3.LUT R222, R222, 0xffff, RZ, 0xc0, !PT ;  /* 0x0000ffffdede7812 */ /* 0x000fe400078ec0ff */
[----:B------:R-:W-:Y:S02]  /*1d770*/  LOP3.LUT R94, R94, 0xffff, RZ, 0xc0, !PT ;  /* 0x0000ffff5e5e7812 */ /* 0x000fe400078ec0ff */
[----:B------:R-:W-:Y:S02]  /*1d780*/  F2FP.SATFINITE.E4M3.F32.PACK_AB_MERGE_C R224, R225, R224, RZ ;  /* 0x000000e0e1e0723e */ /* 0x000fe400048070ff */
[----:B------:R-:W-:-:S02]  /*1d790*/  F2FP.SATFINITE.E4M3.F32.PACK_AB_MERGE_C R198, R199, R198, RZ ;  /* 0x000000c6c7c6723e */ /* 0x000fc400048070ff */
[----:B------:R-:W-:Y:S02]  /*1d7a0*/  F2FP.SATFINITE.E4M3.F32.PACK_AB_MERGE_C R160, R161, R160, RZ ;  /* 0x000000a0a1a0723e */ /* 0x000fe400048070ff */
[----:B------:R-:W-:Y:S02]  /*1d7b0*/  F2FP.SATFINITE.E4M3.F32.PACK_AB_MERGE_C R134, R135, R134, RZ ;  /* 0x000000868786723e */ /* 0x000fe400048070ff */
[----:B------:R-:W-:Y:S01]  /*1d7c0*/  F2FP.SATFINITE.E4M3.F32.PACK_AB_MERGE_C R96, R97, R96, RZ ;  /* 0x000000606160723e */ /* 0x000fe200048070ff */
[----:B------:R-:W2:Y:S01]  /*1d7d0*/  LDL.LU R135, [R1+0x17c] ;  /* 0x00017c0001877983 */ /* 0x000ea20000300800 */
[----:B------:R-:W-:Y:S02]  /*1d7e0*/  F2FP.SATFINITE.E4M3.F32.PACK_AB_MERGE_C R68, R69, R68, RZ ;  /* 0x000000444544723e */ /* 0x000fe400048070ff */
[----:B------:R-:W-:Y:S02]  /*1d7f0*/  PRMT R9, R81, 0x3340, R200 ;  /* 0x0000334051097816 */ /* 0x000fe400000000c8 */
[----:B------:R-:W-:-:S02]  /*1d800*/  PRMT R12, R104, 0x3340, R1 ;  /* 0x00003340680c7816 */ /* 0x000fc40000000001 */
[----:B------:R-:W-:Y:S02]  /*1d810*/  LOP3.LUT R89, R11, 0xffff, RZ, 0xc0, !PT ;  /* 0x0000ffff0b597812 */ /* 0x000fe400078ec0ff */
[----:B------:R-:W-:Y:S02]  /*1d820*/  LOP3.LUT R204, R204, 0xffff, RZ, 0xc0, !PT ;  /* 0x0000ffffcccc7812 */ /* 0x000fe400078ec0ff */
[----:B------:R-:W-:Y:S01]  /*1d830*/  LOP3.LUT R140, R140, 0xffff, RZ, 0xc0, !PT ;  /* 0x0000ffff8c8c7812 */ /* 0x000fe200078ec0ff */
[----:B---3--:R-:W-:-:S05]  /*1d840*/  VIADD R31, R248, 0x3f ;  /* 0x0000003ff81f7836 */ /* 0x008fca0000000000 */
[----:B------:R-:W-:Y:S02]  /*1d850*/  ISETP.GE.AND P0, PT, R31, UR25, PT ;  /* 0x000000191f007c0c */ /* 0x000fe4000bf06270 */
[----:B------:R-:W-:Y:S02]  /*1d860*/  LOP3.LUT R31, R154, 0xffff, RZ, 0xc0, !PT ;  /* 0x0000ffff9a1f7812 */ /* 0x000fe400078ec0ff */
[----:B------:R-:W-:-:S04]  /*1d870*/  PRMT R154, R124, 0x3340, R1 ;  /* 0x000033407c9a7816 */ /* 0x000fc80000000001 */
[----:B------:R-:W-:Y:S02]  /*1d880*/  PRMT R2, R35, 0x5410, R154 ;  /* 0x0000541023027816 */ /* 0x000fe4000000009a */
[--C-:B------:R-:W-:Y:S02]  /*1d890*/  PRMT R154, R128, 0x3340, R1.reuse ;  /* 0x00003340809a7816 */ /* 0x100fe40000000001 */
[----:B------:R-:W-:Y:S02]  /*1d8a0*/  PRMT R35, R43, 0x3340, R194 ;  /* 0x000033402b237816 */ /* 0x000fe400000000c2 */
[----:B------:R-:W-:Y:S02]  /*1d8b0*/  PRMT R0, R3, 0x5410, R154 ;  /* 0x0000541003007816 */ /* 0x000fe4000000009a */
[----:B------:R-:W-:Y:S02]  /*1d8c0*/  PRMT R3, R35, 0x5410, R156 ;  /* 0x0000541023037816 */ /* 0x000fe4000000009c */
[----:B------:R-:W-:-:S02]  /*1d8d0*/  PRMT R156, R132, 0x3340, R1 ;  /* 0x00003340849c7816 */ /* 0x000fc40000000001 */
[----:B------:R-:W-:Y:S02]  /*1d8e0*/  PRMT R35, R5, 0x3340, R196 ;  /* 0x0000334005237816 */ /* 0x000fe400000000c4 */
[--C-:B------:R-:W-:Y:S02]  /*1d8f0*/  PRMT R154, R98, 0x3340, R1.reuse ;  /* 0x00003340629a7816 */ /* 0x100fe40000000001 */
[----:B------:R-:W-:Y:S02]  /*1d900*/  PRMT R35, R35, 0x5410, R156 ;  /* 0x0000541023237816 */ /* 0x000fe4000000009c */
[----:B------:R-:W-:Y:S02]  /*1d910*/  PRMT R156, R138, 0x3340, R1 ;  /* 0x000033408a9c7816 */ /* 0x000fe40000000001 */
[----:B------:R-:W-:Y:S02]  /*1d920*/  F2FP.SATFINITE.E4M3.F32.PACK_AB_MERGE_C R54, R55, R54, RZ ;  /* 0x000000363736723e */ /* 0x000fe400048070ff */
[----:B------:R-:W-:-:S02]  /*1d930*/  PRMT R33, R218, 0x3340, R31 ;  /* 0x00003340da217816 */ /* 0x000fc4000000001f */
[----:B------:R-:W-:Y:S02]  /*1d940*/  LOP3.LUT R55, R158, 0xffff, RZ, 0xc0, !PT ;  /* 0x0000ffff9e377812 */ /* 0x000fe400078ec0ff */
[----:B------:R-:W-:Y:S02]  /*1d950*/  PRMT R53, R53, 0x5410, R154 ;  /* 0x0000541035357816 */ /* 0x000fe4000000009a */
[----:B------:R-:W-:Y:S02]  /*1d960*/  PRMT R10, R61, 0x5410, R156 ;  /* 0x000054103d0a7816 */ /* 0x000fe4000000009c */
[----:B------:R-:W-:Y:S02]  /*1d970*/  PRMT R154, R136, 0x3340, R1 ;  /* 0x00003340889a7816 */ /* 0x000fe40000000001 */
[----:B------:R-:W-:Y:S02]  /*1d980*/  PRMT R61, R232, 0x3340, R93 ;  /* 0x00003340e83d7816 */ /* 0x000fe4000000005d */
[----:B------:R-:W-:-:S02]  /*1d990*/  PRMT R156, R142, 0x3340, R1 ;  /* 0x000033408e9c7816 */ /* 0x000fc40000000001 */
[----:B------:R-:W-:Y:S02]  /*1d9a0*/  PRMT R69, R91, 0x3340, R206 ;  /* 0x000033405b457816 */ /* 0x000fe400000000ce */
[----:B------:R-:W-:Y:S02]  /*1d9b0*/  F2FP.SATFINITE.E4M3.F32.PACK_AB_MERGE_C R208, R209, R208, RZ ;  /* 0x000000d0d1d0723e */ /* 0x000fe400048070ff */
[----:B------:R-:W-:Y:S02]  /*1d9c0*/  F2FP.SATFINITE.E4M3.F32.PACK_AB_MERGE_C R144, R145, R144, RZ ;  /* 0x000000909190723e */ /* 0x000fe400048070ff */
[----:B------:R-:W-:Y:S02]  /*1d9d0*/  F2FP.SATFINITE.E4M3.F32.PACK_AB_MERGE_C R36, R37, R36, RZ ;  /* 0x000000242524723e */ /* 0x000fe400048070ff */
[----:B------:R-:W-:Y:S02]  /*1d9e0*/  F2FP.SATFINITE.E4M3.F32.PACK_AB_MERGE_C R44, R45, R44, RZ ;  /* 0x0000002c2d2c723e */ /* 0x000fe400048070ff */
[----:B------:R-:W-:-:S02]  /*1d9f0*/  PRMT R33, R33, 0x5410, R152 ;  /* 0x0000541021217816 */ /* 0x000fc40000000098 */
[----:B------:R-:W-:Y:S02]  /*1da00*/  LOP3.LUT R236, R236, 0xffff, RZ, 0xc0, !PT ;  /* 0x0000ffffecec7812 */ /* 0x000fe400078ec0ff */
[----:B------:R-:W-:Y:S02]  /*1da10*/  LOP3.LUT R101, R172, 0xffff, RZ, 0xc0, !PT ;  /* 0x0000ffffac657812 */ /* 0x000fe400078ec0ff */
[----:B------:R-:W-:Y:S02]  /*1da20*/  LOP3.LUT R108, R108, 0xffff, RZ, 0xc0, !PT ;  /* 0x0000ffff6c6c7812 */ /* 0x000fe400078ec0ff */
[----:B------:R-:W-:Y:S02]  /*1da30*/  F2FP.SATFINITE.E4M3.F32.PACK_AB_MERGE_C R64, R65, R64, RZ ;  /* 0x000000404140723e */ /* 0x000fe400048070ff */
[----:B------:R-:W-:Y:S02]  /*1da40*/  PRMT R184, R126, 0x3340, R1 ;  /* 0x000033407eb87816 */ /* 0x000fe40000000001 */
[----:B------:R-:W-:-:S02]  /*1da50*/  PRMT R37, R27, 0x3340, R190 ;  /* 0x000033401b257816 */ /* 0x000fc400000000be */
[----:B------:R-:W-:Y:S02]  /*1da60*/  PRMT R152, R94, 0x3340, R1 ;  /* 0x000033405e987816 */ /* 0x000fe40000000001 */
[----:B------:R-:W-:Y:S02]  /*1da70*/  PRMT R45, R222, 0x3340, R55 ;  /* 0x00003340de2d7816 */ /* 0x000fe40000000037 */
[----:B------:R-:W-:Y:S02]  /*1da80*/  LOP3.LUT R99, R14, 0xffff, RZ, 0xc0, !PT ;  /* 0x0000ffff0e637812 */ /* 0x000fe400078ec0ff */
[----:B------:R-:W-:Y:S02]  /*1da90*/  LOP3.LUT R210, R210, 0xffff, RZ, 0xc0, !PT ;  /* 0x0000ffffd2d27812 */ /* 0x000fe400078ec0ff */
[----:B------:R-:W-:Y:S02]  /*1daa0*/  LOP3.LUT R146, R146, 0xffff, RZ, 0xc0, !PT ;  /* 0x0000ffff92927812 */ /* 0x000fe400078ec0ff */
[----:B------:R-:W-:-:S02]  /*1dab0*/  F2FP.SATFINITE.E4M3.F32.PACK_AB_MERGE_C R212, R213, R212, RZ ;  /* 0x000000d4d5d4723e */ /* 0x000fc400048070ff */
[----:B------:R-:W-:Y:S02]  /*1dac0*/  F2FP.SATFINITE.E4M3.F32.PACK_AB_MERGE_C R148, R149, R148, RZ ;  /* 0x000000949594723e */ /* 0x000fe400048070ff */
[----:B------:R-:W-:Y:S02]  /*1dad0*/  LOP3.LUT R7, R7, 0xffff, RZ, 0xc0, !PT ;  /* 0x0000ffff07077812 */ /* 0x000fe400078ec0ff */
[----:B------:R-:W-:Y:S02]  /*1dae0*/  LOP3.LUT R224, R224, 0xffff, RZ, 0xc0, !PT ;  /* 0x0000ffffe0e07812 */ /* 0x000fe400078ec0ff */
[----:B------:R-:W-:Y:S02]  /*1daf0*/  LOP3.LUT R198, R198, 0xffff, RZ, 0xc0, !PT ;  /* 0x0000ffffc6c67812 */ /* 0x000fe400078ec0ff */
[----:B------:R-:W-:Y:S02]  /*1db00*/  LOP3.LUT R65, R160, 0xffff, RZ, 0xc0, !PT ;  /* 0x0000ffffa0417812 */ /* 0x000fe400078ec0ff */
[----:B------:R-:W-:-:S02]  /*1db10*/  LOP3.LUT R96, R96, 0xffff, RZ, 0xc0, !PT ;  /* 0x0000ffff60607812 */ /* 0x000fc400078ec0ff */
[----:B------:R-:W-:Y:S02]  /*1db20*/  LOP3.LUT R134, R134, 0xffff, RZ, 0xc0, !PT ;  /* 0x0000ffff86867812 */ /* 0x000fe400078ec0ff */
[----:B------:R-:W-:Y:S02]  /*1db30*/  PRMT R9, R9, 0x5410, R154 ;  /* 0x0000541009097816 */ /* 0x000fe4000000009a */
[----:B------:R-:W-:Y:S02]  /*1db40*/  PRMT R61, R61, 0x5410, R12 ;  /* 0x000054103d3d7816 */ /* 0x000fe4000000000c */
[----:B------:R-:W-:Y:S02]  /*1db50*/  F2FP.SATFINITE.E4M3.F32.PACK_AB_MERGE_C R230, R231, R230, RZ ;  /* 0x000000e6e7e6723e */ /* 0x000fe400048070ff */
[----:B------:R-:W-:Y:S02]  /*1db60*/  F2FP.SATFINITE.E4M3.F32.PACK_AB_MERGE_C R214, R215, R214, RZ ;  /* 0x000000d6d7d6723e */ /* 0x000fe400048070ff */
[----:B------:R-:W-:-:S02]  /*1db70*/  F2FP.SATFINITE.E4M3.F32.PACK_AB_MERGE_C R166, R167, R166, RZ ;  /* 0x000000a6a7a6723e */ /* 0x000fc400048070ff */
[----:B------:R-:W-:Y:S02]  /*1db80*/  F2FP.SATFINITE.E4M3.F32.PACK_AB_MERGE_C R150, R151, R150, RZ ;  /* 0x000000969796723e */ /* 0x000fe400048070ff */
[----:B------:R-:W-:Y:S02]  /*1db90*/  F2FP.SATFINITE.E4M3.F32.PACK_AB_MERGE_C R102, R103, R102, RZ ;  /* 0x000000666766723e */ /* 0x000fe400048070ff */
[----:B------:R-:W-:Y:S02]  /*1dba0*/  PRMT R154, R140, 0x3340, R1 ;  /* 0x000033408c9a7816 */ /* 0x000fe40000000001 */
[----:B------:R-:W-:Y:S02]  /*1dbb0*/  PRMT R11, R89, 0x3340, R204 ;  /* 0x00003340590b7816 */ /* 0x000fe400000000cc */
[----:B------:R-:W-:Y:S02]  /*1dbc0*/  PRMT R12, R69, 0x5410, R156 ;  /* 0x00005410450c7816 */ /* 0x000fe4000000009c */
[----:B------:R-:W-:-:S02]  /*1dbd0*/  F2FP.SATFINITE.E4M3.F32.PACK_AB_MERGE_C R72, R73, R72, RZ ;  /* 0x000000484948723e */ /* 0x000fc400048070ff */
[----:B------:R-:W-:Y:S02]  /*1dbe0*/  LOP3.LUT R97, R13, 0xffff, RZ, 0xc0, !PT ;  /* 0x0000ffff0d617812 */ /* 0x000fe400078ec0ff */
[----:B------:R-:W-:Y:S02]  /*1dbf0*/  LOP3.LUT R208, R208, 0xffff, RZ, 0xc0, !PT ;  /* 0x0000ffffd0d07812 */ /* 0x000fe400078ec0ff */
[----:B------:R-:W-:Y:S02]  /*1dc00*/  LOP3.LUT R144, R144, 0xffff, RZ, 0xc0, !PT ;  /* 0x0000ffff90907812 */ /* 0x000fe400078ec0ff */
[----:B------:R-:W-:Y:S02]  /*1dc10*/  PRMT R14, R108, 0x3340, R1 ;  /* 0x000033406c0e7816 */ /* 0x000fe40000000001 */
[----:B------:R-:W-:Y:S02]  /*1dc20*/  PRMT R69, R236, 0x3340, R101 ;  /* 0x00003340ec457816 */ /* 0x000fe40000000065 */
[----:B-----5:R-:W-:-:S02]  /*1dc30*/  F2FP.SATFINITE.E4M3.F32.PACK_AB_MERGE_C R242, R243, R242, RZ ;  /* 0x000000f2f3f2723e */ /* 0x020fc400048070ff */
[----:B------:R-:W-:Y:S02]  /*1dc40*/  F2FP.SATFINITE.E4M3.F32.PACK_AB_MERGE_C R178, R179, R178, RZ ;  /* 0x000000b2b3b2723e */ /* 0x000fe400048070ff */
[----:B------:R-:W-:Y:S02]  /*1dc50*/  F2FP.SATFINITE.E4M3.F32.PACK_AB_MERGE_C R114, R115, R114, RZ ;  /* 0x000000727372723e */ /* 0x000fe400048070ff */
[----:B------:R-:W-:Y:S02]  /*1dc60*/  F2FP.SATFINITE.E4M3.F32.PACK_AB_MERGE_C R50, R51, R50, RZ ;  /* 0x000000323332723e */ /* 0x000fe400048070ff */
[----:B------:R-:W-:Y:S02]  /*1dc70*/  PRMT R25, R37, 0x5410, R184 ;  /* 0x0000541025197816 */ /* 0x000fe400000000b8 */
[----:B------:R-:W-:Y:S02]  /*1dc80*/  PRMT R45, R45, 0x5410, R152 ;  /* 0x000054102d2d7816 */ /* 0x000fe40000000098 */
[----:B------:R-:W-:-:S02]  /*1dc90*/  PRMT R156, R146, 0x3340, R1 ;  /* 0x00003340929c7816 */ /* 0x000fc40000000001 */
[----:B------:R-:W-:Y:S02]  /*1dca0*/  PRMT R73, R99, 0x3340, R210 ;  /* 0x0000334063497816 */ /* 0x000fe400000000d2 */
[----:B------:R-:W-:Y:S02]  /*1dcb0*/  F2FP.SATFINITE.E4M3.F32.PACK_AB_MERGE_C R106, R107, R106, RZ ;  /* 0x0000006a6b6a723e */ /* 0x000fe400048070ff */
[----:B------:R-:W-:Y:S02]  /*1dcc0*/  F2FP.SATFINITE.E4M3.F32.PACK_AB_MERGE_C R86, R87, R86, RZ ;  /* 0x000000565756723e */ /* 0x000fe400048070ff */
[--C-:B------:R-:W-:Y:S02]  /*1dcd0*/  PRMT R152, R96, 0x3340, R1.reuse ;  /* 0x0000334060987816 */ /* 0x100fe40000000001 */
[----:B------:R-:W-:Y:S02]  /*1dce0*/  PRMT R158, R134, 0x3340, R1 ;  /* 0x00003340869e7816 */ /* 0x000fe40000000001 */
[----:B------:R-:W-:-:S02]  /*1dcf0*/  PRMT R51, R224, 0x3340, R65 ;  /* 0x00003340e0337816 */ /* 0x000fc40000000041 */
[----:B------:R-:W-:Y:S02]  /*1dd00*/  PRMT R37, R7, 0x3340, R198 ;  /* 0x0000334007257816 */ /* 0x000fe400000000c6 */
[----:B------:R-:W-:Y:S02]  /*1dd10*/  LOP3.LUT R105, R15, 0xffff, RZ, 0xc0, !PT ;  /* 0x0000ffff0f697812 */ /* 0x000fe400078ec0ff */
[----:B------:R-:W-:Y:S02]  /*1dd20*/  LOP3.LUT R212, R212, 0xffff, RZ, 0xc0, !PT ;  /* 0x0000ffffd4d47812 */ /* 0x000fe400078ec0ff */
[----:B------:R-:W-:Y:S02]  /*1dd30*/  LOP3.LUT R148, R148, 0xffff, RZ, 0xc0, !PT ;  /* 0x0000ffff94947812 */ /* 0x000fe400078ec0ff */
[----:B------:R-:W-:Y:S02]  /*1dd40*/  F2FP.SATFINITE.E4M3.F32.PACK_AB_MERGE_C R244, R245, R244, RZ ;  /* 0x000000f4f5f4723e */ /* 0x000fe400048070ff */
[----:B------:R-:W-:-:S02]  /*1dd50*/  F2FP.SATFINITE.E4M3.F32.PACK_AB_MERGE_C R180, R181, R180, RZ ;  /* 0x000000b4b5b4723e */ /* 0x000fc400048070ff */
[----:B------:R-:W-:Y:S02]  /*1dd60*/  F2FP.SATFINITE.E4M3.F32.PACK_AB_MERGE_C R116, R117, R116, RZ ;  /* 0x000000747574723e */ /* 0x000fe400048070ff */
[----:B------:R-:W-:Y:S02]  /*1dd70*/  LOP3.LUT R230, R230, 0xffff, RZ, 0xc0, !PT ;  /* 0x0000ffffe6e67812 */ /* 0x000fe400078ec0ff */
[----:B------:R-:W-:Y:S02]  /*1dd80*/  LOP3.LUT R87, R166, 0xffff, RZ, 0xc0, !PT ;  /* 0x0000ffffa6577812 */ /* 0x000fe400078ec0ff */
[----:B------:R-:W-:Y:S02]  /*1dd90*/  LOP3.LUT R102, R102, 0xffff, RZ, 0xc0, !PT ;  /* 0x0000ffff66667812 */ /* 0x000fe400078ec0ff */
[----:B------:R-:W-:Y:S02]  /*1dda0*/  PRMT R11, R11, 0x5410, R154 ;  /* 0x000054100b0b7816 */ /* 0x000fe4000000009a */
[----:B------:R-:W-:-:S02]  /*1ddb0*/  LOP3.LUT R16, R16, 0xffff, RZ, 0xc0, !PT ;  /* 0x0000ffff10107812 */ /* 0x000fc400078ec0ff */
[----:B------:R-:W-:Y:S02]  /*1ddc0*/  LOP3.LUT R107, R214, 0xffff, RZ, 0xc0, !PT ;  /* 0x0000ffffd66b7812 */ /* 0x000fe400078ec0ff */
[----:B------:R-:W-:Y:S02]  /*1ddd0*/  LOP3.LUT R150, R150, 0xffff, RZ, 0xc0, !PT ;  /* 0x0000ffff96967812 */ /* 0x000fe400078ec0ff */
[----:B------:R-:W-:Y:S02]  /*1dde0*/  F2FP.SATFINITE.E4M3.F32.PACK_AB_MERGE_C R234, R235, R234, RZ ;  /* 0x000000eaebea723e */ /* 0x000fe400048070ff */
        /* <DEDUP_REMOVED lines=8> */
[----:B------:R-:W-:-:S02]  /*1de70*/  PRMT R14, R73, 0x5410, R156 ;  /* 0x00005410490e7816 */ /* 0x000fc4000000009c */
[----:B------:R-:W-:Y:S02]  /*1de80*/  LOP3.LUT R242, R242, 0xffff, RZ, 0xc0, !PT ;  /* 0x0000fffff2f27812 */ /* 0x000fe400078ec0ff */
[----:B------:R-:W-:Y:S02]  /*1de90*/  LOP3.LUT R111, R178, 0xffff, RZ, 0xc0, !PT ;  /* 0x0000ffffb26f7812 */ /* 0x000fe400078ec0ff */
[----:B------:R-:W-:Y:S02]  /*1dea0*/  LOP3.LUT R114, R114, 0xffff, RZ, 0xc0, !PT ;  /* 0x0000ffff72727812 */ /* 0x000fe400078ec0ff */
[----:B------:R-:W-:Y:S02]  /*1deb0*/  F2FP.SATFINITE.E4M3.F32.PACK_AB_MERGE_C R112, R113, R112, RZ ;  /* 0x000000707170723e */ /* 0x000fe400048070ff */
[----:B------:R-:W-:Y:S02]  /*1dec0*/  F2FP.SATFINITE.E4M3.F32.PACK_AB_MERGE_C R56, R57, R56, RZ ;  /* 0x000000383938723e */ /* 0x000fe400048070ff */
[----:B------:R-:W-:-:S02]  /*1ded0*/  PRMT R51, R51, 0x5410, R152 ;  /* 0x0000541033337816 */ /* 0x000fc40000000098 */
[----:B------:R-:W-:Y:S02]  /*1dee0*/  PRMT R37, R37, 0x5410, R158 ;  /* 0x0000541025257816 */ /* 0x000fe4000000009e */
[--C-:B------:R-:W-:Y:S02]  /*1def0*/  PRMT R156, R148, 0x3340, R1.reuse ;  /* 0x00003340949c7816 */ /* 0x100fe40000000001 */
[----:B------:R-:W-:Y:S02]  /*1df00*/  PRMT R15, R105, 0x3340, R212 ;  /* 0x00003340690f7816 */ /* 0x000fe400000000d4 */
[----:B------:R-:W-:Y:S02]  /*1df10*/  PRMT R152, R102, 0x3340, R1 ;  /* 0x0000334066987816 */ /* 0x000fe40000000001 */
[----:B------:R-:W-:Y:S02]  /*1df20*/  PRMT R57, R230, 0x3340, R87 ;  /* 0x00003340e6397816 */ /* 0x000fe40000000057 */
[----:B------:R-:W-:-:S02]  /*1df30*/  PRMT R158, R150, 0x3340, R1 ;  /* 0x00003340969e7816 */ /* 0x000fc40000000001 */
[----:B------:R-:W-:Y:S02]  /*1df40*/  PRMT R73, R16, 0x3340, R107 ;  /* 0x0000334010497816 */ /* 0x000fe4000000006b */
[----:B------:R-:W-:Y:S02]  /*1df50*/  LOP3.LUT R244, R244, 0xffff, RZ, 0xc0, !PT ;  /* 0x0000fffff4f47812 */ /* 0x000fe400078ec0ff */
[----:B------:R-:W-:Y:S02]  /*1df60*/  LOP3.LUT R113, R180, 0xffff, RZ, 0xc0, !PT ;  /* 0x0000ffffb4717812 */ /* 0x000fe400078ec0ff */
[----:B------:R-:W-:Y:S02]  /*1df70*/  LOP3.LUT R116, R116, 0xffff, RZ, 0xc0, !PT ;  /* 0x0000ffff74747812 */ /* 0x000fe400078ec0ff */
[----:B------:R-:W-:Y:S02]  /*1df80*/  F2FP.SATFINITE.E4M3.F32.PACK_AB_MERGE_C R76, R77, R76, RZ ;  /* 0x0000004c4d4c723e */ /* 0x000fe400048070ff */
[----:B------:R-:W-:-:S02]  /*1df90*/  LOP3.LUT R234, R234, 0xffff, RZ, 0xc0, !PT ;  /* 0x0000ffffeaea7812 */ /* 0x000fc400078ec0ff */
[----:B------:R-:W-:Y:S02]  /*1dfa0*/  LOP3.LUT R95, R170, 0xffff, RZ, 0xc0, !PT ;  /* 0x0000ffffaa5f7812 */ /* 0x000fe400078ec0ff */
[----:B------:R-:W-:Y:S02]  /*1dfb0*/  LOP3.LUT R106, R106, 0xffff, RZ, 0xc0, !PT ;  /* 0x0000ffff6a6a7812 */ /* 0x000fe400078ec0ff */
[----:B------:R-:W-:Y:S02]  /*1dfc0*/  PRMT R13, R13, 0x5410, R154 ;  /* 0x000054100d0d7816 */ /* 0x000fe4000000009a */
[----:B------:R-:W-:Y:S02]  /*1dfd0*/  LOP3.LUT R246, R246, 0xffff, RZ, 0xc0, !PT ;  /* 0x0000fffff6f67812 */ /* 0x000fe400078ec0ff */
[----:B------:R-:W-:Y:S02]  /*1dfe0*/  LOP3.LUT R115, R182, 0xffff, RZ, 0xc0, !PT ;  /* 0x0000ffffb6737812 */ /* 0x000fe400078ec0ff */
[----:B------:R-:W-:-:S02]  /*1dff0*/  LOP3.LUT R118, R118, 0xffff, RZ, 0xc0, !PT ;  /* 0x0000ffff76767812 */ /* 0x000fc400078ec0ff */
[----:B------:R-:W-:Y:S02]  /*1e000*/  SHF.R.U32.HI R6, RZ, 0x8, R6 ;  /* 0x00000008ff067819 */ /* 0x000fe40000011606 */
[----:B------:R-:W-:Y:S02]  /*1e010*/  SHF.R.U32.HI R19, RZ, 0x8, R19 ;  /* 0x00000008ff137819 */ /* 0x000fe40000011613 */
[----:B------:R-:W-:Y:S02]  /*1e020*/  F2FP.SATFINITE.E4M3.F32.PACK_AB_MERGE_C R238, R239, R238, RZ ;  /* 0x000000eeefee723e */ /* 0x000fe400048070ff */
[----:B------:R-:W-:Y:S02]  /*1e030*/  F2FP.SATFINITE.E4M3.F32.PACK_AB_MERGE_C R174, R175, R174, RZ ;  /* 0x000000aeafae723e */ /* 0x000fe400048070ff */
[----:B------:R-:W-:Y:S02]  /*1e040*/  PRMT R154, R114, 0x3340, R1 ;  /* 0x00003340729a7816 */ /* 0x000fe40000000001 */
[----:B------:R-:W-:-:S02]  /*1e050*/  PRMT R77, R242, 0x3340, R111 ;  /* 0x00003340f24d7816 */ /* 0x000fc4000000006f */
[----:B------:R-:W-:Y:S02]  /*1e060*/  F2FP.SATFINITE.E4M3.F32.PACK_AB_MERGE_C R78, R79, R78, RZ ;  /* 0x0000004e4f4e723e */ /* 0x000fe400048070ff */
[----:B------:R-:W-:Y:S02]  /*1e070*/  PRMT R15, R15, 0x5410, R156 ;  /* 0x000054100f0f7816 */ /* 0x000fe4000000009c */
[----:B------:R-:W-:Y:S02]  /*1e080*/  SHF.R.U32.HI R8, RZ, 0x8, R8 ;  /* 0x00000008ff087819 */ /* 0x000fe40000011608 */
[----:B------:R-:W-:Y:S02]  /*1e090*/  F2FP.SATFINITE.E4M3.F32.PACK_AB_MERGE_C R62, R63, R62, RZ ;  /* 0x0000003e3f3e723e */ /* 0x000fe400048070ff */
[----:B------:R-:W-:Y:S02]  /*1e0a0*/  PRMT R57, R57, 0x5410, R152 ;  /* 0x0000541039397816 */ /* 0x000fe40000000098 */
[----:B------:R-:W-:-:S02]  /*1e0b0*/  PRMT R73, R73, 0x5410, R158 ;  /* 0x0000541049497816 */ /* 0x000fc4000000009e */
[----:B------:R-:W-:Y:S02]  /*1e0c0*/  PRMT R156, R116, 0x3340, R1 ;  /* 0x00003340749c7816 */ /* 0x000fe40000000001 */
[----:B------:R-:W-:Y:S02]  /*1e0d0*/  PRMT R79, R244, 0x3340, R113 ;  /* 0x00003340f44f7816 */ /* 0x000fe40000000071 */
[----:B------:R-:W-:Y:S02]  /*1e0e0*/  PRMT R152, R106, 0x3340, R1 ;  /* 0x000033406a987816 */ /* 0x000fe40000000001 */
[----:B------:R-:W-:Y:S02]  /*1e0f0*/  PRMT R63, R234, 0x3340, R95 ;  /* 0x00003340ea3f7816 */ /* 0x000fe4000000005f */
[----:B------:R-:W-:Y:S02]  /*1e100*/  PRMT R158, R118, 0x3340, R1 ;  /* 0x00003340769e7816 */ /* 0x000fe40000000001 */
[----:B------:R-:W-:-:S02]  /*1e110*/  PRMT R117, R246, 0x3340, R115 ;  /* 0x00003340f6757816 */ /* 0x000fc40000000073 */
[----:B------:R-:W-:Y:S02]  /*1e120*/  LOP3.LUT R19, R19, 0xffff, RZ, 0xc0, !PT ;  /* 0x0000ffff13137812 */ /* 0x000fe400078ec0ff */
[----:B------:R-:W-:Y:S02]  /*1e130*/  LOP3.LUT R6, R6, 0xffff, RZ, 0xc0, !PT ;  /* 0x0000ffff06067812 */ /* 0x000fe400078ec0ff */
[----:B------:R-:W-:Y:S02]  /*1e140*/  SHF.R.U32.HI R218, RZ, 0x8, R218 ;  /* 0x00000008ffda7819 */ /* 0x000fe400000116da */
[----:B------:R-:W-:Y:S02]  /*1e150*/  SHF.R.U32.HI R31, RZ, 0x8, R31 ;  /* 0x00000008ff1f7819 */ /* 0x000fe4000001161f */
[----:B------:R-:W-:Y:S02]  /*1e160*/  LOP3.LUT R238, R238, 0xffff, RZ, 0xc0, !PT ;  /* 0x0000ffffeeee7812 */ /* 0x000fe400078ec0ff */
[----:B------:R-:W-:-:S02]  /*1e170*/  LOP3.LUT R103, R174, 0xffff, RZ, 0xc0, !PT ;  /* 0x0000ffffae677812 */ /* 0x000fc400078ec0ff */
[----:B------:R-:W-:Y:S02]  /*1e180*/  LOP3.LUT R110, R110, 0xffff, RZ, 0xc0, !PT ;  /* 0x0000ffff6e6e7812 */ /* 0x000fe400078ec0ff */
[----:B------:R-:W-:Y:S02]  /*1e190*/  PRMT R77, R77, 0x5410, R154 ;  /* 0x000054104d4d7816 */ /* 0x000fe4000000009a */
[----:B------:R-:W-:Y:S02]  /*1e1a0*/  SHF.R.U32.HI R4, RZ, 0x8, R4 ;  /* 0x00000008ff047819 */ /* 0x000fe40000011604 */
[----:B------:R-:W-:Y:S02]  /*1e1b0*/  SHF.R.U32.HI R29, RZ, 0x8, R29 ;  /* 0x00000008ff1d7819 */ /* 0x000fe4000001161d */
[----:B------:R-:W-:Y:S02]  /*1e1c0*/  F2FP.SATFINITE.E4M3.F32.PACK_AB_MERGE_C R240, R241, R240, RZ ;  /* 0x000000f0f1f0723e */ /* 0x000fe400048070ff */
[----:B------:R-:W-:-:S02]  /*1e1d0*/  F2FP.SATFINITE.E4M3.F32.PACK_AB_MERGE_C R176, R177, R176, RZ ;  /* 0x000000b0b1b0723e */ /* 0x000fc400048070ff */
[----:B------:R-:W-:Y:S02]  /*1e1e0*/  LOP3.LUT R154, R8, 0xffff, RZ, 0xc0, !PT ;  /* 0x0000ffff089a7812 */ /* 0x000fe400078ec0ff */
[----:B------:R-:W-:Y:S02]  /*1e1f0*/  PRMT R8, R79, 0x5410, R156 ;  /* 0x000054104f087816 */ /* 0x000fe4000000009c */
[----:B------:R-:W-:Y:S02]  /*1e200*/  F2FP.SATFINITE.E4M3.F32.PACK_AB_MERGE_C R70, R71, R70, RZ ;  /* 0x000000464746723e */ /* 0x000fe400048070ff */
[----:B------:R-:W-:Y:S02]  /*1e210*/  PRMT R63, R63, 0x5410, R152 ;  /* 0x000054103f3f7816 */ /* 0x000fe40000000098 */
[----:B------:R-:W-:Y:S02]  /*1e220*/  PRMT R79, R117, 0x5410, R158 ;  /* 0x00005410754f7816 */ /* 0x000fe4000000009e */
[----:B------:R-:W-:-:S02]  /*1e230*/  PRMT R19, R6, 0x3340, R19 ;  /* 0x0000334006137816 */ /* 0x000fc40000000013 */
[----:B------:R-:W-:Y:S02]  /*1e240*/  LOP3.LUT R31, R31, 0xffff, RZ, 0xc0, !PT ;  /* 0x0000ffff1f1f7812 */ /* 0x000fe400078ec0ff */
[----:B------:R-:W-:Y:S02]  /*1e250*/  LOP3.LUT R218, R218, 0xffff, RZ, 0xc0, !PT ;  /* 0x0000ffffdada7812 */ /* 0x000fe400078ec0ff */
[----:B------:R-:W-:Y:S02]  /*1e260*/  PRMT R152, R110, 0x3340, R1 ;  /* 0x000033406e987816 */ /* 0x000fe40000000001 */
[----:B------:R-:W-:Y:S02]  /*1e270*/  PRMT R71, R238, 0x3340, R103 ;  /* 0x00003340ee477816 */ /* 0x000fe40000000067 */
[----:B------:R-:W-:Y:S02]  /*1e280*/  LOP3.LUT R6, R29, 0xffff, RZ, 0xc0, !PT ;  /* 0x0000ffff1d067812 */ /* 0x000fe400078ec0ff */
[----:B------:R-:W-:-:S02]  /*1e290*/  LOP3.LUT R117, R4, 0xffff, RZ, 0xc0, !PT ;  /* 0x0000ffff04757812 */ /* 0x000fc400078ec0ff */
[----:B------:R-:W-:Y:S02]  /*1e2a0*/  SHF.R.U32.HI R222, RZ, 0x8, R222 ;  /* 0x00000008ffde7819 */ /* 0x000fe400000116de */
[----:B------:R-:W-:Y:S02]  /*1e2b0*/  SHF.R.U32.HI R55, RZ, 0x8, R55 ;  /* 0x00000008ff377819 */ /* 0x000fe40000011637 */
[----:B------:R-:W-:Y:S02]  /*1e2c0*/  SHF.R.U32.HI R5, RZ, 0x8, R5 ;  /* 0x00000008ff057819 */ /* 0x000fe40000011605 */
[----:B------:R-:W-:Y:S02]  /*1e2d0*/  SHF.R.U32.HI R230, RZ, 0x8, R230 ;  /* 0x00000008ffe67819 */ /* 0x000fe400000116e6 */
[----:B------:R-:W-:Y:S02]  /*1e2e0*/  SHF.R.U32.HI R87, RZ, 0x8, R87 ;  /* 0x00000008ff577819 */ /* 0x000fe40000011657 */
[----:B------:R-:W-:-:S02]  /*1e2f0*/  LOP3.LUT R240, R240, 0xffff, RZ, 0xc0, !PT ;  /* 0x0000fffff0f07812 */ /* 0x000fc400078ec0ff */
[----:B------:R-:W-:Y:S02]  /*1e300*/  LOP3.LUT R109, R176, 0xffff, RZ, 0xc0, !PT ;  /* 0x0000ffffb06d7812 */ /* 0x000fe400078ec0ff */
[----:B------:R-:W-:Y:S02]  /*1e310*/  LOP3.LUT R112, R112, 0xffff, RZ, 0xc0, !PT ;  /* 0x0000ffff70707812 */ /* 0x000fe400078ec0ff */
[----:B------:R-:W-:Y:S02]  /*1e320*/  SHF.R.U32.HI R41, RZ, 0x8, R41 ;  /* 0x00000008ff297819 */ /* 0x000fe40000011629 */
[----:B------:R-:W-:Y:S02]  /*1e330*/  SHF.R.U32.HI R192, RZ, 0x8, R192 ;  /* 0x00000008ffc07819 */ /* 0x000fe400000116c0 */
[----:B------:R-:W-:Y:S02]  /*1e340*/  SHF.R.U32.HI R81, RZ, 0x8, R81 ;  /* 0x00000008ff517819 */ /* 0x000fe40000011651 */
[----:B------:R-:W-:-:S02]  /*1e350*/  SHF.R.U32.HI R200, RZ, 0x8, R200 ;  /* 0x00000008ffc87819 */ /* 0x000fc400000116c8 */
[----:B------:R-:W-:Y:S02]  /*1e360*/  SHF.R.U32.HI R238, RZ, 0x8, R238 ;  /* 0x00000008ffee7819 */ /* 0x000fe400000116ee */
[----:B------:R-:W-:Y:S02]  /*1e370*/  SHF.R.U32.HI R103, RZ, 0x8, R103 ;  /* 0x00000008ff677819 */ /* 0x000fe40000011667 */
[----:B------:R-:W-:Y:S02]  /*1e380*/  SHF.R.U32.HI R97, RZ, 0x8, R97 ;  /* 0x00000008ff617819 */ /* 0x000fe40000011661 */
[----:B------:R-:W-:Y:S02]  /*1e390*/  SHF.R.U32.HI R208, RZ, 0x8, R208 ;  /* 0x00000008ffd07819 */ /* 0x000fe400000116d0 */
[----:B------:R-:W-:Y:S02]  /*1e3a0*/  SHF.R.U32.HI R99, RZ, 0x8, R99 ;  /* 0x00000008ff637819 */ /* 0x000fe40000011663 */
[----:B------:R-:W-:-:S02]  /*1e3b0*/  SHF.R.U32.HI R210, RZ, 0x8, R210 ;  /* 0x00000008ffd27819 */ /* 0x000fc400000116d2 */
[----:B------:R-:W-:Y:S02]  /*1e3c0*/  PRMT R29, R218, 0x3340, R31 ;  /* 0x00003340da1d7816 */ /* 0x000fe4000000001f */
[----:B------:R-:W-:Y:S02]  /*1e3d0*/  F2FP.SATFINITE.E4M3.F32.PACK_AB_MERGE_C R74, R75, R74, RZ ;  /* 0x0000004a4b4a723e */ /* 0x000fe400048070ff */
[----:B------:R-:W-:Y:S02]  /*1e3e0*/  PRMT R71, R71, 0x5410, R152 ;  /* 0x0000541047477816 */ /* 0x000fe40000000098 */
[----:B------:R-:W-:Y:S02]  /*1e3f0*/  PRMT R31, R117, 0x3340, R6 ;  /* 0x00003340751f7816 */ /* 0x000fe40000000006 */
[----:B------:R-:W-:Y:S02]  /*1e400*/  LOP3.LUT R55, R55, 0xffff, RZ, 0xc0, !PT ;  /* 0x0000ffff37377812 */ /* 0x000fe400078ec0ff */
[----:B------:R-:W-:-:S02]  /*1e410*/  LOP3.LUT R222, R222, 0xffff, RZ, 0xc0, !PT ;  /* 0x0000ffffdede7812 */ /* 0x000fc400078ec0ff */
[----:B------:R-:W-:Y:S02]  /*1e420*/  LOP3.LUT R4, R5, 0xffff, RZ, 0xc0, !PT ;  /* 0x0000ffff05047812 */ /* 0x000fe400078ec0ff */
[----:B------:R-:W-:Y:S02]  /*1e430*/  LOP3.LUT R87, R87, 0xffff, RZ, 0xc0, !PT ;  /* 0x0000ffff57577812 */ /* 0x000fe400078ec0ff */
[----:B------:R-:W-:Y:S02]  /*1e440*/  LOP3.LUT R230, R230, 0xffff, RZ, 0xc0, !PT ;  /* 0x0000ffffe6e67812 */ /* 0x000fe400078ec0ff */
[----:B------:R-:W-:Y:S02]  /*1e450*/  PRMT R152, R112, 0x3340, R1 ;  /* 0x0000334070987816 */ /* 0x000fe40000000001 */
[----:B------:R-:W-:Y:S02]  /*1e460*/  PRMT R75, R240, 0x3340, R109 ;  /* 0x00003340f04b7816 */ /* 0x000fe4000000006d */
[----:B------:R-:W-:-:S02]  /*1e470*/  LOP3.LUT R192, R192, 0xffff, RZ, 0xc0, !PT ;  /* 0x0000ffffc0c07812 */ /* 0x000fc400078ec0ff */
[----:B------:R-:W-:Y:S02]  /*1e480*/  LOP3.LUT R117, R41, 0xffff, RZ, 0xc0, !PT ;  /* 0x0000ffff29757812 */ /* 0x000fe400078ec0ff */
[----:B------:R-:W-:Y:S02]  /*1e490*/  LOP3.LUT R200, R200, 0xffff, RZ, 0xc0, !PT ;  /* 0x0000ffffc8c87812 */ /* 0x000fe400078ec0ff */
[----:B------:R-:W-:Y:S02]  /*1e4a0*/  LOP3.LUT R5, R81, 0xffff, RZ, 0xc0, !PT ;  /* 0x0000ffff51057812 */ /* 0x000fe400078ec0ff */
[----:B------:R-:W-:Y:S02]  /*1e4b0*/  SHF.R.U32.HI R234, RZ, 0x8, R234 ;  /* 0x00000008ffea7819 */ /* 0x000fe400000116ea */
[----:B------:R-:W-:Y:S02]  /*1e4c0*/  SHF.R.U32.HI R95, RZ, 0x8, R95 ;  /* 0x00000008ff5f7819 */ /* 0x000fe4000001165f */
[----:B------:R-:W-:-:S02]  /*1e4d0*/  SHF.R.U32.HI R196, RZ, 0x8, R196 ;  /* 0x00000008ffc47819 */ /* 0x000fc400000116c4 */
[----:B------:R-:W-:Y:S02]  /*1e4e0*/  SHF.R.U32.HI R7, RZ, 0x8, R7 ;  /* 0x00000008ff077819 */ /* 0x000fe40000011607 */
[----:B------:R-:W-:Y:S02]  /*1e4f0*/  SHF.R.U32.HI R198, RZ, 0x8, R198 ;  /* 0x00000008ffc67819 */ /* 0x000fe400000116c6 */
[----:B------:R-:W-:Y:S02]  /*1e500*/  SHF.R.U32.HI R89, RZ, 0x8, R89 ;  /* 0x00000008ff597819 */ /* 0x000fe40000011659 */
[----:B------:R-:W-:Y:S02]  /*1e510*/  SHF.R.U32.HI R204, RZ, 0x8, R204 ;  /* 0x00000008ffcc7819 */ /* 0x000fe400000116cc */
[----:B------:R-:W-:Y:S02]  /*1e520*/  LOP3.LUT R103, R103, 0xffff, RZ, 0xc0, !PT ;  /* 0x0000ffff67677812 */ /* 0x000fe400078ec0ff */
[----:B------:R-:W-:-:S02]  /*1e530*/  LOP3.LUT R238, R238, 0xffff, RZ, 0xc0, !PT ;  /* 0x0000ffffeeee7812 */ /* 0x000fc400078ec0ff */
[----:B------:R-:W-:Y:S02]  /*1e540*/  LOP3.LUT R208, R208, 0xffff, RZ, 0xc0, !PT ;  /* 0x0000ffffd0d07812 */ /* 0x000fe400078ec0ff */
[----:B------:R-:W-:Y:S02]  /*1e550*/  LOP3.LUT R97, R97, 0xffff, RZ, 0xc0, !PT ;  /* 0x0000ffff61617812 */ /* 0x000fe400078ec0ff */
[----:B------:R-:W-:Y:S02]  /*1e560*/  LOP3.LUT R210, R210, 0xffff, RZ, 0xc0, !PT ;  /* 0x0000ffffd2d27812 */ /* 0x000fe400078ec0ff */
[----:B------:R-:W-:Y:S02]  /*1e570*/  LOP3.LUT R99, R99, 0xffff, RZ, 0xc0, !PT ;  /* 0x0000ffff63637812 */ /* 0x000fe400078ec0ff */
[----:B------:R-:W-:Y:S02]  /*1e580*/  PRMT R41, R222, 0x3340, R55 ;  /* 0x00003340de297816 */ /* 0x000fe40000000037 */
[----:B------:R-:W-:-:S02]  /*1e590*/  PRMT R81, R230, 0x3340, R87 ;  /* 0x00003340e6517816 */ /* 0x000fc40000000057 */
[----:B------:R-:W-:Y:S02]  /*1e5a0*/  PRMT R75, R75, 0x5410, R152 ;  /* 0x000054104b4b7816 */ /* 0x000fe40000000098 */
[----:B------:R-:W-:Y:S02]  /*1e5b0*/  PRMT R55, R117, 0x3340, R192 ;  /* 0x0000334075377816 */ /* 0x000fe400000000c0 */
[----:B------:R-:W-:Y:S02]  /*1e5c0*/  SHF.R.U32.HI R85, RZ, 0x8, R85 ;  /* 0x00000008ff557819 */ /* 0x000fe40000011655 */
[----:B------:R-:W-:Y:S02]  /*1e5d0*/  PRMT R87, R5, 0x3340, R200 ;  /* 0x0000334005577816 */ /* 0x000fe400000000c8 */
[----:B------:R-:W-:Y:S02]  /*1e5e0*/  LOP3.LUT R95, R95, 0xffff, RZ, 0xc0, !PT ;  /* 0x0000ffff5f5f7812 */ /* 0x000fe400078ec0ff */
[----:B------:R-:W-:-:S02]  /*1e5f0*/  LOP3.LUT R234, R234, 0xffff, RZ, 0xc0, !PT ;  /* 0x0000ffffeaea7812 */ /* 0x000fc400078ec0ff */
[----:B----4-:R-:W-:Y:S02]  /*1e600*/  LOP3.LUT R152, R249, 0x300, RZ, 0xc0, !PT ;  /* 0x00000300f9987812 */ /* 0x010fe400078ec0ff */
[----:B------:R-:W-:Y:S02]  /*1e610*/  LOP3.LUT R117, R196, 0xffff, RZ, 0xc0, !PT ;  /* 0x0000ffffc4757812 */ /* 0x000fe400078ec0ff */
[----:B------:R-:W-:Y:S02]  /*1e620*/  LOP3.LUT R198, R198, 0xffff, RZ, 0xc0, !PT ;  /* 0x0000ffffc6c67812 */ /* 0x000fe400078ec0ff */
[----:B------:R-:W-:Y:S02]  /*1e630*/  LOP3.LUT R7, R7, 0xffff, RZ, 0xc0, !PT ;  /* 0x0000ffff07077812 */ /* 0x000fe400078ec0ff */
[----:B------:R-:W-:Y:S02]  /*1e640*/  LOP3.LUT R204, R204, 0xffff, RZ, 0xc0, !PT ;  /* 0x0000ffffcccc7812 */ /* 0x000fe400078ec0ff */
[----:B------:R-:W-:-:S02]  /*1e650*/  LOP3.LUT R5, R89, 0xffff, RZ, 0xc0, !PT ;  /* 0x0000ffff59057812 */ /* 0x000fc400078ec0ff */
[----:B------:R-:W-:Y:S02]  /*1e660*/  PRMT R238, R238, 0x3340, R103 ;  /* 0x00003340eeee7816 */ /* 0x000fe40000000067 */
[----:B------:R-:W-:Y:S02]  /*1e670*/  PRMT R208, R97, 0x3340, R208 ;  /* 0x0000334061d07816 */ /* 0x000fe400000000d0 */
[----:B------:R-:W-:Y:S02]  /*1e680*/  PRMT R210, R99, 0x3340, R210 ;  /* 0x0000334063d27816 */ /* 0x000fe400000000d2 */
[----:B------:R-:W-:Y:S02]  /*1e690*/  LOP3.LUT R97, R56, 0xffff, RZ, 0xc0, !PT ;  /* 0x0000ffff38617812 */ /* 0x000fe400078ec0ff */
[----:B------:R-:W-:Y:S02]  /*1e6a0*/  LOP3.LUT R99, R58, 0xffff, RZ, 0xc0, !PT ;  /* 0x0000ffff3a637812 */ /* 0x000fe400078ec0ff */
[----:B------:R-:W-:-:S02]  /*1e6b0*/  LOP3.LUT R103, R24, 0xffff, RZ, 0xc0, !PT ;  /* 0x0000ffff18677812 */ /* 0x000fc400078ec0ff */
[----:B------:R-:W-:Y:S02]  /*1e6c0*/  LOP3.LUT R26, R26, 0xffff, RZ, 0xc0, !PT ;  /* 0x0000ffff1a1a7812 */ /* 0x000fe400078ec0ff */
[----:B------:R-:W-:Y:S02]  /*1e6d0*/  LOP3.LUT R119, R85, 0xffff, RZ, 0xc0, !PT ;  /* 0x0000ffff55777812 */ /* 0x000fe400078ec0ff */
[----:B------:R-:W-:Y:S01]  /*1e6e0*/  PRMT R89, R234, 0x3340, R95 ;  /* 0x00003340ea597816 */ /* 0x000fe2000000005f */
[----:B------:R-:W-:Y:S01]  /*1e6f0*/  IMAD.IADD R39, R152, 0x1, R39 ;  /* 0x0000000198277824 */ /* 0x000fe200078e0227 */
[----:B------:R-:W-:Y:S02]  /*1e700*/  PRMT R117, R4, 0x3340, R117 ;  /* 0x0000334004757816 */ /* 0x000fe40000000075 */
[----:B------:R-:W-:Y:S02]  /*1e710*/  PRMT R85, R7, 0x3340, R198 ;  /* 0x0000334007557816 */ /* 0x000fe400000000c6 */
[----:B------:R-:W-:-:S02]  /*1e720*/  PRMT R95, R5, 0x3340, R204 ;  /* 0x00003340055f7816 */ /* 0x000fc400000000cc */
[----:B------:R-:W-:Y:S02]  /*1e730*/  PRMT R4, R22, 0x4210, R97 ;  /* 0x0000421016047816 */ /* 0x000fe40000000061 */
[----:B------:R-:W-:Y:S02]  /*1e740*/  PRMT R5, R20, 0x4210, R99 ;  /* 0x0000421014057816 */ /* 0x000fe40000000063 */
[----:B------:R-:W-:Y:S02]  /*1e750*/  PRMT R6, R18, 0x4210, R103 ;  /* 0x0000421012067816 */ /* 0x000fe40000000067 */
[----:B------:R-:W-:Y:S01]  /*1e760*/  PRMT R7, R33, 0x4210, R26 ;  /* 0x0000421021077816 */ /* 0x000fe2000000001a */
[----:B------:R-:W-:Y:S01]  /*1e770*/  BAR.SYNC.DEFER_BLOCKING 0x0 ;  /* 0x0000000000007b1d */ /* 0x000fe20000010000 */
[----:B------:R-:W-:-:S04]  /*1e780*/  SHF.R.U32.HI R128, RZ, 0x8, R128 ;  /* 0x00000008ff807819 */ /* 0x000fc80000011680 */
[----:B------:R-:W-:Y:S02]  /*1e790*/  LOP3.LUT R128, R128, 0xffff, RZ, 0xc0, !PT ;  /* 0x0000ffff80807812 */ /* 0x000fe400078ec0ff */
[----:B------:R-:W-:Y:S02]  /*1e7a0*/  SHF.R.U32.HI R83, RZ, 0x8, R83 ;  /* 0x00000008ff537819 */ /* 0x000fe40000011653 */
[----:B------:R-:W-:Y:S02]  /*1e7b0*/  PRMT R128, R128, 0x3340, R1 ;  /* 0x0000334080807816 */ /* 0x000fe40000000001 */
[----:B------:R-:W-:Y:S02]  /*1e7c0*/  SHF.R.U32.HI R202, RZ, 0x8, R202 ;  /* 0x00000008ffca7819 */ /* 0x000fe400000116ca */
[----:B------:R-:W-:Y:S01]  /*1e7d0*/  SHF.R.U32.HI R138, RZ, 0x8, R138 ;  /* 0x00000008ff8a7819 */ /* 0x000fe2000001168a */
[----:B------:R0:W-:Y:S01]  /*1e7e0*/  STSM.16.M88.4 [R39], R4 ;  /* 0x0000000427007844 */ /* 0x0001e20000000200 */
[----:B------:R-:W-:-:S02]  /*1e7f0*/  SHF.R.U32.HI R16, RZ, 0x8, R16 ;  /* 0x00000008ff107819 */ /* 0x000fc40000011610 */
[----:B------:R-:W-:Y:S02]  /*1e800*/  SHF.R.U32.HI R107, RZ, 0x8, R107 ;  /* 0x00000008ff6b7819 */ /* 0x000fe4000001166b */
[----:B------:R-:W-:Y:S02]  /*1e810*/  SHF.R.U32.HI R122, RZ, 0x8, R122 ;  /* 0x00000008ff7a7819 */ /* 0x000fe4000001167a */
[----:B------:R-:W-:Y:S02]  /*1e820*/  SHF.R.U32.HI R150, RZ, 0x8, R150 ;  /* 0x00000008ff967819 */ /* 0x000fe40000011696 */
[----:B------:R-:W-:Y:S02]  /*1e830*/  LOP3.LUT R202, R202, 0xffff, RZ, 0xc0, !PT ;  /* 0x0000ffffcaca7812 */ /* 0x000fe400078ec0ff */
[----:B------:R-:W-:Y:S02]  /*1e840*/  LOP3.LUT R83, R83, 0xffff, RZ, 0xc0, !PT ;  /* 0x0000ffff53537812 */ /* 0x000fe400078ec0ff */
[----:B------:R-:W-:-:S02]  /*1e850*/  LOP3.LUT R138, R138, 0xffff, RZ, 0xc0, !PT ;  /* 0x0000ffff8a8a7812 */ /* 0x000fc400078ec0ff */
[----:B------:R-:W-:Y:S02]  /*1e860*/  LOP3.LUT R107, R107, 0xffff, RZ, 0xc0, !PT ;  /* 0x0000ffff6b6b7812 */ /* 0x000fe400078ec0ff */
[----:B------:R-:W-:Y:S02]  /*1e870*/  LOP3.LUT R16, R16, 0xffff, RZ, 0xc0, !PT ;  /* 0x0000ffff10107812 */ /* 0x000fe400078ec0ff */
[----:B------:R-:W-:Y:S02]  /*1e880*/  PRMT R128, R55, 0x5410, R128 ;  /* 0x0000541037807816 */ /* 0x000fe40000000080 */
[----:B------:R-:W-:Y:S02]  /*1e890*/  LOP3.LUT R122, R122, 0xffff, RZ, 0xc0, !PT ;  /* 0x0000ffff7a7a7812 */ /* 0x000fe400078ec0ff */
[----:B------:R-:W-:Y:S02]  /*1e8a0*/  LOP3.LUT R150, R150, 0xffff, RZ, 0xc0, !PT ;  /* 0x0000ffff96967812 */ /* 0x000fe400078ec0ff */
[----:B------:R-:W-:-:S02]  /*1e8b0*/  LOP3.LUT R55, R17, 0x7f, RZ, 0xc0, !PT ;  /* 0x0000007f11377812 */ /* 0x000fc400078ec0ff */
[----:B------:R-:W-:Y:S02]  /*1e8c0*/  PRMT R83, R83, 0x3340, R202 ;  /* 0x0000334053537816 */ /* 0x000fe400000000ca */
[----:B------:R-:W-:Y:S02]  /*1e8d0*/  PRMT R138, R138, 0x3340, R1 ;  /* 0x000033408a8a7816 */ /* 0x000fe40000000001 */
[----:B------:R-:W-:Y:S02]  /*1e8e0*/  PRMT R16, R16, 0x3340, R107 ;  /* 0x0000334010107816 */ /* 0x000fe4000000006b */
[--C-:B------:R-:W-:Y:S02]  /*1e8f0*/  PRMT R122, R122, 0x3340, R1.reuse ;  /* 0x000033407a7a7816 */ /* 0x100fe40000000001 */
[----:B------:R-:W-:Y:S02]  /*1e900*/  PRMT R133, R150, 0x3340, R1 ;  /* 0x0000334096857816 */ /* 0x000fe40000000001 */
[----:B------:R-:W-:-:S02]  /*1e910*/  LEA R55, R55, UR58, 0x4 ;  /* 0x0000003a37377c11 */ /* 0x000fc4000f8e20ff */
[----:B------:R-:W-:Y:S02]  /*1e920*/  PRMT R138, R83, 0x5410, R138 ;  /* 0x00005410538a7816 */ /* 0x000fe4000000008a */
[----:B------:R-:W-:Y:S02]  /*1e930*/  PRMT R122, R19, 0x5410, R122 ;  /* 0x00005410137a7816 */ /* 0x000fe4000000007a */
[----:B------:R-:W-:Y:S01]  /*1e940*/  PRMT R83, R16, 0x5410, R133 ;  /* 0x0000541010537816 */ /* 0x000fe20000000085 */
[----:B------:R-:W-:Y:S01]  /*1e950*/  BAR.SYNC.DEFER_BLOCKING 0x0 ;  /* 0x0000000000007b1d */ /* 0x000fe20000010000 */
[----:B------:R-:W-:Y:S02]  /*1e960*/  SHF.R.U32.HI R21, RZ, 0x8, R21 ;  /* 0x00000008ff157819 */ /* 0x000fe40000011615 */
[----:B------:R-:W-:Y:S02]  /*1e970*/  SHF.R.U32.HI R120, RZ, 0x8, R120 ;  /* 0x00000008ff787819 */ /* 0x000fe40000011678 */
[----:B------:R-:W-:-:S02]  /*1e980*/  SHF.R.U32.HI R216, RZ, 0x8, R216 ;  /* 0x00000008ffd87819 */ /* 0x000fc400000116d8 */
[----:B------:R-:W-:Y:S02]  /*1e990*/  SHF.R.U32.HI R23, RZ, 0x8, R23 ;  /* 0x00000008ff177819 */ /* 0x000fe40000011617 */
[----:B------:R-:W-:Y:S02]  /*1e9a0*/  SHF.R.U32.HI R88, RZ, 0x8, R88 ;  /* 0x00000008ff587819 */ /* 0x000fe40000011658 */
[----:B------:R-:W-:Y:S02]  /*1e9b0*/  SHF.R.U32.HI R90, RZ, 0x8, R90 ;  /* 0x00000008ff5a7819 */ /* 0x000fe4000001165a */
[----:B------:R-:W-:Y:S02]  /*1e9c0*/  LOP3.LUT R21, R21, 0xffff, RZ, 0xc0, !PT ;  /* 0x0000ffff15157812 */ /* 0x000fe400078ec0ff */
[----:B------:R-:W-:Y:S01]  /*1e9d0*/  LOP3.LUT R120, R120, 0xffff, RZ, 0xc0, !PT ;  /* 0x0000ffff78787812 */ /* 0x000fe200078ec0ff */
[----:B------:R-:W1:Y:S01]  /*1e9e0*/  LDS.128 R16, [R55] ;  /* 0x0000000037107984 */ /* 0x000e620000000c00 */
[----:B------:R-:W-:-:S02]  /*1e9f0*/  LOP3.LUT R23, R23, 0xffff, RZ, 0xc0, !PT ;  /* 0x0000ffff17177812 */ /* 0x000fc400078ec0ff */
[----:B------:R-:W-:Y:S02]  /*1ea00*/  LOP3.LUT R216, R216, 0xffff, RZ, 0xc0, !PT ;  /* 0x0000ffffd8d87812 */ /* 0x000fe400078ec0ff */
[----:B------:R-:W-:Y:S02]  /*1ea10*/  LOP3.LUT R88, R88, 0xffff, RZ, 0xc0, !PT ;  /* 0x0000ffff58587812 */ /* 0x000fe400078ec0ff */
[----:B------:R-:W-:Y:S02]  /*1ea20*/  LOP3.LUT R90, R90, 0xffff, RZ, 0xc0, !PT ;  /* 0x0000ffff5a5a7812 */ /* 0x000fe400078ec0ff */
[----:B------:R-:W-:Y:S02]  /*1ea30*/  PRMT R21, R154, 0x3340, R21 ;  /* 0x000033409a157816 */ /* 0x000fe40000000015 */
[----:B------:R-:W-:Y:S02]  /*1ea40*/  PRMT R120, R120, 0x3340, R1 ;  /* 0x0000334078787816 */ /* 0x000fe40000000001 */
[----:B------:R-:W-:-:S02]  /*1ea50*/  PRMT R23, R216, 0x3340, R23 ;  /* 0x00003340d8177816 */ /* 0x000fc40000000017 */
[--C-:B------:R-:W-:Y:S02]  /*1ea60*/  PRMT R88, R88, 0x3340, R1.reuse ;  /* 0x0000334058587816 */ /* 0x100fe40000000001 */
[----:B------:R-:W-:Y:S02]  /*1ea70*/  PRMT R90, R90, 0x3340, R1 ;  /* 0x000033405a5a7816 */ /* 0x000fe40000000001 */
[----:B------:R-:W-:Y:S02]  /*1ea80*/  PRMT R120, R21, 0x5410, R120 ;  /* 0x0000541015787816 */ /* 0x000fe40000000078 */
[----:B------:R-:W-:Y:S01]  /*1ea90*/  PRMT R88, R23, 0x5410, R88 ;  /* 0x0000541017587816 */ /* 0x000fe20000000058 */
[----:B------:R-:W-:Y:S01]  /*1eaa0*/  BAR.SYNC.DEFER_BLOCKING 0x0 ;  /* 0x0000000000007b1d */ /* 0x000fe20000010000 */
[----:B------:R-:W-:Y:S02]  /*1eab0*/  PRMT R29, R29, 0x5410, R90 ;  /* 0x000054101d1d7816 */ /* 0x000fe4000000005a */
[----:B0-----:R-:W-:-:S02]  /*1eac0*/  PRMT R4, R120, 0x5210, R97 ;  /* 0x0000521078047816 */ /* 0x001fc40000000061 */
[----:B------:R-:W-:Y:S02]  /*1ead0*/  PRMT R5, R122, 0x5210, R99 ;  /* 0x000052107a057816 */ /* 0x000fe40000000063 */
[----:B------:R-:W-:Y:S02]  /*1eae0*/  PRMT R6, R88, 0x5210, R103 ;  /* 0x0000521058067816 */ /* 0x000fe40000000067 */
[----:B------:R-:W-:-:S05]  /*1eaf0*/  PRMT R7, R29, 0x5210, R26 ;  /* 0x000052101d077816 */ /* 0x000fca000000001a */
[----:B------:R-:W-:Y:S01]  /*1eb00*/  STSM.16.M88.4 [R39], R4 ;  /* 0x0000000427007844 */ /* 0x000fe20000000200 */
[----:B------:R-:W-:Y:S01]  /*1eb10*/  BAR.SYNC.DEFER_BLOCKING 0x0 ;  /* 0x0000000000007b1d */ /* 0x000fe20000010000 */
[----:B------:R-:W-:Y:S02]  /*1eb20*/  SHF.R.U32.HI R124, RZ, 0x8, R124 ;  /* 0x00000008ff7c7819 */ /* 0x000fe4000001167c */
[----:B------:R-:W-:Y:S02]  /*1eb30*/  SHF.R.U32.HI R27, RZ, 0x8, R27 ;  /* 0x00000008ff1b7819 */ /* 0x000fe4000001161b */
[----:B------:R-:W-:Y:S02]  /*1eb40*/  SHF.R.U32.HI R190, RZ, 0x8, R190 ;  /* 0x00000008ffbe7819 */ /* 0x000fe400000116be */
[----:B------:R-:W-:Y:S02]  /*1eb50*/  SHF.R.U32.HI R126, RZ, 0x8, R126 ;  /* 0x00000008ff7e7819 */ /* 0x000fe4000001167e */
[----:B------:R-:W-:-:S02]  /*1eb60*/  LOP3.LUT R124, R124, 0xffff, RZ, 0xc0, !PT ;  /* 0x0000ffff7c7c7812 */ /* 0x000fc400078ec0ff */
[----:B------:R-:W-:Y:S02]  /*1eb70*/  LOP3.LUT R190, R190, 0xffff, RZ, 0xc0, !PT ;  /* 0x0000ffffbebe7812 */ /* 0x000fe400078ec0ff */
[----:B------:R-:W-:Y:S01]  /*1eb80*/  LOP3.LUT R27, R27, 0xffff, RZ, 0xc0, !PT ;  /* 0x0000ffff1b1b7812 */ /* 0x000fe200078ec0ff */
[----:B------:R-:W0:Y:S01]  /*1eb90*/  LDS.128 R20, [R55] ;  /* 0x0000000037147984 */ /* 0x000e220000000c00 */
[----:B------:R-:W-:Y:S02]  /*1eba0*/  LOP3.LUT R126, R126, 0xffff, RZ, 0xc0, !PT ;  /* 0x0000ffff7e7e7812 */ /* 0x000fe400078ec0ff */
[--C-:B------:R-:W-:Y:S02]  /*1ebb0*/  PRMT R124, R124, 0x3340, R1.reuse ;  /* 0x000033407c7c7816 */ /* 0x100fe40000000001 */
[----:B------:R-:W-:Y:S02]  /*1ebc0*/  PRMT R27, R27, 0x3340, R190 ;  /* 0x000033401b1b7816 */ /* 0x000fe400000000be */
[----:B------:R-:W-:-:S02]  /*1ebd0*/  PRMT R126, R126, 0x3340, R1 ;  /* 0x000033407e7e7816 */ /* 0x000fc40000000001 */
        /* <DEDUP_REMOVED lines=8> */
[----:B------:R-:W-:Y:S02]  /*1ec60*/  PRMT R26, R47, 0x4210, R56 ;  /* 0x000042102f1a7816 */ /* 0x000fe40000000038 */
[----:B------:R-:W-:Y:S01]  /*1ec70*/  PRMT R27, R45, 0x4210, R58 ;  /* 0x000042102d1b7816 */ /* 0x000fe2000000003a */
[----:B------:R-:W-:Y:S06]  /*1ec80*/  BAR.SYNC.DEFER_BLOCKING 0x0 ;  /* 0x0000000000007b1d */ /* 0x000fec0000010000 */
[----:B------:R-:W-:Y:S02]  /*1ec90*/  STSM.16.M88.4 [R39], R24 ;  /* 0x0000001827007844 */ /* 0x000fe40000000200 */
[----:B------:R-:W-:Y:S01]  /*1eca0*/  BAR.SYNC.DEFER_BLOCKING 0x0 ;  /* 0x0000000000007b1d */ /* 0x000fe20000010000 */
[----:B------:R-:W-:-:S02]  /*1ecb0*/  SHF.R.U32.HI R220, RZ, 0x8, R220 ;  /* 0x00000008ffdc7819 */ /* 0x000fc400000116dc */
[----:B------:R-:W-:Y:S02]  /*1ecc0*/  SHF.R.U32.HI R49, RZ, 0x8, R49 ;  /* 0x00000008ff317819 */ /* 0x000fe40000011631 */
[----:B------:R-:W-:Y:S02]  /*1ecd0*/  SHF.R.U32.HI R92, RZ, 0x8, R92 ;  /* 0x00000008ff5c7819 */ /* 0x000fe4000001165c */
[----:B------:R-:W-:Y:S02]  /*1ece0*/  SHF.R.U32.HI R94, RZ, 0x8, R94 ;  /* 0x00000008ff5e7819 */ /* 0x000fe4000001165e */
[----:B------:R-:W-:Y:S02]  /*1ecf0*/  LOP3.LUT R49, R49, 0xffff, RZ, 0xc0, !PT ;  /* 0x0000ffff31317812 */ /* 0x000fe400078ec0ff */
[----:B------:R-:W-:Y:S02]  /*1ed00*/  LOP3.LUT R220, R220, 0xffff, RZ, 0xc0, !PT ;  /* 0x0000ffffdcdc7812 */ /* 0x000fe400078ec0ff */
[----:B------:R-:W-:-:S02]  /*1ed10*/  LOP3.LUT R92, R92, 0xffff, RZ, 0xc0, !PT ;  /* 0x0000ffff5c5c7812 */ /* 0x000fc400078ec0ff */
[----:B------:R-:W-:Y:S01]  /*1ed20*/  LOP3.LUT R94, R94, 0xffff, RZ, 0xc0, !PT ;  /* 0x0000ffff5e5e7812 */ /* 0x000fe200078ec0ff */
[----:B------:R-:W3:Y:S01]  /*1ed30*/  LDS.128 R4, [R55] ;  /* 0x0000000037047984 */ /* 0x000ee20000000c00 */
[----:B------:R-:W-:Y:S02]  /*1ed40*/  PRMT R49, R220, 0x3340, R49 ;  /* 0x00003340dc317816 */ /* 0x000fe40000000031 */
[--C-:B------:R-:W-:Y:S02]  /*1ed50*/  PRMT R92, R92, 0x3340, R1.reuse ;  /* 0x000033405c5c7816 */ /* 0x100fe40000000001 */
[----:B------:R-:W-:Y:S02]  /*1ed60*/  PRMT R94, R94, 0x3340, R1 ;  /* 0x000033405e5e7816 */ /* 0x000fe40000000001 */
        /* <DEDUP_REMOVED lines=13> */
[----:B------:R-:W-:Y:S02]  /*1ee40*/  SHF.R.U32.HI R91, RZ, 0x8, R91 ;  /* 0x00000008ff5b7819 */ /* 0x000fe4000001165b */
[----:B------:R-:W-:Y:S02]  /*1ee50*/  SHF.R.U32.HI R206, RZ, 0x8, R206 ;  /* 0x00000008ffce7819 */ /* 0x000fe400000116ce */
[----:B------:R-:W-:-:S02]  /*1ee60*/  SHF.R.U32.HI R142, RZ, 0x8, R142 ;  /* 0x00000008ff8e7819 */ /* 0x000fc4000001168e */
[----:B------:R-:W-:Y:S02]  /*1ee70*/  LOP3.LUT R113, R113, 0xffff, RZ, 0xc0, !PT ;  /* 0x0000ffff71717812 */ /* 0x000fe400078ec0ff */
[----:B------:R-:W-:Y:S01]  /*1ee80*/  LOP3.LUT R244, R244, 0xffff, RZ, 0xc0, !PT ;  /* 0x0000fffff4f47812 */ /* 0x000fe200078ec0ff */
[----:B------:R-:W4:Y:S01]  /*1ee90*/  LDS.128 R24, [R55] ;  /* 0x0000000037187984 */ /* 0x000f220000000c00 */
[----:B------:R-:W-:Y:S02]  /*1eea0*/  LOP3.LUT R116, R116, 0xffff, RZ, 0xc0, !PT ;  /* 0x0000ffff74747812 */ /* 0x000fe400078ec0ff */
[----:B------:R-:W-:Y:S02]  /*1eeb0*/  SHF.R.U32.HI R242, RZ, 0x8, R242 ;  /* 0x00000008fff27819 */ /* 0x000fe400000116f2 */
[----:B------:R-:W-:Y:S02]  /*1eec0*/  SHF.R.U32.HI R111, RZ, 0x8, R111 ;  /* 0x00000008ff6f7819 */ /* 0x000fe4000001166f */
        /* <DEDUP_REMOVED lines=8> */
[--C-:B------:R-:W-:Y:S02]  /*1ef50*/  PRMT R106, R106, 0x3340, R1.reuse ;  /* 0x000033406a6a7816 */ /* 0x100fe40000000001 */
[----:B------:R-:W-:Y:S02]  /*1ef60*/  PRMT R91, R91, 0x3340, R206 ;  /* 0x000033405b5b7816 */ /* 0x000fe400000000ce */
[----:B------:R-:W-:Y:S02]  /*1ef70*/  PRMT R142, R142, 0x3340, R1 ;  /* 0x000033408e8e7816 */ /* 0x000fe40000000001 */
[----:B------:R-:W-:Y:S02]  /*1ef80*/  PRMT R244, R244, 0x5410, R33 ;  /* 0x00005410f4f47816 */ /* 0x000fe40000000021 */
[----:B------:R-:W-:-:S02]  /*1ef90*/  LOP3.LUT R33, R64, 0xffff, RZ, 0xc0, !PT ;  /* 0x0000ffff40217812 */ /* 0x000fc400078ec0ff */
[----:B------:R-:W-:Y:S02]  /*1efa0*/  LOP3.LUT R66, R66, 0xffff, RZ, 0xc0, !PT ;  /* 0x0000ffff42427812 */ /* 0x000fe400078ec0ff */
[----:B------:R-:W-:Y:S02]  /*1efb0*/  LOP3.LUT R32, R32, 0xffff, RZ, 0xc0, !PT ;  /* 0x0000ffff20207812 */ /* 0x000fe400078ec0ff */
[----:B------:R-:W-:Y:S02]  /*1efc0*/  LOP3.LUT R34, R34, 0xffff, RZ, 0xc0, !PT ;  /* 0x0000ffff22227812 */ /* 0x000fe400078ec0ff */
        /* <DEDUP_REMOVED lines=8> */
[----:B------:R-:W-:Y:S02]  /*1f050*/  SHF.R.U32.HI R43, RZ, 0x8, R43 ;  /* 0x00000008ff2b7819 */ /* 0x000fe4000001162b */
[----:B------:R-:W-:-:S02]  /*1f060*/  SHF.R.U32.HI R194, RZ, 0x8, R194 ;  /* 0x00000008ffc27819 */ /* 0x000fc400000116c2 */
[----:B------:R-:W-:-:S03]  /*1f070*/  SHF.R.U32.HI R130, RZ, 0x8, R130 ;  /* 0x00000008ff827819 */ /* 0x000fc60000011682 */
[----:B------:R-:W2:Y:S01]  /*1f080*/  LDC R53, c[0x0][0x244] ;  /* 0x00009100ff357b82 */ /* 0x000ea20000000800 */
[----:B------:R1:W-:Y:S07]  /*1f090*/  STSM.16.M88.4 [R39], R88 ;  /* 0x0000005827007844 */ /* 0x0003ee0000000200 */
[----:B------:R-:W-:Y:S01]  /*1f0a0*/  BAR.SYNC.DEFER_BLOCKING 0x0 ;  /* 0x0000000000007b1d */ /* 0x000fe20000010000 */
        /* <DEDUP_REMOVED lines=8> */
[----:B------:R-:W-:Y:S01]  /*1f130*/  LOP3.LUT R130, R130, 0xffff, RZ, 0xc0, !PT ;  /* 0x0000ffff82827812 */ /* 0x000fe200078ec0ff */
[----:B------:R-:W4:Y:S01]  /*1f140*/  LDS.128 R28, [R55] ;  /* 0x00000000371c7984 */ /* 0x000f220000000c00 */
[----:B------:R-:W-:Y:S02]  /*1f150*/  SHF.R.U32.HI R105, RZ, 0x8, R105 ;  /* 0x00000008ff697819 */ /* 0x000fe40000011669 */
[----:B------:R-:W-:Y:S02]  /*1f160*/  SHF.R.U32.HI R212, RZ, 0x8, R212 ;  /* 0x00000008ffd47819 */ /* 0x000fe400000116d4 */
[----:B------:R-:W-:Y:S02]  /*1f170*/  LOP3.LUT R65, R65, 0xffff, RZ, 0xc0, !PT ;  /* 0x0000ffff41417812 */ /* 0x000fe400078ec0ff */
        /* <DEDUP_REMOVED lines=9> */
[----:B------:R-:W-:Y:S02]  /*1f210*/  PRMT R65, R224, 0x3340, R65 ;  /* 0x00003340e0417816 */ /* 0x000fe40000000041 */
        /* <DEDUP_REMOVED lines=10> */
[----:B------:R-:W-:Y:S01]  /*1f2c0*/  PRMT R67, R67, 0x5210, R34 ;  /* 0x0000521043437816 */ /* 0x000fe20000000022 */
[----:B------:R-:W-:Y:S01]  /*1f2d0*/  BAR.SYNC.DEFER_BLOCKING 0x0 ;  /* 0x0000000000007b1d */ /* 0x000fe20000010000 */
[----:B------:R-:W-:-:S05]  /*1f2e0*/  LOP3.LUT R68, R68, 0xffff, RZ, 0xc0, !PT ;  /* 0x0000ffff44447812 */ /* 0x000fca00078ec0ff */
[----:B------:R0:W-:Y:S01]  /*1f2f0*/  STSM.16.M88.4 [R39], R64 ;  /* 0x0000004027007844 */ /* 0x0001e20000000200 */
[----:B------:R-:W-:Y:S01]  /*1f300*/  PRMT R92, R35, 0x4210, R68 ;  /* 0x00004210235c7816 */ /* 0x000fe20000000044 */
[----:B------:R-:W-:Y:S01]  /*1f310*/  BAR.SYNC.DEFER_BLOCKING 0x0 ;  /* 0x0000000000007b1d */ /* 0x000fe20000010000 */
[----:B------:R-:W-:Y:S02]  /*1f320*/  SHF.R.U32.HI R232, RZ, 0x8, R232 ;  /* 0x00000008ffe87819 */ /* 0x000fe400000116e8 */
[----:B------:R-:W-:Y:S02]  /*1f330*/  SHF.R.U32.HI R93, RZ, 0x8, R93 ;  /* 0x00000008ff5d7819 */ /* 0x000fe4000001165d */
[----:B------:R-:W-:Y:S02]  /*1f340*/  SHF.R.U32.HI R104, RZ, 0x8, R104 ;  /* 0x00000008ff687819 */ /* 0x000fe40000011668 */
[----:B------:R-:W-:Y:S02]  /*1f350*/  SHF.R.U32.HI R140, RZ, 0x8, R140 ;  /* 0x00000008ff8c7819 */ /* 0x000fe4000001168c */
[----:B------:R-:W-:-:S02]  /*1f360*/  SHF.R.U32.HI R240, RZ, 0x8, R240 ;  /* 0x00000008fff07819 */ /* 0x000fc400000116f0 */
[----:B------:R-:W-:Y:S02]  /*1f370*/  SHF.R.U32.HI R109, RZ, 0x8, R109 ;  /* 0x00000008ff6d7819 */ /* 0x000fe4000001166d */
[----:B------:R-:W-:Y:S01]  /*1f380*/  LOP3.LUT R93, R93, 0xffff, RZ, 0xc0, !PT ;  /* 0x0000ffff5d5d7812 */ /* 0x000fe200078ec0ff */
[----:B------:R-:W4:Y:S01]  /*1f390*/  LDS.128 R32, [R55] ;  /* 0x0000000037207984 */ /* 0x000f220000000c00 */
[----:B------:R-:W-:Y:S02]  /*1f3a0*/  LOP3.LUT R232, R232, 0xffff, RZ, 0xc0, !PT ;  /* 0x0000ffffe8e87812 */ /* 0x000fe400078ec0ff */
[----:B------:R-:W-:Y:S02]  /*1f3b0*/  LOP3.LUT R104, R104, 0xffff, RZ, 0xc0, !PT ;  /* 0x0000ffff68687812 */ /* 0x000fe400078ec0ff */
[----:B------:R-:W-:Y:S02]  /*1f3c0*/  LOP3.LUT R140, R140, 0xffff, RZ, 0xc0, !PT ;  /* 0x0000ffff8c8c7812 */ /* 0x000fe400078ec0ff */
[----:B------:R-:W-:-:S02]  /*1f3d0*/  LOP3.LUT R109, R109, 0xffff, RZ, 0xc0, !PT ;  /* 0x0000ffff6d6d7812 */ /* 0x000fc400078ec0ff */
[----:B------:R-:W-:Y:S02]  /*1f3e0*/  LOP3.LUT R240, R240, 0xffff, RZ, 0xc0, !PT ;  /* 0x0000fffff0f07812 */ /* 0x000fe400078ec0ff */
[----:B------:R-:W-:Y:S02]  /*1f3f0*/  PRMT R93, R232, 0x3340, R93 ;  /* 0x00003340e85d7816 */ /* 0x000fe4000000005d */
[--C-:B------:R-:W-:Y:S02]  /*1f400*/  PRMT R104, R104, 0x3340, R1.reuse ;  /* 0x0000334068687816 */ /* 0x100fe40000000001 */
[----:B------:R-:W-:Y:S02]  /*1f410*/  PRMT R140, R140, 0x3340, R1 ;  /* 0x000033408c8c7816 */ /* 0x000fe40000000001 */
[----:B------:R-:W-:Y:S02]  /*1f420*/  LOP3.LUT R70, R70, 0xffff, RZ, 0xc0, !PT ;  /* 0x0000ffff46467812 */ /* 0x000fe400078ec0ff */
[----:B------:R-:W-:-:S02]  /*1f430*/  LOP3.LUT R36, R36, 0xffff, RZ, 0xc0, !PT ;  /* 0x0000ffff24247812 */ /* 0x000fc400078ec0ff */
[----:B------:R-:W-:Y:S02]  /*1f440*/  LOP3.LUT R38, R38, 0xffff, RZ, 0xc0, !PT ;  /* 0x0000ffff26267812 */ /* 0x000fe400078ec0ff */
[----:B------:R-:W-:Y:S02]  /*1f450*/  PRMT R240, R240, 0x3340, R109 ;  /* 0x00003340f0f07816 */ /* 0x000fe4000000006d */
[----:B------:R-:W-:Y:S02]  /*1f460*/  PRMT R109, R93, 0x5410, R104 ;  /* 0x000054105d6d7816 */ /* 0x000fe40000000068 */
[----:B------:R-:W-:Y:S02]  /*1f470*/  PRMT R113, R95, 0x5410, R140 ;  /* 0x000054105f717816 */ /* 0x000fe4000000008c */
[----:B------:R-:W-:Y:S02]  /*1f480*/  PRMT R93, R37, 0x4210, R70 ;  /* 0x00004210255d7816 */ /* 0x000fe40000000046 */
[----:B------:R-:W-:-:S02]  /*1f490*/  PRMT R94, R59, 0x4210, R36 ;  /* 0x000042103b5e7816 */ /* 0x000fc40000000024 */
[----:B------:R-:W-:Y:S01]  /*1f4a0*/  PRMT R95, R57, 0x4210, R38 ;  /* 0x00004210395f7816 */ /* 0x000fe20000000026 */
[----:B------:R-:W-:Y:S06]  /*1f4b0*/  BAR.SYNC.DEFER_BLOCKING 0x0 ;  /* 0x0000000000007b1d */ /* 0x000fec0000010000 */
[----:B------:R3:W-:Y:S01]  /*1f4c0*/  STSM.16.M88.4 [R39], R92 ;  /* 0x0000005c27007844 */ /* 0x0007e20000000200 */
[----:B------:R-:W-:Y:S02]  /*1f4d0*/  LOP3.LUT R0, R40, 0xffff, RZ, 0xc0, !PT ;  /* 0x0000ffff28007812 */ /* 0x000fe400078ec0ff */
[----:B------:R-:W-:Y:S01]  /*1f4e0*/  LOP3.LUT R2, R42, 0xffff, RZ, 0xc0, !PT ;  /* 0x0000ffff2a027812 */ /* 0x000fe200078ec0ff */
[----:B------:R-:W-:Y:S01]  /*1f4f0*/  BAR.SYNC.DEFER_BLOCKING 0x0 ;  /* 0x0000000000007b1d */ /* 0x000fe20000010000 */
        /* <DEDUP_REMOVED lines=9> */
[----:B------:R-:W-:Y:S02]  /*1f590*/  LOP3.LUT R100, R100, 0xffff, RZ, 0xc0, !PT ;  /* 0x0000ffff64647812 */ /* 0x000fe400078ec0ff */
[----:B------:R-:W-:Y:S02]  /*1f5a0*/  LOP3.LUT R102, R102, 0xffff, RZ, 0xc0, !PT ;  /* 0x0000ffff66667812 */ /* 0x000fe400078ec0ff */
[--C-:B------:R-:W-:Y:S02]  /*1f5b0*/  PRMT R132, R132, 0x3340, R1.reuse ;  /* 0x0000334084847816 */ /* 0x100fe40000000001 */
[----:B------:R-:W-:Y:S02]  /*1f5c0*/  PRMT R134, R134, 0x3340, R1 ;  /* 0x0000334086867816 */ /* 0x000fe40000000001 */
[----:B------:R-:W-:-:S02]  /*1f5d0*/  PRMT R119, R228, 0x3340, R119 ;  /* 0x00003340e4777816 */ /* 0x000fc40000000077 */
[--C-:B------:R-:W-:Y:S02]  /*1f5e0*/  PRMT R100, R100, 0x3340, R1.reuse ;  /* 0x0000334064647816 */ /* 0x100fe40000000001 */
[----:B------:R-:W-:Y:S02]  /*1f5f0*/  PRMT R102, R102, 0x3340, R1 ;  /* 0x0000334066667816 */ /* 0x000fe40000000001 */
[----:B------:R-:W-:Y:S02]  /*1f600*/  PRMT R117, R117, 0x5410, R132 ;  /* 0x0000541075757816 */ /* 0x000fe40000000084 */
[----:B------:R-:W-:Y:S02]  /*1f610*/  PRMT R85, R85, 0x5410, R134 ;  /* 0x0000541055557816 */ /* 0x000fe40000000086 */
[----:B------:R-:W-:Y:S02]  /*1f620*/  PRMT R119, R119, 0x5410, R100 ;  /* 0x0000541077777816 */ /* 0x000fe40000000064 */
[----:B------:R-:W-:-:S02]  /*1f630*/  PRMT R107, R81, 0x5410, R102 ;  /* 0x00005410516b7816 */ /* 0x000fc40000000066 */
[----:B-1----:R-:W-:Y:S02]  /*1f640*/  PRMT R88, R117, 0x5210, R68 ;  /* 0x0000521075587816 */ /* 0x002fe40000000044 */
[----:B------:R-:W-:Y:S02]  /*1f650*/  PRMT R89, R85, 0x5210, R70 ;  /* 0x0000521055597816 */ /* 0x000fe40000000046 */
[----:B------:R-:W-:Y:S02]  /*1f660*/  PRMT R90, R119, 0x5210, R36 ;  /* 0x00005210775a7816 */ /* 0x000fe40000000024 */
[----:B------:R-:W-:Y:S01]  /*1f670*/  PRMT R91, R107, 0x5210, R38 ;  /* 0x000052106b5b7816 */ /* 0x000fe20000000026 */
[----:B------:R-:W-:Y:S06]  /*1f680*/  BAR.SYNC.DEFER_BLOCKING 0x0 ;  /* 0x0000000000007b1d */ /* 0x000fec0000010000 */
[----:B------:R1:W-:Y:S02]  /*1f690*/  STSM.16.M88.4 [R39], R88 ;  /* 0x0000005827007844 */ /* 0x0003e40000000200 */
[----:B------:R-:W-:Y:S01]  /*1f6a0*/  BAR.SYNC.DEFER_BLOCKING 0x0 ;  /* 0x0000000000007b1d */ /* 0x000fe20000010000 */
[----:B------:R-:W-:-:S02]  /*1f6b0*/  LOP3.LUT R72, R72, 0xffff, RZ, 0xc0, !PT ;  /* 0x0000ffff48487812 */ /* 0x000fc400078ec0ff */
[----:B------:R-:W-:-:S03]  /*1f6c0*/  LOP3.LUT R3, R74, 0xffff, RZ, 0xc0, !PT ;  /* 0x0000ffff4a037812 */ /* 0x000fc600078ec0ff */
[----:B------:R-:W4:Y:S01]  /*1f6d0*/  LDS.128 R56, [R55] ;  /* 0x0000000037387984 */ /* 0x000f220000000c00 */
[----:B0-----:R-:W-:Y:S02]  /*1f6e0*/  PRMT R64, R9, 0x4210, R72 ;  /* 0x0000421009407816 */ /* 0x001fe40000000048 */
[----:B------:R-:W-:Y:S02]  /*1f6f0*/  PRMT R65, R10, 0x4210, R3 ;  /* 0x000042100a417816 */ /* 0x000fe40000000003 */
[----:B------:R-:W-:Y:S02]  /*1f700*/  PRMT R66, R61, 0x4210, R0 ;  /* 0x000042103d427816 */ /* 0x000fe40000000000 */
[----:B------:R-:W-:Y:S01]  /*1f710*/  PRMT R67, R63, 0x4210, R2 ;  /* 0x000042103f437816 */ /* 0x000fe20000000002 */
[----:B------:R-:W-:Y:S01]  /*1f720*/  BAR.SYNC.DEFER_BLOCKING 0x0 ;  /* 0x0000000000007b1d */ /* 0x000fe20000010000 */
[----:B---3--:R-:W-:-:S05]  /*1f730*/  PRMT R94, R109, 0x5210, R0 ;  /* 0x000052106d5e7816 */ /* 0x008fca0000000000 */
[----:B------:R-:W-:Y:S02]  /*1f740*/  STSM.16.M88.4 [R39], R64 ;  /* 0x0000004027007844 */ /* 0x000fe40000000200 */
[----:B------:R-:W-:Y:S01]  /*1f750*/  BAR.SYNC.DEFER_BLOCKING 0x0 ;  /* 0x0000000000007b1d */ /* 0x000fe20000010000 */
[----:B------:R-:W-:Y:S02]  /*1f760*/  PRMT R95, R111, 0x5210, R2 ;  /* 0x000052106f5f7816 */ /* 0x000fe40000000002 */
[----:B------:R-:W-:Y:S02]  /*1f770*/  LOP3.LUT R0, R44, 0xffff, RZ, 0xc0, !PT ;  /* 0x0000ffff2c007812 */ /* 0x000fe400078ec0ff */
[----:B------:R-:W-:Y:S02]  /*1f780*/  LOP3.LUT R2, R46, 0xffff, RZ, 0xc0, !PT ;  /* 0x0000ffff2e027812 */ /* 0x000fe400078ec0ff */
[----:B------:R-:W-:-:S04]  /*1f790*/  SHF.R.U32.HI R136, RZ, 0x8, R136 ;  /* 0x00000008ff887819 */ /* 0x000fc80000011688 */
[----:B------:R-:W-:Y:S01]  /*1f7a0*/  LOP3.LUT R136, R136, 0xffff, RZ, 0xc0, !PT ;  /* 0x0000ffff88887812 */ /* 0x000fe200078ec0ff */
[----:B------:R-:W0:Y:S03]  /*1f7b0*/  LDS.128 R44, [R55] ;  /* 0x00000000372c7984 */ /* 0x000e260000000c00 */
[----:B------:R-:W-:-:S04]  /*1f7c0*/  PRMT R136, R136, 0x3340, R1 ;  /* 0x0000334088887816 */ /* 0x000fc80000000001 */
[----:B------:R-:W-:Y:S02]  /*1f7d0*/  PRMT R87, R87, 0x5410, R136 ;  /* 0x0000541057577816 */ /* 0x000fe40000000088 */
[----:B------:R-:W-:Y:S02]  /*1f7e0*/  PRMT R93, R138, 0x5210, R3 ;  /* 0x000052108a5d7816 */ /* 0x000fe40000000003 */
[----:B------:R-:W-:Y:S01]  /*1f7f0*/  PRMT R92, R87, 0x5210, R72 ;  /* 0x00005210575c7816 */ /* 0x000fe20000000048 */
[----:B------:R-:W-:Y:S06]  /*1f800*/  BAR.SYNC.DEFER_BLOCKING 0x0 ;  /* 0x0000000000007b1d */ /* 0x000fec0000010000 */
[----:B------:R-:W-:Y:S02]  /*1f810*/  STSM.16.M88.4 [R39], R92 ;  /* 0x0000005c27007844 */ /* 0x000fe40000000200 */
[----:B------:R-:W-:Y:S01]  /*1f820*/  BAR.SYNC.DEFER_BLOCKING 0x0 ;  /* 0x0000000000007b1d */ /* 0x000fe20000010000 */
[----:B------:R-:W-:-:S02]  /*1f830*/  LOP3.LUT R76, R76, 0xffff, RZ, 0xc0, !PT ;  /* 0x0000ffff4c4c7812 */ /* 0x000fc400078ec0ff */
[----:B------:R-:W-:-:S03]  /*1f840*/  LOP3.LUT R3, R78, 0xffff, RZ, 0xc0, !PT ;  /* 0x0000ffff4e037812 */ /* 0x000fc600078ec0ff */
[----:B------:R-:W3:Y:S01]  /*1f850*/  LDS.128 R60, [R55] ;  /* 0x00000000373c7984 */ /* 0x000ee20000000c00 */
[----:B-1----:R-:W-:Y:S02]  /*1f860*/  PRMT R88, R11, 0x4210, R76 ;  /* 0x000042100b587816 */ /* 0x002fe4000000004c */
[----:B------:R-:W-:Y:S02]  /*1f870*/  PRMT R89, R12, 0x4210, R3 ;  /* 0x000042100c597816 */ /* 0x000fe40000000003 */
[----:B------:R-:W-:Y:S02]  /*1f880*/  PRMT R90, R69, 0x4210, R0 ;  /* 0x00004210455a7816 */ /* 0x000fe40000000000 */
[----:B------:R-:W-:Y:S01]  /*1f890*/  PRMT R91, R71, 0x4210, R2 ;  /* 0x00004210475b7816 */ /* 0x000fe20000000002 */
[----:B------:R-:W-:Y:S06]  /*1f8a0*/  BAR.SYNC.DEFER_BLOCKING 0x0 ;  /* 0x0000000000007b1d */ /* 0x000fec0000010000 */
[----:B------:R1:W-:Y:S02]  /*1f8b0*/  STSM.16.M88.4 [R39], R88 ;  /* 0x0000005827007844 */ /* 0x0003e40000000200 */
        /* <DEDUP_REMOVED lines=22> */
[----:B------:R-:W-:-:S02]  /*1fa20*/  LOP3.LUT R80, R80, 0xffff, RZ, 0xc0, !PT ;  /* 0x0000ffff50507812 */ /* 0x000fc400078ec0ff */
[----:B------:R-:W-:Y:S02]  /*1fa30*/  LOP3.LUT R3, R82, 0xffff, RZ, 0xc0, !PT ;  /* 0x0000ffff52037812 */ /* 0x000fe400078ec0ff */
[----:B------:R-:W-:Y:S02]  /*1fa40*/  LOP3.LUT R48, R48, 0xffff, RZ, 0xc0, !PT ;  /* 0x0000ffff30307812 */ /* 0x000fe400078ec0ff */
[----:B------:R-:W-:Y:S01]  /*1fa50*/  LOP3.LUT R50, R50, 0xffff, RZ, 0xc0, !PT ;  /* 0x0000ffff32327812 */ /* 0x000fe200078ec0ff */
[----:B------:R-:W3:Y:S01]  /*1fa60*/  LDS.128 R68, [R55] ;  /* 0x0000000037447984 */ /* 0x000ee20000000c00 */
[----:B-1----:R-:W-:Y:S02]  /*1fa70*/  PRMT R88, R13, 0x4210, R80 ;  /* 0x000042100d587816 */ /* 0x002fe40000000050 */
[----:B------:R-:W-:Y:S01]  /*1fa80*/  PRMT R89, R14, 0x4210, R3 ;  /* 0x000042100e597816 */ /* 0x000fe20000000003 */
[----:B------:R-:W1:Y:S01]  /*1fa90*/  LDC R13, c[0x0][0x244] ;  /* 0x00009100ff0d7b82 */ /* 0x000e620000000800 */
[----:B------:R-:W-:-:S02]  /*1faa0*/  PRMT R90, R75, 0x4210, R48 ;  /* 0x000042104b5a7816 */ /* 0x000fc40000000030 */
[----:B------:R-:W-:-:S05]  /*1fab0*/  PRMT R91, R77, 0x4210, R50 ;  /* 0x000042104d5b7816 */ /* 0x000fca0000000032 */
[----:B------:R-:W-:Y:S01]  /*1fac0*/  BAR.SYNC.DEFER_BLOCKING 0x0 ;  /* 0x0000000000007b1d */ /* 0x000fe20000010000 */
[----:B------:R-:W-:Y:S02]  /*1fad0*/  SHF.R.U32.HI R112, RZ, 0x8, R112 ;  /* 0x00000008ff707819 */ /* 0x000fe40000011670 */
[----:B------:R-:W-:Y:S02]  /*1fae0*/  SHF.R.U32.HI R114, RZ, 0x8, R114 ;  /* 0x00000008ff727819 */ /* 0x000fe40000011672 */
[----:B------:R-:W-:Y:S02]  /*1faf0*/  LOP3.LUT R112, R112, 0xffff, RZ, 0xc0, !PT ;  /* 0x0000ffff70707812 */ /* 0x000fe400078ec0ff */
[----:B------:R-:W-:Y:S01]  /*1fb00*/  LOP3.LUT R114, R114, 0xffff, RZ, 0xc0, !PT ;  /* 0x0000ffff72727812 */ /* 0x000fe200078ec0ff */
[----:B------:R-:W-:Y:S01]  /*1fb10*/  STSM.16.M88.4 [R39], R88 ;  /* 0x0000005827007844 */ /* 0x000fe20000000200 */
[--C-:B------:R-:W-:Y:S02]  /*1fb20*/  PRMT R127, R112, 0x3340, R1.reuse ;  /* 0x00003340707f7816 */ /* 0x100fe40000000001 */
        /* <DEDUP_REMOVED lines=8> */
[----:B------:R-:W-:Y:S02]  /*1fbb0*/  LOP3.LUT R144, R144, 0xffff, RZ, 0xc0, !PT ;  /* 0x0000ffff90907812 */ /* 0x000fe400078ec0ff */
[----:B------:R-:W-:Y:S02]  /*1fbc0*/  LOP3.LUT R146, R146, 0xffff, RZ, 0xc0, !PT ;  /* 0x0000ffff92927812 */ /* 0x000fe400078ec0ff */
[--C-:B------:R-:W-:Y:S02]  /*1fbd0*/  PRMT R123, R144, 0x3340, R1.reuse ;  /* 0x00003340907b7816 */ /* 0x100fe40000000001 */
[----:B------:R-:W-:Y:S01]  /*1fbe0*/  PRMT R125, R146, 0x3340, R1 ;  /* 0x00003340927d7816 */ /* 0x000fe20000000001 */
[----:B------:R-:W3:Y:S01]  /*1fbf0*/  LDS.128 R48, [R55] ;  /* 0x0000000037307984 */ /* 0x000ee20000000c00 */
[----:B------:R-:W-:Y:S02]  /*1fc00*/  PRMT R123, R208, 0x5410, R123 ;  /* 0x00005410d07b7816 */ /* 0x000fe4000000007b */
[----:B------:R-:W-:-:S02]  /*1fc10*/  PRMT R210, R210, 0x5410, R125 ;  /* 0x00005410d2d27816 */ /* 0x000fc4000000007d */
[----:B------:R-:W-:Y:S02]  /*1fc20*/  PRMT R92, R123, 0x5210, R80 ;  /* 0x000052107b5c7816 */ /* 0x000fe40000000050 */
[----:B------:R-:W-:Y:S01]  /*1fc30*/  PRMT R93, R210, 0x5210, R3 ;  /* 0x00005210d25d7816 */ /* 0x000fe20000000003 */
[----:B------:R-:W-:Y:S01]  /*1fc40*/  BAR.SYNC.DEFER_BLOCKING 0x0 ;  /* 0x0000000000007b1d */ /* 0x000fe20000010000 */
[----:B------:R-:W-:-:S05]  /*1fc50*/  LOP3.LUT R3, R52, 0xffff, RZ, 0xc0, !PT ;  /* 0x0000ffff34037812 */ /* 0x000fca00078ec0ff */
[----:B------:R-:W-:Y:S01]  /*1fc60*/  STSM.16.M88.4 [R39], R92 ;  /* 0x0000005c27007844 */ /* 0x000fe20000000200 */
[----:B------:R-:W-:Y:S01]  /*1fc70*/  PRMT R74, R8, 0x4210, R3 ;  /* 0x00004210084a7816 */ /* 0x000fe20000000003 */
[----:B------:R-:W-:Y:S01]  /*1fc80*/  BAR.SYNC.DEFER_BLOCKING 0x0 ;  /* 0x0000000000007b1d */ /* 0x000fe20000010000 */
[----:B------:R-:W-:Y:S02]  /*1fc90*/  LOP3.LUT R84, R84, 0xffff, RZ, 0xc0, !PT ;  /* 0x0000ffff54547812 */ /* 0x000fe400078ec0ff */
[----:B------:R-:W-:Y:S02]  /*1fca0*/  LOP3.LUT R86, R86, 0xffff, RZ, 0xc0, !PT ;  /* 0x0000ffff56567812 */ /* 0x000fe400078ec0ff */
[----:B------:R-:W-:Y:S01]  /*1fcb0*/  LOP3.LUT R54, R54, 0xffff, RZ, 0xc0, !PT ;  /* 0x0000ffff36367812 */ /* 0x000fe200078ec0ff */
[----:B------:R-:W3:Y:S01]  /*1fcc0*/  LDS.128 R8, [R55] ;  /* 0x0000000037087984 */ /* 0x000ee20000000c00 */
[----:B------:R-:W-:Y:S02]  /*1fcd0*/  PRMT R72, R15, 0x4210, R84 ;  /* 0x000042100f487816 */ /* 0x000fe40000000054 */
[----:B------:R-:W-:-:S02]  /*1fce0*/  PRMT R73, R73, 0x4210, R86 ;  /* 0x0000421049497816 */ /* 0x000fc40000000056 */
[----:B------:R-:W-:Y:S01]  /*1fcf0*/  PRMT R75, R79, 0x4210, R54 ;  /* 0x000042104f4b7816 */ /* 0x000fe20000000036 */
[----:B------:R-:W-:Y:S01]  /*1fd00*/  BAR.SYNC.DEFER_BLOCKING 0x0 ;  /* 0x0000000000007b1d */ /* 0x000fe20000010000 */
[----:B------:R-:W-:-:S05]  /*1fd10*/  IMAD R2, R141, UR4, RZ ;  /* 0x000000048d027c24 */ /* 0x000fca000f8e02ff */
[----:B------:R2:W-:Y:S01]  /*1fd20*/  STSM.16.M88.4 [R39], R72 ;  /* 0x0000004827007844 */ /* 0x0005e20000000200 */
[----:B-1----:R-:W-:Y:S01]  /*1fd30*/  IMAD R52, R13, 0x80, R2 ;  /* 0x000000800d347824 */ /* 0x002fe200078e0202 */
[----:B------:R-:W-:Y:S01]  /*1fd40*/  SHF.R.U32.HI R148, RZ, 0x8, R148 ;  /* 0x00000008ff947819 */ /* 0x000fe20000011694 */
[----:B------:R-:W-:Y:S01]  /*1fd50*/  ULDC UR4, c[0x0][0x248] ;  /* 0x0000920000047ab9 */ /* 0x000fe20000000800 */
[----:B------:R-:W-:Y:S01]  /*1fd60*/  BAR.SYNC.DEFER_BLOCKING 0x0 ;  /* 0x0000000000007b1d */ /* 0x000fe20000010000 */
[----:B------:R-:W-:Y:S02]  /*1fd70*/  SHF.R.U32.HI R115, RZ, 0x8, R115 ;  /* 0x00000008ff737819 */ /* 0x000fe40000011673 */
[----:B------:R-:W-:Y:S02]  /*1fd80*/  SHF.R.U32.HI R246, RZ, 0x8, R246 ;  /* 0x00000008fff67819 */ /* 0x000fe400000116f6 */
[----:B------:R-:W-:Y:S02]  /*1fd90*/  SHF.R.U32.HI R118, RZ, 0x8, R118 ;  /* 0x00000008ff767819 */ /* 0x000fe40000011676 */
[----:B------:R-:W-:-:S02]  /*1fda0*/  LOP3.LUT R148, R148, 0xffff, RZ, 0xc0, !PT ;  /* 0x0000ffff94947812 */ /* 0x000fc400078ec0ff */
[----:B------:R-:W-:Y:S02]  /*1fdb0*/  LOP3.LUT R115, R115, 0xffff, RZ, 0xc0, !PT ;  /* 0x0000ffff73737812 */ /* 0x000fe400078ec0ff */
[----:B------:R-:W-:Y:S01]  /*1fdc0*/  LOP3.LUT R246, R246, 0xffff, RZ, 0xc0, !PT ;  /* 0x0000fffff6f67812 */ /* 0x000fe200078ec0ff */
[----:B--2---:R-:W1:Y:S01]  /*1fdd0*/  LDC R75, c[0x0][0x244] ;  /* 0x00009100ff4b7b82 */ /* 0x004e620000000800 */
[----:B------:R-:W-:Y:S01]  /*1fde0*/  LOP3.LUT R118, R118, 0xffff, RZ, 0xc0, !PT ;  /* 0x0000ffff76767812 */ /* 0x000fe200078ec0ff */
[----:B------:R-:W2:Y:S01]  /*1fdf0*/  LDS.128 R12, [R55] ;  /* 0x00000000370c7984 */ /* 0x000ea20000000c00 */
        /* <DEDUP_REMOVED lines=8> */
[----:B------:R-:W-:Y:S01]  /*1fe80*/  PRMT R87, R81, 0x5210, R54 ;  /* 0x0000521051577816 */ /* 0x000fe20000000036 */
[----:B------:R-:W-:Y:S01]  /*1fe90*/  BAR.SYNC.DEFER_BLOCKING 0x0 ;  /* 0x0000000000007b1d */ /* 0x000fe20000010000 */
[----:B------:R-:W-:-:S04]  /*1fea0*/  IADD3 R0, P1, R2, UR6, RZ ;  /* 0x0000000602007c10 */ /* 0x000fc8000ff3e0ff */
[----:B------:R-:W-:Y:S01]  /*1feb0*/  LEA.HI.X.SX32 R2, R2, UR7, 0x1, P1 ;  /* 0x0000000702027c11 */ /* 0x000fe200088f0eff */
[----:B------:R-:W-:Y:S02]  /*1fec0*/  ULDC.64 UR6, c[0x0][0x228] ;  /* 0x00008a0000067ab9 */ /* 0x000fe40000000a00 */
[----:B------:R-:W-:Y:S01]  /*1fed0*/  ISETP.GE.AND P1, PT, R141, UR6, PT ;  /* 0x000000068d007c0c */ /* 0x000fe2000bf26270 */
[C---:B------:R-:W-:Y:S01]  /*1fee0*/  IMAD R76, R248.reuse, UR4, RZ ;  /* 0x00000004f84c7c24 */ /* 0x040fe2000f8e02ff */
[----:B------:R-:W-:Y:S02]  /*1fef0*/  ULDC.64 UR4, c[0x0][0x220] ;  /* 0x0000880000047ab9 */ /* 0x000fe40000000a00 */
[----:B------:R-:W-:Y:S01]  /*1ff00*/  ISETP.LT.AND P1, PT, R248, UR27, !P1 ;  /* 0x0000001bf8007c0c */ /* 0x000fe2000cf21270 */
[----:B------:R1:W-:Y:S01]  /*1ff10*/  STSM.16.M88.4 [R39], R84 ;  /* 0x0000005427007844 */ /* 0x0003e20000000200 */
[----:B------:R-:W-:Y:S01]  /*1ff20*/  SHF.R.S32.HI R77, RZ, 0x1f, R76 ;  /* 0x0000001fff4d7819 */ /* 0x000fe2000001144c */
[----:B------:R-:W-:Y:S01]  /*1ff30*/  BAR.SYNC.DEFER_BLOCKING 0x0 ;  /* 0x0000000000007b1d */ /* 0x000fe20000010000 */
[----:B------:R-:W-:Y:S01]  /*1ff40*/  IADD3 R36, P2, R76, R0, RZ ;  /* 0x000000004c247210 */ /* 0x000fe20007f5e0ff */
[----:B------:R-:W-:Y:S01]  /*1ff50*/  IMAD R54, R53, 0x80, R52 ;  /* 0x0000008035367824 */ /* 0x000fe200078e0234 */
[----:B------:R-:W-:-:S02]  /*1ff60*/  PRMT R73, R16, 0x7770, RZ ;  /* 0x0000777010497816 */ /* 0x000fc400000000ff */
[----:B------:R-:W-:Y:S01]  /*1ff70*/  IADD3 R3, P3, R52, UR4, RZ ;  /* 0x0000000434037c10 */ /* 0x000fe2000ff7e0ff */
[----:B------:R-:W-:Y:S01]  /*1ff80*/  IMAD.X R37, R77, 0x1, R2, P2 ;  /* 0x000000014d257824 */ /* 0x000fe200010e0602 */
[----:B------:R-:W-:Y:S01]  /*1ff90*/  ISETP.GE.AND P2, PT, R248, UR7, PT ;  /* 0x00000007f8007c0c */ /* 0x000fe2000bf46270 */
[----:B------:R-:W-:Y:S01]  /*1ffa0*/  ULDC.64 UR6, c[0x0][0x228] ;  /* 0x00008a0000067ab9 */ /* 0x000fe20000000a00 */
[----:B------:R-:W-:Y:S02]  /*1ffb0*/  IADD3 R38, P5, R54, UR8, RZ ;  /* 0x0000000836267c10 */ /* 0x000fe4000ffbe0ff */
[----:B------:R-:W-:Y:S01]  /*1ffc0*/  LEA.HI.X.SX32 R52, R52, UR5, 0x1, P3 ;  /* 0x0000000534347c11 */ /* 0x000fe200098f0eff */
[----:B------:R-:W-:Y:S01]  /*1ffd0*/  VIADD R53, R248, 0x1 ;  /* 0x00000001f8357836 */ /* 0x000fe20000000000 */
[----:B------:R-:W-:Y:S01]  /*1ffe0*/  ISETP.LT.AND P3, PT, R139, UR6, !P2 ;  /* 0x000000068b007c0c */ /* 0x000fe2000d761270 */
[----:B------:R-:W-:Y:S01]  /*1fff0*/  ULDC.64 UR4, c[0x0][0x228] ;  /* 0x00008a0000047ab9 */ /* 0x000fe20000000a00 */
[----:B------:R-:W-:Y:S01]  /*20000*/  IADD3 R72, P6, R76, R3, RZ ;  /* 0x000000034c487210 */ /* 0x000fe20007fde0ff */
[----:B-1----:R-:W-:Y:S01]  /*20010*/  IMAD R39, R75, 0x80, R54 ;  /* 0x000000804b277824 */ /* 0x002fe200078e0236 */
[----:B------:R-:W-:Y:S01]  /*20020*/  ISETP.LT.AND P4, PT, R137, UR4, !P2 ;  /* 0x0000000489007c0c */ /* 0x000fe2000d781270 */
[----:B------:R-:W-:Y:S01]  /*20030*/  ULDC UR4, c[0x0][0x248] ;  /* 0x0000920000047ab9 */ /* 0x000fe20000000800 */
[C---:B------:R-:W-:Y:S01]  /*20040*/  PRMT R79, R16.reuse, 0x7772, RZ ;  /* 0x00007772104f7816 */ /* 0x040fe200000000ff */
[----:B------:R-:W-:Y:S01]  /*20050*/  ULDC UR6, c[0x0][0x22c] ;  /* 0x00008b0000067ab9 */ /* 0x000fe20000000800 */
[----:B------:R1:W-:Y:S01]  /*20060*/  @P1 STG.E.U8 desc[UR56][R36.64], R73 ;  /* 0x0000004924001986 */ /* 0x0003e2000c101138 */
[----:B------:R-:W-:Y:S01]  /*20070*/  ISETP.GE.AND P1, PT, R53, UR10, PT ;  /* 0x0000000a35007c0c */ /* 0x000fe2000bf26270 */
[----:B------:R-:W-:Y:S01]  /*20080*/  ULDC.64 UR10, c[0x0][0x228] ;  /* 0x00008a00000a7ab9 */ /* 0x000fe20000000a00 */
[----:B------:R-:W-:-:S02]  /*20090*/  PRMT R53, R16, 0x7771, RZ ;  /* 0x0000777110357816 */ /* 0x000fc400000000ff */
[----:B-1----:R-:W-:Y:S01]  /*200a0*/  LEA.HI.X.SX32 R36, R54, UR9, 0x1, P5 ;  /* 0x0000000936247c11 */ /* 0x002fe2000a8f0eff */
[----:B------:R-:W-:Y:S01]  /*200b0*/  ULDC.64 UR8, c[0x0][0x220] ;  /* 0x0000880000087ab9 */ /* 0x000fe20000000a00 */
[----:B------:R-:W-:Y:S01]  /*200c0*/  IADD3 R74, P5, R76, R38, RZ ;  /* 0x000000264c4a7210 */ /* 0x000fe20007fbe0ff */
[----:B------:R-:W-:-:S04]  /*200d0*/  IMAD.X R73, R77, 0x1, R52, P6 ;  /* 0x000000014d497824 */ /* 0x000fc800030e0634 */
[----:B------:R-:W-:Y:S01]  /*200e0*/  IMAD.X R75, R77, 0x1, R36, P5 ;  /* 0x000000014d4b7824 */ /* 0x000fe200028e0624 */
[C---:B------:R-:W-:Y:S01]  /*200f0*/  IADD3 R37, P5, R39.reuse, UR8, RZ ;  /* 0x0000000827257c10 */ /* 0x040fe2000ffbe0ff */
[----:B------:R1:W-:Y:S01]  /*20100*/  @P3 STG.E.U8 desc[UR56][R72.64], R53 ;  /* 0x0000003548003986 */ /* 0x0003e2000c101138 */
[C---:B------:R-:W-:Y:S02]  /*20110*/  VIADD R54, R76.reuse, UR4 ;  /* 0x000000044c367c36 */ /* 0x040fe40008000000 */
[----:B------:R-:W-:Y:S01]  /*20120*/  LEA.HI.X.SX32 R39, R39, UR9, 0x1, P5 ;  /* 0x0000000927277c11 */ /* 0x000fe2000a8f0eff */
[----:B------:R-:W-:Y:S01]  /*20130*/  ULDC.64 UR8, c[0x0][0x228] ;  /* 0x00008a0000087ab9 */ /* 0x000fe20000000a00 */
[----:B------:R-:W-:Y:S01]  /*20140*/  ISETP.LT.AND P3, PT, R135, UR10, !P2 ;  /* 0x0000000a87007c0c */ /* 0x000fe2000d761270 */
[----:B------:R4:W-:Y:S01]  /*20150*/  @P4 STG.E.U8 desc[UR56][R74.64], R79 ;  /* 0x0000004f4a004986 */ /* 0x0009e2000c101138 */
[----:B------:R-:W-:Y:S01]  /*20160*/  ISETP.LT.AND P5, PT, R141, UR8, !P1 ;  /* 0x000000088d007c0c */ /* 0x000fe2000cfa1270 */
[----:B------:R-:W-:Y:S01]  /*20170*/  ULDC UR4, c[0x0][0x22c] ;  /* 0x00008b0000047ab9 */ /* 0x000fe20000000800 */
[----:B------:R-:W-:Y:S01]  /*20180*/  IADD3 R76, P2, R76, R37, RZ ;  /* 0x000000254c4c7210 */ /* 0x000fe20007f5e0ff */
[----:B------:R-:W-:Y:S01]  /*20190*/  ULDC UR8, c[0x0][0x228] ;  /* 0x00008a0000087ab9 */ /* 0x000fe20000000800 */
[----:B------:R-:W-:Y:S01]  /*201a0*/  SHF.R.S32.HI R83, RZ, 0x1f, R54 ;  /* 0x0000001fff537819 */ /* 0x000fe20000011436 */
[----:B-1----:R-:W-:Y:S01]  /*201b0*/  VIADD R53, R248, 0x2 ;  /* 0x00000002f8357836 */ /* 0x002fe20000000000 */
[----:B------:R-:W-:Y:S01]  /*201c0*/  IADD3 R72, P4, R54, R0, RZ ;  /* 0x0000000036487210 */ /* 0x000fe20007f9e0ff */
[----:B------:R-:W-:Y:S01]  /*201d0*/  IMAD.X R77, R77, 0x1, R39, P2 ;  /* 0x000000014d4d7824 */ /* 0x000fe200010e0627 */
[----:B------:R-:W-:Y:S01]  /*201e0*/  PRMT R81, R16, 0x7773, RZ ;  /* 0x0000777310517816 */ /* 0x000fe200000000ff */
[----:B------:R-:W-:Y:S01]  /*201f0*/  ULDC UR10, c[0x0][0x228] ;  /* 0x00008a00000a7ab9 */ /* 0x000fe20000000800 */
[----:B------:R-:W-:Y:S01]  /*20200*/  ISETP.GE.AND P2, PT, R53, UR6, PT ;  /* 0x0000000635007c0c */ /* 0x000fe2000bf46270 */
[----:B------:R-:W-:Y:S01]  /*20210*/  IMAD.X R73, R83, 0x1, R2, P4 ;  /* 0x0000000153497824 */ /* 0x000fe200020e0602 */
[----:B------:R-:W-:Y:S01]  /*20220*/  PRMT R53, R20, 0x7770, RZ ;  /* 0x0000777014357816 */ /* 0x000fe200000000ff */
[----:B------:R1:W-:Y:S01]  /*20230*/  @P3 STG.E.U8 desc[UR56][R76.64], R81 ;  /* 0x000000514c003986 */ /* 0x0003e2000c101138 */
[----:B------:R-:W-:-:S02]  /*20240*/  ISETP.LT.AND P4, PT, R137, UR18, !P1 ;  /* 0x0000001289007c0c */ /* 0x000fc4000cf81270 */
[----:B------:R-:W-:Y:S01]  /*20250*/  IADD3 R78, P6, R54, R38, RZ ;  /* 0x00000026364e7210 */ /* 0x000fe20007fde0ff */
[----:B------:R0:W-:Y:S01]  /*20260*/  @P5 STG.E.U8 desc[UR56][R72.64], R53 ;  /* 0x0000003548005986 */ /* 0x0001e2000c101138 */
[----:B------:R-:W-:Y:S01]  /*20270*/  ISETP.LT.AND P5, PT, R139, UR20, !P1 ;  /* 0x000000148b007c0c */ /* 0x000fe2000cfa1270 */
[----:B------:R-:W-:Y:S01]  /*20280*/  VIADD R16, R248, 0x3 ;  /* 0x00000003f8107836 */ /* 0x000fe20000000000 */
[----:B----4-:R-:W-:Y:S01]  /*20290*/  IADD3 R74, P3, R54, R3, RZ ;  /* 0x00000003364a7210 */ /* 0x010fe20007f7e0ff */
[----:B------:R-:W-:Y:S01]  /*202a0*/  IMAD.X R79, R83, 0x1, R36, P6 ;  /* 0x00000001534f7824 */ /* 0x000fe200030e0624 */
[----:B------:R-:W-:-:S03]  /*202b0*/  ULDC UR6, c[0x0][0x228] ;  /* 0x00008a0000067ab9 */ /* 0x000fc60000000800 */
[----:B------:R-:W-:Y:S01]  /*202c0*/  IMAD.X R75, R83, 0x1, R52, P3 ;  /* 0x00000001534b7824 */ /* 0x000fe200018e0634 */
[C---:B-1----:R-:W-:Y:S02]  /*202d0*/  PRMT R81, R20.reuse, 0x7771, RZ ;  /* 0x0000777114517816 */ /* 0x042fe400000000ff */
[----:B------:R-:W-:Y:S02]  /*202e0*/  PRMT R77, R20, 0x7772, RZ ;  /* 0x00007772144d7816 */ /* 0x000fe400000000ff */
[----:B------:R-:W-:Y:S01]  /*202f0*/  ISETP.LT.AND P1, PT, R135, UR16, !P1 ;  /* 0x0000001087007c0c */ /* 0x000fe2000cf21270 */
[----:B------:R1:W-:Y:S01]  /*20300*/  @P5 STG.E.U8 desc[UR56][R74.64], R81 ;  /* 0x000000514a005986 */ /* 0x0003e2000c101138 */
[----:B------:R-:W-:Y:S01]  /*20310*/  ISETP.GE.AND P3, PT, R16, UR4, PT ;  /* 0x0000000410007c0c */ /* 0x000fe2000bf66270 */
[----:B------:R-:W-:Y:S02]  /*20320*/  ULDC UR4, c[0x0][0x248] ;  /* 0x0000920000047ab9 */ /* 0x000fe40000000800 */
[----:B------:R4:W-:Y:S01]  /*20330*/  @P4 STG.E.U8 desc[UR56][R78.64], R77 ;  /* 0x0000004d4e004986 */ /* 0x0009e2000c101138 */
[C---:B0-----:R-:W-:Y:S01]  /*20340*/  IADD3 R72, P4, R54.reuse, R37, RZ ;  /* 0x0000002536487210 */ /* 0x041fe20007f9e0ff */
[----:B------:R-:W-:Y:S01]  /*20350*/  VIADD R54, R54, UR4 ;  /* 0x0000000436367c36 */ /* 0x000fe20008000000 */
[----:B------:R-:W-:Y:S01]  /*20360*/  ISETP.LT.AND P5, PT, R141, UR14, !P2 ;  /* 0x0000000e8d007c0c */ /* 0x000fe2000d7a1270 */
[----:B------:R-:W-:Y:S01]  /*20370*/  ULDC UR4, c[0x0][0x248] ;  /* 0x0000920000047ab9 */ /* 0x000fe20000000800 */
[----:B------:R-:W-:Y:S01]  /*20380*/  PRMT R53, R20, 0x7773, RZ ;  /* 0x0000777314357816 */ /* 0x000fe200000000ff */
[----:B------:R-:W-:Y:S01]  /*20390*/  IMAD.X R73, R83, 0x1, R39, P4 ;  /* 0x0000000153497824 */ /* 0x000fe200020e0627 */
[----:B------:R-:W-:-:S02]  /*203a0*/  SHF.R.S32.HI R85, RZ, 0x1f, R54 ;  /* 0x0000001fff557819 */ /* 0x000fc40000011436 */
[C---:B-1----:R-:W-:Y:S02]  /*203b0*/  IADD3 R74, P6, R54.reuse, R0, RZ ;  /* 0x00000000364a7210 */ /* 0x042fe40007fde0ff */
[----:B------:R-:W-:Y:S01]  /*203c0*/  ISETP.LT.AND P4, PT, R139, UR12, !P2 ;  /* 0x0000000c8b007c0c */ /* 0x000fe2000d781270 */
[----:B------:R0:W-:Y:S01]  /*203d0*/  @P1 STG.E.U8 desc[UR56][R72.64], R53 ;  /* 0x0000003548001986 */ /* 0x0001e2000c101138 */
[----:B------:R-:W-:Y:S01]  /*203e0*/  IADD3 R76, P1, R54, R3, RZ ;  /* 0x00000003364c7210 */ /* 0x000fe20007f3e0ff */
[----:B------:R-:W-:Y:S01]  /*203f0*/  IMAD.X R75, R85, 0x1, R2, P6 ;  /* 0x00000001554b7824 */ /* 0x000fe200030e0602 */
[C---:B------:R-:W-:Y:S02]  /*20400*/  PRMT R83, R17.reuse, 0x7770, RZ ;  /* 0x0000777011537816 */ /* 0x040fe400000000ff */
[----:B------:R-:W-:Y:S01]  /*20410*/  PRMT R81, R17, 0x7771, RZ ;  /* 0x0000777111517816 */ /* 0x000fe200000000ff */
[----:B----4-:R-:W-:Y:S01]  /*20420*/  IMAD.X R77, R85, 0x1, R52, P1 ;  /* 0x00000001554d7824 */ /* 0x010fe200008e0634 */
[----:B------:R-:W-:Y:S01]  /*20430*/  ULDC UR12, c[0x0][0x228] ;  /* 0x00008a00000c7ab9 */ /* 0x000fe20000000800 */
[----:B------:R1:W-:Y:S01]  /*20440*/  @P5 STG.E.U8 desc[UR56][R74.64], R83 ;  /* 0x000000534a005986 */ /* 0x0003e2000c101138 */
[----:B------:R-:W-:-:S02]  /*20450*/  ISETP.LT.AND P1, PT, R137, UR22, !P2 ;  /* 0x0000001689007c0c */ /* 0x000fc4000d721270 */
[C---:B0-----:R-:W-:Y:S01]  /*20460*/  IADD3 R72, P5, R54.reuse, R38, RZ ;  /* 0x0000002636487210 */ /* 0x041fe20007fbe0ff */
[C---:B------:R-:W-:Y:S01]  /*20470*/  VIADD R53, R54.reuse, UR4 ;  /* 0x0000000436357c36 */ /* 0x040fe20008000000 */
[----:B------:R0:W-:Y:S01]  /*20480*/  @P4 STG.E.U8 desc[UR56][R76.64], R81 ;  /* 0x000000514c004986 */ /* 0x0001e2000c101138 */
[----:B------:R-:W-:Y:S01]  /*20490*/  ISETP.LT.AND P2, PT, R135, UR24, !P2 ;  /* 0x0000001887007c0c */ /* 0x000fe2000d741270 */
[----:B------:R-:W-:Y:S01]  /*204a0*/  ULDC UR4, c[0x0][0x228] ;  /* 0x00008a0000047ab9 */ /* 0x000fe20000000800 */
[----:B------:R-:W-:Y:S01]  /*204b0*/  ISETP.LT.AND P4, PT, R141, UR26, !P3 ;  /* 0x0000001a8d007c0c */ /* 0x000fe2000df81270 */
[----:B------:R-:W-:Y:S01]  /*204c0*/  IMAD.X R73, R85, 0x1, R36, P5 ;  /* 0x0000000155497824 */ /* 0x000fe200028e0624 */
[----:B------:R-:W-:Y:S02]  /*204d0*/  IADD3 R78, P5, R54, R37, RZ ;  /* 0x00000025364e7210 */ /* 0x000fe40007fbe0ff */
[----:B------:R-:W-:Y:S02]  /*204e0*/  SHF.R.S32.HI R87, RZ, 0x1f, R53 ;  /* 0x0000001fff577819 */ /* 0x000fe40000011435 */
[----:B------:R-:W-:Y:S01]  /*204f0*/  IADD3 R16, P6, R53, R0, RZ ;  /* 0x0000000035107210 */ /* 0x000fe20007fde0ff */
[----:B------:R-:W-:Y:S01]  /*20500*/  IMAD.X R79, R85, 0x1, R39, P5 ;  /* 0x00000001554f7824 */ /* 0x000fe200028e0627 */
[----:B-1----:R-:W-:-:S02]  /*20510*/  PRMT R75, R17, 0x7772, RZ ;  /* 0x00007772114b7816 */ /* 0x002fc400000000ff */
[----:B0-----:R-:W-:Y:S01]  /*20520*/  PRMT R77, R17, 0x7773, RZ ;  /* 0x00007773114d7816 */ /* 0x001fe200000000ff */
[----:B------:R-:W-:Y:S01]  /*20530*/  IMAD.X R17, R87, 0x1, R2, P6 ;  /* 0x0000000157117824 */ /* 0x000fe200030e0602 */
[----:B------:R-:W-:Y:S01]  /*20540*/  PRMT R81, R21, 0x7770, RZ ;  /* 0x0000777015517816 */ /* 0x000fe200000000ff */
[----:B------:R0:W-:Y:S01]  /*20550*/  @P1 STG.E.U8 desc[UR56][R72.64], R75 ;  /* 0x0000004b48001986 */ /* 0x0001e2000c101138 */
[----:B------:R-:W-:Y:S02]  /*20560*/  IADD3 R74, P5, R53, R38, RZ ;  /* 0x00000026354a7210 */ /* 0x000fe40007fbe0ff */
[----:B------:R-:W-:Y:S01]  /*20570*/  ISETP.LT.AND P1, PT, R139, UR4, !P3 ;  /* 0x000000048b007c0c */ /* 0x000fe2000df21270 */
[----:B------:R1:W-:Y:S01]  /*20580*/  @P2 STG.E.U8 desc[UR56][R78.64], R77 ;  /* 0x0000004d4e002986 */ /* 0x0003e2000c101138 */
[----:B------:R-:W-:Y:S01]  /*20590*/  VIADD R20, R248, 0x4 ;  /* 0x00000004f8147836 */ /* 0x000fe20000000000 */
[----:B------:R-:W-:Y:S02]  /*205a0*/  ULDC UR4, c[0x0][0x22c] ;  /* 0x00008b0000047ab9 */ /* 0x000fe40000000800 */
[----:B------:R4:W-:Y:S01]  /*205b0*/  @P4 STG.E.U8 desc[UR56][R16.64], R81 ;  /* 0x0000005110004986 */ /* 0x0009e2000c101138 */
[----:B------:R-:W-:Y:S01]  /*205c0*/  ISETP.LT.AND P4, PT, R137, UR6, !P3 ;  /* 0x0000000689007c0c */ /* 0x000fe2000df81270 */
[----:B------:R-:W-:Y:S01]  /*205d0*/  ULDC UR6, c[0x0][0x228] ;  /* 0x00008a0000067ab9 */ /* 0x000fe20000000800 */
[----:B------:R-:W-:Y:S01]  /*205e0*/  ISETP.LT.AND P3, PT, R135, UR8, !P3 ;  /* 0x0000000887007c0c */ /* 0x000fe2000df61270 */
[----:B0-----:R-:W-:Y:S01]  /*205f0*/  IMAD.X R75, R87, 0x1, R36, P5 ;  /* 0x00000001574b7824 */ /* 0x001fe200028e0624 */
[----:B------:R-:W-:Y:S01]  /*20600*/  IADD3 R72, P2, R53, R3, RZ ;  /* 0x0000000335487210 */ /* 0x000fe20007f5e0ff */
[----:B------:R-:W-:Y:S01]  /*20610*/  ULDC UR8, c[0x0][0x228] ;  /* 0x00008a0000087ab9 */ /* 0x000fe20000000800 */
[----:B-1----:R-:W-:-:S02]  /*20620*/  PRMT R79, R21, 0x7772, RZ ;  /* 0x00007772154f7816 */ /* 0x002fc400000000ff */
[----:B----4-:R-:W-:Y:S01]  /*20630*/  IADD3 R16, P5, R53, R37, RZ ;  /* 0x0000002535107210 */ /* 0x010fe20007fbe0ff */
[----:B------:R-:W-:Y:S01]  /*20640*/  IMAD.X R73, R87, 0x1, R52, P2 ;  /* 0x0000000157497824 */ /* 0x000fe200010e0634 */
[----:B------:R-:W-:Y:S02]  /*20650*/  PRMT R81, R21, 0x7771, RZ ;  /* 0x0000777115517816 */ /* 0x000fe400000000ff */
[----:B------:R-:W-:Y:S01]  /*20660*/  ISETP.GE.AND P2, PT, R20, UR4, PT ;  /* 0x0000000414007c0c */ /* 0x000fe2000bf46270 */
[----:B------:R-:W-:Y:S01]  /*20670*/  IMAD.X R17, R87, 0x1, R39, P5 ;  /* 0x0000000157117824 */ /* 0x000fe200028e0627 */
[----:B------:R-:W-:Y:S01]  /*20680*/  PRMT R77, R21, 0x7773, RZ ;  /* 0x00007773154d7816 */ /* 0x000fe200000000ff */
[----:B------:R-:W-:Y:S01]  /*20690*/  ULDC UR4, c[0x0][0x248] ;  /* 0x0000920000047ab9 */ /* 0x000fe20000000800 */
[----:B------:R0:W-:Y:S01]  /*206a0*/  @P1 STG.E.U8 desc[UR56][R72.64], R81 ;  /* 0x0000005148001986 */ /* 0x0001e2000c101138 */
[----:B------:R-:W-:Y:S01]  /*206b0*/  VIADD R54, R53, UR4 ;  /* 0x0000000435367c36 */ /* 0x000fe20008000000 */
[----:B------:R-:W-:-:S02]  /*206c0*/  ISETP.LT.AND P5, PT, R137, UR10, !P2 ;  /* 0x0000000a89007c0c */ /* 0x000fc4000d7a1270 */
[----:B------:R-:W-:Y:S01]  /*206d0*/  @P4 STG.E.U8 desc[UR56][R74.64], R79 ;  /* 0x0000004f4a004986 */ /* 0x000fe2000c101138 */
[----:B------:R-:W-:Y:S01]  /*206e0*/  ISETP.LT.AND P4, PT, R141, UR6, !P2 ;  /* 0x000000068d007c0c */ /* 0x000fe2000d781270 */
[----:B------:R-:W-:Y:S01]  /*206f0*/  VIADD R53, R248, 0x5 ;  /* 0x00000005f8357836 */ /* 0x000fe20000000000 */
[C---:B------:R-:W-:Y:S01]  /*20700*/  IADD3 R20, P6, R54.reuse, R0, RZ ;  /* 0x0000000036147210 */ /* 0x040fe20007fde0ff */
[----:B------:R1:W-:Y:S01]  /*20710*/  @P3 STG.E.U8 desc[UR56][R16.64], R77 ;  /* 0x0000004d10003986 */ /* 0x0003e2000c101138 */
[----:B------:R-:W-:Y:S01]  /*20720*/  ISETP.LT.AND P3, PT, R139, UR8, !P2 ;  /* 0x000000088b007c0c */ /* 0x000fe2000d761270 */
[----:B------:R-:W-:Y:S01]  /*20730*/  ULDC UR4, c[0x0][0x22c] ;  /* 0x00008b0000047ab9 */ /* 0x000fe20000000800 */
[----:B------:R-:W-:Y:S01]  /*20740*/  ULDC UR8, c[0x0][0x228] ;  /* 0x00008a0000087ab9 */ /* 0x000fe20000000800 */
[----:B0-----:R-:W-:Y:S01]  /*20750*/  SHF.R.S32.HI R81, RZ, 0x1f, R54 ;  /* 0x0000001fff517819 */ /* 0x001fe20000011436 */
[----:B------:R-:W-:Y:S01]  /*20760*/  ULDC UR10, c[0x0][0x228] ;  /* 0x00008a00000a7ab9 */ /* 0x000fe20000000800 */
[----:B------:R-:W-:Y:S01]  /*20770*/  ULDC UR6, c[0x0][0x22c] ;  /* 0x00008b0000067ab9 */ /* 0x000fe20000000800 */
[----:B-1----:R-:W-:-:S02]  /*20780*/  IADD3 R16, P1, R54, R3, RZ ;  /* 0x0000000336107210 */ /* 0x002fc40007f3e0ff */
[C---:B------:R-:W-:Y:S01]  /*20790*/  IMAD.X R21, R81.reuse, 0x1, R2, P6 ;  /* 0x0000000151157824 */ /* 0x040fe200030e0602 */
[----:B------:R-:W-:Y:S02]  /*207a0*/  IADD3 R72, P6, R54, R38, RZ ;  /* 0x0000002636487210 */ /* 0x000fe40007fde0ff */
[C---:B------:R-:W-:Y:S01]  /*207b0*/  PRMT R79, R18.reuse, 0x7770, RZ ;  /* 0x00007770124f7816 */ /* 0x040fe200000000ff */
[----:B------:R-:W-:Y:S01]  /*207c0*/  IMAD.X R17, R81, 0x1, R52, P1 ;  /* 0x0000000151117824 */ /* 0x000fe200008e0634 */
[----:B------:R-:W-:Y:S01]  /*207d0*/  ISETP.GE.AND P1, PT, R53, UR4, PT ;  /* 0x0000000435007c0c */ /* 0x000fe2000bf26270 */
[----:B------:R-:W-:Y:S01]  /*207e0*/  ULDC UR4, c[0x0][0x248] ;  /* 0x0000920000047ab9 */ /* 0x000fe20000000800 */
[----:B------:R-:W-:Y:S01]  /*207f0*/  PRMT R77, R18, 0x7771, RZ ;  /* 0x00007771124d7816 */ /* 0x000fe200000000ff */
[----:B------:R-:W-:Y:S01]  /*20800*/  VIADD R74, R54, UR4 ;  /* 0x00000004364a7c36 */ /* 0x000fe20008000000 */
[----:B------:R-:W-:Y:S01]  /*20810*/  PRMT R75, R18, 0x7772, RZ ;  /* 0x00007772124b7816 */ /* 0x000fe200000000ff */
[----:B------:R-:W-:Y:S01]  /*20820*/  IMAD.X R73, R81, 0x1, R36, P6 ;  /* 0x0000000151497824 */ /* 0x000fe200030e0624 */
[----:B------:R0:W-:Y:S01]  /*20830*/  @P4 STG.E.U8 desc[UR56][R20.64], R79 ;  /* 0x0000004f14004986 */ /* 0x0001e2000c101138 */
[----:B------:R-:W-:Y:S01]  /*20840*/  ISETP.LT.AND P4, PT, R141, UR10, !P1 ;  /* 0x0000000a8d007c0c */ /* 0x000fe2000cf81270 */
[----:B------:R-:W-:Y:S01]  /*20850*/  VIADD R53, R248, 0x6 ;  /* 0x00000006f8357836 */ /* 0x000fe20000000000 */
[----:B------:R-:W-:Y:S01]  /*20860*/  ULDC UR4, c[0x0][0x248] ;  /* 0x0000920000047ab9 */ /* 0x000fe20000000800 */
[----:B------:R1:W-:Y:S01]  /*20870*/  @P3 STG.E.U8 desc[UR56][R16.64], R77 ;  /* 0x0000004d10003986 */ /* 0x0003e2000c101138 */
[----:B------:R-:W-:Y:S01]  /*20880*/  ISETP.LT.AND P3, PT, R135, UR8, !P2 ;  /* 0x0000000887007c0c */ /* 0x000fe2000d761270 */
[----:B------:R-:W-:Y:S01]  /*20890*/  ULDC UR8, c[0x0][0x228] ;  /* 0x00008a0000087ab9 */ /* 0x000fe20000000800 */
[----:B------:R-:W-:Y:S01]  /*208a0*/  ULDC UR10, c[0x0][0x228] ;  /* 0x00008a00000a7ab9 */ /* 0x000fe20000000800 */
[----:B------:R4:W-:Y:S01]  /*208b0*/  @P5 STG.E.U8 desc[UR56][R72.64], R75 ;  /* 0x0000004b48005986 */ /* 0x0009e2000c101138 */
[----:B------:R-:W-:Y:S01]  /*208c0*/  ISETP.LT.AND P5, PT, R139, UR12, !P1 ;  /* 0x0000000c8b007c0c */ /* 0x000fe2000cfa1270 */
[----:B------:R-:W-:Y:S01]  /*208d0*/  ULDC UR12, c[0x0][0x228] ;  /* 0x00008a00000c7ab9 */ /* 0x000fe20000000800 */
[----:B0-----:R-:W-:-:S02]  /*208e0*/  SHF.R.S32.HI R79, RZ, 0x1f, R74 ;  /* 0x0000001fff4f7819 */ /* 0x001fc4000001144a */
[----:B------:R-:W-:Y:S02]  /*208f0*/  IADD3 R20, P2, R74, R0, RZ ;  /* 0x000000004a147210 */ /* 0x000fe40007f5e0ff */
[----:B-1----:R-:W-:-:S03]  /*20900*/  IADD3 R16, P6, R54, R37, RZ ;  /* 0x0000002536107210 */ /* 0x002fc60007fde0ff */
[----:B------:R-:W-:Y:S01]  /*20910*/  IMAD.X R21, R79, 0x1, R2, P2 ;  /* 0x000000014f157824 */ /* 0x000fe200010e0602 */
[----:B------:R-:W-:Y:S01]  /*20920*/  ISETP.GE.AND P2, PT, R53, UR6, PT ;  /* 0x0000000635007c0c */ /* 0x000fe2000bf46270 */
[----:B------:R-:W-:Y:S01]  /*20930*/  IMAD.X R17, R81, 0x1, R39, P6 ;  /* 0x0000000151117824 */ /* 0x000fe200030e0627 */
[----:B----4-:R-:W-:Y:S01]  /*20940*/  IADD3 R72, P6, R74, R3, RZ ;  /* 0x000000034a487210 */ /* 0x010fe20007fde0ff */
[----:B------:R-:W-:Y:S01]  /*20950*/  ULDC UR6, c[0x0][0x22c] ;  /* 0x00008b0000067ab9 */ /* 0x000fe20000000800 */
[----:B------:R-:W-:Y:S02]  /*20960*/  PRMT R53, R18, 0x7773, RZ ;  /* 0x0000777312357816 */ /* 0x000fe400000000ff */
[C---:B------:R-:W-:Y:S01]  /*20970*/  PRMT R77, R22.reuse, 0x7770, RZ ;  /* 0x00007770164d7816 */ /* 0x040fe200000000ff */
[----:B------:R-:W-:Y:S01]  /*20980*/  IMAD.X R73, R79, 0x1, R52, P6 ;  /* 0x000000014f497824 */ /* 0x000fe200030e0634 */
[----:B------:R-:W-:Y:S01]  /*20990*/  PRMT R75, R22, 0x7771, RZ ;  /* 0x00007771164b7816 */ /* 0x000fe200000000ff */
[----:B------:R0:W-:Y:S01]  /*209a0*/  @P3 STG.E.U8 desc[UR56][R16.64], R53 ;  /* 0x0000003510003986 */ /* 0x0001e2000c101138 */
[----:B------:R-:W-:Y:S01]  /*209b0*/  ISETP.LT.AND P3, PT, R135, UR10, !P1 ;  /* 0x0000000a87007c0c */ /* 0x000fe2000cf61270 */
[----:B------:R-:W-:Y:S01]  /*209c0*/  VIADD R18, R248, 0x7 ;  /* 0x00000007f8127836 */ /* 0x000fe20000000000 */
[C---:B------:R-:W-:Y:S01]  /*209d0*/  PRMT R83, R22.reuse, 0x7772, RZ ;  /* 0x0000777216537816 */ /* 0x040fe200000000ff */
[----:B------:R1:W-:Y:S01]  /*209e0*/  @P4 STG.E.U8 desc[UR56][R20.64], R77 ;  /* 0x0000004d14004986 */ /* 0x0003e2000c101138 */
[----:B------:R-:W-:Y:S01]  /*209f0*/  ISETP.LT.AND P4, PT, R137, UR8, !P1 ;  /* 0x0000000889007c0c */ /* 0x000fe2000cf81270 */
[----:B------:R-:W-:Y:S01]  /*20a00*/  ULDC UR8, c[0x0][0x228] ;  /* 0x00008a0000087ab9 */ /* 0x000fe20000000800 */
[----:B------:R-:W-:Y:S01]  /*20a10*/  PRMT R81, R22, 0x7773, RZ ;  /* 0x0000777316517816 */ /* 0x000fe200000000ff */
[----:B------:R4:W-:Y:S01]  /*20a20*/  @P5 STG.E.U8 desc[UR56][R72.64], R75 ;  /* 0x0000004b48005986 */ /* 0x0009e2000c101138 */
[----:B------:R-:W-:Y:S01]  /*20a30*/  ISETP.LT.AND P5, PT, R141, UR12, !P2 ;  /* 0x0000000c8d007c0c */ /* 0x000fe2000d7a1270 */
[----:B------:R-:W-:Y:S01]  /*20a40*/  ULDC UR10, c[0x0][0x228] ;  /* 0x00008a00000a7ab9 */ /* 0x000fe20000000800 */
[----:B------:R-:W-:Y:S01]  /*20a50*/  ULDC UR12, c[0x0][0x228] ;  /* 0x00008a00000c7ab9 */ /* 0x000fe20000000800 */
[C---:B0-----:R-:W-:Y:S01]  /*20a60*/  VIADD R53, R74.reuse, UR4 ;  /* 0x000000044a357c36 */ /* 0x041fe20008000000 */
[C---:B-1----:R-:W-:Y:S01]  /*20a70*/  IADD3 R20, P6, R74.reuse, R37, RZ ;  /* 0x000000254a147210 */ /* 0x042fe20007fde0ff */
[----:B------:R-:W-:Y:S01]  /*20a80*/  ULDC UR4, c[0x0][0x228] ;  /* 0x00008a0000047ab9 */ /* 0x000fe20000000800 */
[----:B------:R-:W-:-:S02]  /*20a90*/  IADD3 R16, P1, R74, R38, RZ ;  /* 0x000000264a107210 */ /* 0x000fc40007f3e0ff */
[----:B------:R-:W-:Y:S01]  /*20aa0*/  SHF.R.S32.HI R85, RZ, 0x1f, R53 ;  /* 0x0000001fff557819 */ /* 0x000fe20000011435 */
[----:B------:R-:W-:Y:S01]  /*20ab0*/  IMAD.X R21, R79, 0x1, R39, P6 ;  /* 0x000000014f157824 */ /* 0x000fe200030e0627 */
[----:B----4-:R-:W-:Y:S01]  /*20ac0*/  IADD3 R72, P6, R53, R0, RZ ;  /* 0x0000000035487210 */ /* 0x010fe20007fde0ff */
[----:B------:R-:W-:Y:S01]  /*20ad0*/  IMAD.X R17, R79, 0x1, R36, P1 ;  /* 0x000000014f117824 */ /* 0x000fe200008e0624 */
[----:B------:R-:W-:-:S03]  /*20ae0*/  PRMT R79, R19, 0x7770, RZ ;  /* 0x00007770134f7816 */ /* 0x000fc600000000ff */
[----:B------:R-:W-:Y:S01]  /*20af0*/  IMAD.X R73, R85, 0x1, R2, P6 ;  /* 0x0000000155497824 */ /* 0x000fe200030e0602 */
[----:B------:R-:W-:Y:S01]  /*20b00*/  ISETP.GE.AND P1, PT, R18, UR6, PT ;  /* 0x0000000612007c0c */ /* 0x000fe2000bf26270 */
[----:B------:R0:W-:Y:S01]  /*20b10*/  @P4 STG.E.U8 desc[UR56][R16.64], R83 ;  /* 0x0000005310004986 */ /* 0x0001e2000c101138 */
[----:B------:R-:W-:Y:S01]  /*20b20*/  ULDC UR6, c[0x0][0x228] ;  /* 0x00008a0000067ab9 */ /* 0x000fe20000000800 */
[----:B------:R-:W-:Y:S01]  /*20b30*/  ISETP.LT.AND P4, PT, R139, UR4, !P2 ;  /* 0x000000048b007c0c */ /* 0x000fe2000d781270 */
[----:B------:R-:W-:Y:S01]  /*20b40*/  ULDC UR4, c[0x0][0x228] ;  /* 0x00008a0000047ab9 */ /* 0x000fe20000000800 */
[----:B------:R-:W-:Y:S01]  /*20b50*/  @P3 STG.E.U8 desc[UR56][R20.64], R81 ;  /* 0x0000005114003986 */ /* 0x000fe2000c101138 */
[----:B------:R-:W-:Y:S01]  /*20b60*/  ISETP.LT.AND P3, PT, R137, UR6, !P2 ;  /* 0x0000000689007c0c */ /* 0x000fe2000d761270 */
[----:B------:R-:W-:Y:S02]  /*20b70*/  ULDC UR6, c[0x0][0x228] ;  /* 0x00008a0000067ab9 */ /* 0x000fe40000000800 */
[----:B------:R1:W-:Y:S01]  /*20b80*/  @P5 STG.E.U8 desc[UR56][R72.64], R79 ;  /* 0x0000004f48005986 */ /* 0x0003e2000c101138 */
[----:B------:R-:W-:-:S02]  /*20b90*/  IADD3 R74, P5, R53, R3, RZ ;  /* 0x00000003354a7210 */ /* 0x000fc40007fbe0ff */
[----:B------:R-:W-:Y:S01]  /*20ba0*/  ISETP.LT.AND P2, PT, R135, UR4, !P2 ;  /* 0x0000000487007c0c */ /* 0x000fe2000d741270 */
[----:B------:R-:W-:Y:S01]  /*20bb0*/  ULDC UR4, c[0x0][0x248] ;  /* 0x0000920000047ab9 */ /* 0x000fe20000000800 */
[----:B0-----:R-:W-:Y:S01]  /*20bc0*/  IADD3 R16, P6, R53, R38, RZ ;  /* 0x0000002635107210 */ /* 0x001fe20007fde0ff */
[----:B------:R-:W-:Y:S01]  /*20bd0*/  IMAD.X R75, R85, 0x1, R52, P5 ;  /* 0x00000001554b7824 */ /* 0x000fe200028e0634 */
[----:B------:R-:W-:-:S03]  /*20be0*/  IADD3 R18, P5, R53, R37, RZ ;  /* 0x0000002535127210 */ /* 0x000fc60007fbe0ff */
[----:B------:R-:W-:Y:S01]  /*20bf0*/  IMAD.X R17, R85, 0x1, R36, P6 ;  /* 0x0000000155117824 */ /* 0x000fe200030e0624 */
[C---:B-1----:R-:W-:Y:S02]  /*20c00*/  PRMT R79, R19.reuse, 0x7771, RZ ;  /* 0x00007771134f7816 */ /* 0x042fe400000000ff */
[----:B------:R-:W-:Y:S01]  /*20c10*/  PRMT R73, R19, 0x7772, RZ ;  /* 0x0000777213497816 */ /* 0x000fe200000000ff */
[----:B------:R-:W-:Y:S01]  /*20c20*/  VIADD R53, R53, UR4 ;  /* 0x0000000435357c36 */ /* 0x000fe20008000000 */
[----:B------:R-:W-:Y:S01]  /*20c30*/  PRMT R77, R19, 0x7773, RZ ;  /* 0x00007773134d7816 */ /* 0x000fe200000000ff */
[----:B------:R-:W-:Y:S01]  /*20c40*/  IMAD.X R19, R85, 0x1, R39, P5 ;  /* 0x0000000155137824 */ /* 0x000fe200028e0627 */
[----:B------:R0:W-:Y:S01]  /*20c50*/  @P4 STG.E.U8 desc[UR56][R74.64], R79 ;  /* 0x0000004f4a004986 */ /* 0x0001e2000c101138 */
[----:B------:R-:W-:Y:S01]  /*20c60*/  ISETP.LT.AND P4, PT, R141, UR6, !P1 ;  /* 0x000000068d007c0c */ /* 0x000fe2000cf81270 */
[C---:B------:R-:W-:Y:S01]  /*20c70*/  VIADD R21, R248.reuse, 0x8 ;  /* 0x00000008f8157836 */ /* 0x040fe20000000000 */
[----:B------:R-:W-:Y:S01]  /*20c80*/  ISETP.LT.AND P5, PT, R137, UR10, !P1 ;  /* 0x0000000a89007c0c */ /* 0x000fe2000cfa1270 */
[----:B------:R1:W-:Y:S01]  /*20c90*/  @P3 STG.E.U8 desc[UR56][R16.64], R73 ;  /* 0x0000004910003986 */ /* 0x0003e2000c101138 */
[----:B------:R-:W-:Y:S01]  /*20ca0*/  ISETP.LT.AND P3, PT, R139, UR8, !P1 ;  /* 0x000000088b007c0c */ /* 0x000fe2000cf61270 */
[----:B------:R-:W-:Y:S01]  /*20cb0*/  ULDC UR4, c[0x0][0x22c] ;  /* 0x00008b0000047ab9 */ /* 0x000fe20000000800 */
[----:B------:R-:W-:Y:S01]  /*20cc0*/  ULDC UR8, c[0x0][0x228] ;  /* 0x00008a0000087ab9 */ /* 0x000fe20000000800 */
[----:B------:R4:W-:Y:S01]  /*20cd0*/  @P2 STG.E.U8 desc[UR56][R18.64], R77 ;  /* 0x0000004d12002986 */ /* 0x0009e2000c101138 */
[----:B------:R-:W-:Y:S01]  /*20ce0*/  ULDC UR10, c[0x0][0x228] ;  /* 0x00008a00000a7ab9 */ /* 0x000fe20000000800 */
[----:B------:R-:W-:Y:S01]  /*20cf0*/  VIADD R22, R248, 0x9 ;  /* 0x00000009f8167836 */ /* 0x000fe20000000000 */
[----:B------:R-:W-:Y:S01]  /*20d00*/  ULDC UR6, c[0x0][0x22c] ;  /* 0x00008b0000067ab9 */ /* 0x000fe20000000800 */
[----:B0-----:R-:W-:-:S02]  /*20d10*/  SHF.R.S32.HI R79, RZ, 0x1f, R53 ;  /* 0x0000001fff4f7819 */ /* 0x001fc40000011435 */
[C---:B-1----:R-:W-:Y:S02]  /*20d20*/  IADD3 R16, P6, R53.reuse, R0, RZ ;  /* 0x0000000035107210 */ /* 0x042fe40007fde0ff */
[----:B----4-:R-:W-:-:S03]  /*20d30*/  IADD3 R18, P2, R53, R3, RZ ;  /* 0x0000000335127210 */ /* 0x010fc60007f5e0ff */
[----:B------:R-:W-:Y:S01]  /*20d40*/  IMAD.X R17, R79, 0x1, R2, P6 ;  /* 0x000000014f117824 */ /* 0x000fe200030e0602 */
[C---:B------:R-:W-:Y:S02]  /*20d50*/  PRMT R77, R23.reuse, 0x7770, RZ ;  /* 0x00007770174d7816 */ /* 0x040fe400000000ff */
[----:B------:R-:W-:Y:S01]  /*20d60*/  PRMT R75, R23, 0x7771, RZ ;  /* 0x00007771174b7816 */ /* 0x000fe200000000ff */
[----:B------:R-:W-:Y:S01]  /*20d70*/  IMAD.X R19, R79, 0x1, R52, P2 ;  /* 0x000000014f137824 */ /* 0x000fe200010e0634 */
[----:B------:R-:W-:Y:S01]  /*20d80*/  IADD3 R20, P6, R53, R38, RZ ;  /* 0x0000002635147210 */ /* 0x000fe20007fde0ff */
[----:B------:R0:W-:Y:S01]  /*20d90*/  @P4 STG.E.U8 desc[UR56][R16.64], R77 ;  /* 0x0000004d10004986 */ /* 0x0001e2000c101138 */
[----:B------:R-:W-:Y:S01]  /*20da0*/  ISETP.GE.AND P2, PT, R21, UR4, PT ;  /* 0x0000000415007c0c */ /* 0x000fe2000bf46270 */
[----:B------:R-:W-:Y:S01]  /*20db0*/  ULDC UR4, c[0x0][0x248] ;  /* 0x0000920000047ab9 */ /* 0x000fe20000000800 */
[----:B------:R-:W-:Y:S01]  /*20dc0*/  PRMT R73, R23, 0x7772, RZ ;  /* 0x0000777217497816 */ /* 0x000fe200000000ff */
[----:B------:R1:W-:Y:S01]  /*20dd0*/  @P3 STG.E.U8 desc[UR56][R18.64], R75 ;  /* 0x0000004b12003986 */ /* 0x0003e2000c101138 */
[----:B------:R-:W-:Y:S01]  /*20de0*/  IMAD.X R21, R79, 0x1, R36, P6 ;  /* 0x000000014f157824 */ /* 0x000fe200030e0624 */
[----:B------:R-:W-:Y:S01]  /*20df0*/  ISETP.LT.AND P3, PT, R135, UR8, !P1 ;  /* 0x0000000887007c0c */ /* 0x000fe2000cf61270 */
[----:B------:R-:W-:Y:S01]  /*20e00*/  VIADD R54, R53, UR4 ;  /* 0x0000000435367c36 */ /* 0x000fe20008000000 */
[----:B------:R-:W-:Y:S01]  /*20e10*/  ISETP.LT.AND P4, PT, R141, UR10, !P2 ;  /* 0x0000000a8d007c0c */ /* 0x000fe2000d781270 */
[----:B------:R-:W-:Y:S01]  /*20e20*/  ULDC UR4, c[0x0][0x248] ;  /* 0x0000920000047ab9 */ /* 0x000fe20000000800 */
[----:B------:R4:W-:Y:S01]  /*20e30*/  @P5 STG.E.U8 desc[UR56][R20.64], R73 ;  /* 0x0000004914005986 */ /* 0x0009e2000c101138 */
[----:B0-----:R-:W-:Y:S01]  /*20e40*/  IADD3 R16, P6, R53, R37, RZ ;  /* 0x0000002535107210 */ /* 0x001fe20007fde0ff */
[----:B------:R-:W-:Y:S01]  /*20e50*/  ULDC UR8, c[0x0][0x228] ;  /* 0x00008a0000087ab9 */ /* 0x000fe20000000800 */
[----:B------:R-:W-:Y:S01]  /*20e60*/  SHF.R.S32.HI R81, RZ, 0x1f, R54 ;  /* 0x0000001fff517819 */ /* 0x000fe20000011436 */
[----:B------:R-:W-:Y:S01]  /*20e70*/  ULDC UR10, c[0x0][0x228] ;  /* 0x00008a00000a7ab9 */ /* 0x000fe20000000800 */
[----:B-1----:R-:W-:-:S02]  /*20e80*/  IADD3 R18, P1, R54, R0, RZ ;  /* 0x0000000036127210 */ /* 0x002fc40007f3e0ff */
[----:B------:R-:W-:Y:S01]  /*20e90*/  ISETP.LT.AND P5, PT, R139, UR12, !P2 ;  /* 0x0000000c8b007c0c */ /* 0x000fe2000d7a1270 */
[----:B------:R-:W-:Y:S01]  /*20ea0*/  IMAD.X R17, R79, 0x1, R39, P6 ;  /* 0x000000014f117824 */ /* 0x000fe200030e0627 */
[----:B------:R-:W-:Y:S02]  /*20eb0*/  PRMT R77, R4, 0x7770, RZ ;  /* 0x00007770044d7816 */ /* 0x000fe400000000ff */
[----:B----4-:R-:W-:Y:S01]  /*20ec0*/  PRMT R73, R23, 0x7773, RZ ;  /* 0x0000777317497816 */ /* 0x010fe200000000ff */
[C---:B------:R-:W-:Y:S01]  /*20ed0*/  IMAD.X R19, R81.reuse, 0x1, R2, P1 ;  /* 0x0000000151137824 */ /* 0x040fe200008e0602 */
[----:B------:R-:W-:Y:S02]  /*20ee0*/  IADD3 R20, P6, R54, R3, RZ ;  /* 0x0000000336147210 */ /* 0x000fe40007fde0ff */
[----:B------:R-:W-:Y:S01]  /*20ef0*/  PRMT R75, R4, 0x7771, RZ ;  /* 0x00007771044b7816 */ /* 0x000fe200000000ff */
[----:B------:R-:W-:Y:S01]  /*20f00*/  VIADD R53, R54, UR4 ;  /* 0x0000000436357c36 */ /* 0x000fe20008000000 */
[----:B------:R-:W-:Y:S01]  /*20f10*/  ISETP.GE.AND P1, PT, R22, UR6, PT ;  /* 0x0000000616007c0c */ /* 0x000fe2000bf26270 */
[----:B------:R-:W-:Y:S01]  /*20f20*/  ULDC UR6, c[0x0][0x228] ;  /* 0x00008a0000067ab9 */ /* 0x000fe20000000800 */
[----:B------:R0:W-:Y:S01]  /*20f30*/  @P3 STG.E.U8 desc[UR56][R16.64], R73 ;  /* 0x0000004910003986 */ /* 0x0001e2000c101138 */
[----:B------:R-:W-:Y:S01]  /*20f40*/  IMAD.X R21, R81, 0x1, R52, P6 ;  /* 0x0000000151157824 */ /* 0x000fe200030e0634 */
[----:B------:R-:W-:Y:S01]  /*20f50*/  ISETP.LT.AND P3, PT, R137, UR6, !P2 ;  /* 0x0000000689007c0c */ /* 0x000fe2000d761270 */
[----:B------:R-:W-:Y:S01]  /*20f60*/  ULDC UR6, c[0x0][0x228] ;  /* 0x00008a0000067ab9 */ /* 0x000fe20000000800 */
[C---:B------:R-:W-:Y:S01]  /*20f70*/  IADD3 R22, P6, R54.reuse, R38, RZ ;  /* 0x0000002636167210 */ /* 0x040fe20007fde0ff */
[----:B------:R1:W-:Y:S01]  /*20f80*/  @P4 STG.E.U8 desc[UR56][R18.64], R77 ;  /* 0x0000004d12004986 */ /* 0x0003e2000c101138 */
[----:B------:R-:W-:Y:S01]  /*20f90*/  ISETP.LT.AND P2, PT, R135, UR6, !P2 ;  /* 0x0000000687007c0c */ /* 0x000fe2000d741270 */
[----:B------:R-:W-:Y:S01]  /*20fa0*/  ULDC UR6, c[0x0][0x228] ;  /* 0x00008a0000067ab9 */ /* 0x000fe20000000800 */
[----:B------:R-:W-:Y:S01]  /*20fb0*/  ISETP.LT.AND P4, PT, R141, UR8, !P1 ;  /* 0x000000088d007c0c */ /* 0x000fe2000cf81270 */
[----:B------:R4:W-:Y:S01]  /*20fc0*/  @P5 STG.E.U8 desc[UR56][R20.64], R75 ;  /* 0x0000004b14005986 */ /* 0x0009e2000c101138 */
[----:B------:R-:W-:Y:S01]  /*20fd0*/  IMAD.X R23, R81, 0x1, R36, P6 ;  /* 0x0000000151177824 */ /* 0x000fe200030e0624 */
[----:B------:R-:W-:Y:S01]  /*20fe0*/  ULDC UR8, c[0x0][0x228] ;  /* 0x00008a0000087ab9 */ /* 0x000fe20000000800 */
[----:B0-----:R-:W-:Y:S01]  /*20ff0*/  IADD3 R16, P5, R54, R37, RZ ;  /* 0x0000002536107210 */ /* 0x001fe20007fbe0ff */
[----:B------:R-:W-:Y:S01]  /*21000*/  ULDC UR4, c[0x0][0x22c] ;  /* 0x00008b0000047ab9 */ /* 0x000fe20000000800 */
[----:B------:R-:W-:Y:S01]  /*21010*/  ULDC UR12, c[0x0][0x228] ;  /* 0x00008a00000c7ab9 */ /* 0x000fe20000000800 */
[----:B-1----:R-:W-:-:S02]  /*21020*/  SHF.R.S32.HI R77, RZ, 0x1f, R53 ;  /* 0x0000001fff4d7819 */ /* 0x002fc40000011435 */
[----:B------:R-:W-:Y:S01]  /*21030*/  IADD3 R18, P6, R53, R0, RZ ;  /* 0x0000000035127210 */ /* 0x000fe20007fde0ff */
[----:B------:R-:W-:Y:S01]  /*21040*/  IMAD.X R17, R81, 0x1, R39, P5 ;  /* 0x0000000151117824 */ /* 0x000fe200028e0627 */
[C---:B----4-:R-:W-:Y:S02]  /*21050*/  PRMT R21, R4.reuse, 0x7772, RZ ;  /* 0x0000777204157816 */ /* 0x050fe400000000ff */
[----:B------:R-:W-:Y:S01]  /*21060*/  PRMT R73, R4, 0x7773, RZ ;  /* 0x0000777304497816 */ /* 0x000fe200000000ff */
[----:B------:R-:W-:Y:S01]  /*21070*/  IMAD.X R19, R77, 0x1, R2, P6 ;  /* 0x000000014d137824 */ /* 0x000fe200030e0602 */
[----:B------:R-:W-:Y:S01]  /*21080*/  PRMT R75, R24, 0x7770, RZ ;  /* 0x00007770184b7816 */ /* 0x000fe200000000ff */
[----:B------:R0:W-:Y:S01]  /*21090*/  @P3 STG.E.U8 desc[UR56][R22.64], R21 ;  /* 0x0000001516003986 */ /* 0x0001e2000c101138 */
[----:B------:R-:W-:Y:S01]  /*210a0*/  ISETP.LT.AND P3, PT, R139, UR6, !P1 ;  /* 0x000000068b007c0c */ /* 0x000fe2000cf61270 */
[----:B------:R-:W-:Y:S01]  /*210b0*/  VIADD R4, R248, 0xa ;  /* 0x0000000af8047836 */ /* 0x000fe20000000000 */
[----:B------:R-:W-:Y:S01]  /*210c0*/  ULDC UR6, c[0x0][0x228] ;  /* 0x00008a0000067ab9 */ /* 0x000fe20000000800 */
[----:B------:R1:W-:Y:S01]  /*210d0*/  @P2 STG.E.U8 desc[UR56][R16.64], R73 ;  /* 0x0000004910002986 */ /* 0x0003e2000c101138 */
[----:B------:R-:W-:-:S03]  /*210e0*/  IADD3 R20, P2, R53, R3, RZ ;  /* 0x0000000335147210 */ /* 0x000fc60007f5e0ff */
[----:B------:R4:W-:Y:S01]  /*210f0*/  @P4 STG.E.U8 desc[UR56][R18.64], R75 ;  /* 0x0000004b12004986 */ /* 0x0009e2000c101138 */
[----:B------:R-:W-:Y:S01]  /*21100*/  ISETP.LT.AND P4, PT, R137, UR8, !P1 ;  /* 0x0000000889007c0c */ /* 0x000fe2000cf81270 */
[----:B------:R-:W-:Y:S01]  /*21110*/  ULDC UR8, c[0x0][0x228] ;  /* 0x00008a0000087ab9 */ /* 0x000fe20000000800 */
[----:B------:R-:W-:Y:S01]  /*21120*/  ISETP.LT.AND P1, PT, R135, UR10, !P1 ;  /* 0x0000000a87007c0c */ /* 0x000fe2000cf21270 */
[----:B0-----:R-:W-:Y:S01]  /*21130*/  IMAD.X R21, R77, 0x1, R52, P2 ;  /* 0x000000014d157824 */ /* 0x001fe200010e0634 */
[C---:B------:R-:W-:Y:S01]  /*21140*/  IADD3 R22, P6, R53.reuse, R37, RZ ;  /* 0x0000002535167210 */ /* 0x040fe20007fde0ff */
[----:B------:R-:W-:Y:S01]  /*21150*/  ULDC UR10, c[0x0][0x228] ;  /* 0x00008a00000a7ab9 */ /* 0x000fe20000000800 */
[----:B-1----:R-:W-:Y:S02]  /*21160*/  IADD3 R16, P5, R53, R38, RZ ;  /* 0x0000002635107210 */ /* 0x002fe40007fbe0ff */
[----:B------:R-:W-:Y:S01]  /*21170*/  ISETP.GE.AND P2, PT, R4, UR4, PT ;  /* 0x0000000404007c0c */ /* 0x000fe2000bf46270 */
[----:B------:R-:W-:Y:S01]  /*21180*/  ULDC UR4, c[0x0][0x248] ;  /* 0x0000920000047ab9 */ /* 0x000fe20000000800 */
[C---:B----4-:R-:W-:Y:S01]  /*21190*/  PRMT R75, R24.reuse, 0x7771, RZ ;  /* 0x00007771184b7816 */ /* 0x050fe200000000ff */
[----:B------:R-:W-:Y:S01]  /*211a0*/  IMAD.X R17, R77, 0x1, R36, P5 ;  /* 0x000000014d117824 */ /* 0x000fe200028e0624 */
[C---:B------:R-:W-:Y:S01]  /*211b0*/  PRMT R73, R24.reuse, 0x7772, RZ ;  /* 0x0000777218497816 */ /* 0x040fe200000000ff */
[----:B------:R-:W-:Y:S01]  /*211c0*/  VIADD R53, R53, UR4 ;  /* 0x0000000435357c36 */ /* 0x000fe20008000000 */
[----:B------:R-:W-:Y:S01]  /*211d0*/  PRMT R19, R24, 0x7773, RZ ;  /* 0x0000777318137816 */ /* 0x000fe200000000ff */
[----:B------:R-:W-:Y:S01]  /*211e0*/  IMAD.X R23, R77, 0x1, R39, P6 ;  /* 0x000000014d177824 */ /* 0x000fe200030e0627 */
[----:B------:R-:W-:Y:S01]  /*211f0*/  @P3 STG.E.U8 desc[UR56][R20.64], R75 ;  /* 0x0000004b14003986 */ /* 0x000fe2000c101138 */
[----:B------:R-:W-:Y:S01]  /*21200*/  VIADD R4, R248, 0xb ;  /* 0x0000000bf8047836 */ /* 0x000fe20000000000 */
[----:B------:R-:W-:Y:S01]  /*21210*/  SHF.R.S32.HI R79, RZ, 0x1f, R53 ;  /* 0x0000001fff4f7819 */ /* 0x000fe20000011435 */
[----:B------:R-:W-:Y:S01]  /*21220*/  ULDC UR4, c[0x0][0x22c] ;  /* 0x00008b0000047ab9 */ /* 0x000fe20000000800 */
[----:B------:R0:W-:Y:S01]  /*21230*/  @P4 STG.E.U8 desc[UR56][R16.64], R73 ;  /* 0x0000004910004986 */ /* 0x0001e2000c101138 */
[----:B------:R-:W-:Y:S01]  /*21240*/  ISETP.LT.AND P4, PT, R141, UR6, !P2 ;  /* 0x000000068d007c0c */ /* 0x000fe2000d781270 */
[----:B------:R-:W-:Y:S01]  /*21250*/  ULDC UR6, c[0x0][0x22c] ;  /* 0x00008b0000067ab9 */ /* 0x000fe20000000800 */
[----:B------:R-:W-:Y:S01]  /*21260*/  IADD3 R18, P3, R53, R3, RZ ;  /* 0x0000000335127210 */ /* 0x000fe20007f7e0ff */
[----:B------:R1:W-:Y:S01]  /*21270*/  @P1 STG.E.U8 desc[UR56][R22.64], R19 ;  /* 0x0000001316001986 */ /* 0x0003e2000c101138 */
[----:B------:R-:W-:Y:S01]  /*21280*/  ISETP.LT.AND P1, PT, R139, UR8, !P2 ;  /* 0x000000088b007c0c */ /* 0x000fe2000d721270 */
[----:B------:R-:W-:Y:S01]  /*21290*/  ULDC UR8, c[0x0][0x228] ;  /* 0x00008a0000087ab9 */ /* 0x000fe20000000800 */
[----:B------:R-:W-:Y:S01]  /*212a0*/  ISETP.LT.AND P5, PT, R137, UR10, !P2 ;  /* 0x0000000a89007c0c */ /* 0x000fe2000d7a1270 */
[----:B------:R-:W-:Y:S01]  /*212b0*/  ULDC UR10, c[0x0][0x228] ;  /* 0x00008a00000a7ab9 */ /* 0x000fe20000000800 */
[----:B0-----:R-:W-:-:S02]  /*212c0*/  IADD3 R16, P6, R53, R0, RZ ;  /* 0x0000000035107210 */ /* 0x001fc40007fde0ff */
[----:B------:R-:W-:-:S03]  /*212d0*/  PRMT R77, R5, 0x7770, RZ ;  /* 0x00007770054d7816 */ /* 0x000fc600000000ff */
[----:B------:R-:W-:Y:S01]  /*212e0*/  IMAD.X R17, R79, 0x1, R2, P6 ;  /* 0x000000014f117824 */ /* 0x000fe200030e0602 */
[----:B------:R-:W-:Y:S01]  /*212f0*/  IADD3 R20, P6, R53, R38, RZ ;  /* 0x0000002635147210 */ /* 0x000fe20007fde0ff */
[----:B-1----:R-:W-:Y:S01]  /*21300*/  IMAD.X R19, R79, 0x1, R52, P3 ;  /* 0x000000014f137824 */ /* 0x002fe200018e0634 */
[----:B------:R-:W-:Y:S01]  /*21310*/  ISETP.GE.AND P3, PT, R4, UR4, PT ;  /* 0x0000000404007c0c */ /* 0x000fe2000bf66270 */
[----:B------:R-:W-:Y:S01]  /*21320*/  ULDC UR4, c[0x0][0x248] ;  /* 0x0000920000047ab9 */ /* 0x000fe20000000800 */
[----:B------:R-:W-:Y:S01]  /*21330*/  PRMT R75, R5, 0x7771, RZ ;  /* 0x00007771054b7816 */ /* 0x000fe200000000ff */
[----:B------:R-:W-:Y:S01]  /*21340*/  IMAD.X R21, R79, 0x1, R36, P6 ;  /* 0x000000014f157824 */ /* 0x000fe200030e0624 */
[----:B------:R-:W-:Y:S01]  /*21350*/  PRMT R73, R5, 0x7772, RZ ;  /* 0x0000777205497816 */ /* 0x000fe200000000ff */
[----:B------:R-:W-:Y:S01]  /*21360*/  VIADD R23, R53, UR4 ;  /* 0x0000000435177c36 */ /* 0x000fe20008000000 */
[----:B------:R-:W-:Y:S01]  /*21370*/  ISETP.LT.AND P2, PT, R135, UR8, !P2 ;  /* 0x0000000887007c0c */ /* 0x000fe2000d741270 */
[----:B------:R0:W-:Y:S01]  /*21380*/  @P4 STG.E.U8 desc[UR56][R16.64], R77 ;  /* 0x0000004d10004986 */ /* 0x0001e2000c101138 */
[----:B------:R-:W-:Y:S01]  /*21390*/  ISETP.LT.AND P4, PT, R141, UR10, !P3 ;  /* 0x0000000a8d007c0c */ /* 0x000fe2000df81270 */
[----:B------:R-:W-:Y:S01]  /*213a0*/  VIADD R22, R248, 0xc ;  /* 0x0000000cf8167836 */ /* 0x000fe20000000000 */
[----:B------:R-:W-:Y:S01]  /*213b0*/  ULDC UR4, c[0x0][0x248] ;  /* 0x0000920000047ab9 */ /* 0x000fe20000000800 */
[----:B------:R1:W-:Y:S01]  /*213c0*/  @P1 STG.E.U8 desc[UR56][R18.64], R75 ;  /* 0x0000004b12001986 */ /* 0x0003e2000c101138 */
[----:B------:R-:W-:Y:S01]  /*213d0*/  ULDC UR8, c[0x0][0x228] ;  /* 0x00008a0000087ab9 */ /* 0x000fe20000000800 */
[----:B------:R-:W-:-:S02]  /*213e0*/  ULDC UR10, c[0x0][0x228] ;  /* 0x00008a00000a7ab9 */ /* 0x000fc40000000800 */
[----:B------:R4:W-:Y:S01]  /*213f0*/  @P5 STG.E.U8 desc[UR56][R20.64], R73 ;  /* 0x0000004914005986 */ /* 0x0009e2000c101138 */
[----:B------:R-:W-:Y:S02]  /*21400*/  ISETP.LT.AND P5, PT, R139, UR12, !P3 ;  /* 0x0000000c8b007c0c */ /* 0x000fe4000dfa1270 */
[----:B0-----:R-:W-:Y:S02]  /*21410*/  IADD3 R16, P6, R53, R37, RZ ;  /* 0x0000002535107210 */ /* 0x001fe40007fde0ff */
[----:B------:R-:W-:Y:S01]  /*21420*/  SHF.R.S32.HI R77, RZ, 0x1f, R23 ;  /* 0x0000001fff4d7819 */ /* 0x000fe20000011417 */
[C---:B------:R-:W-:Y:S01]  /*21430*/  VIADD R24, R23.reuse, UR4 ;  /* 0x0000000417187c36 */ /* 0x040fe20008000000 */
[----:B-1----:R-:W-:Y:S01]  /*21440*/  IADD3 R18, P1, R23, R0, RZ ;  /* 0x0000000017127210 */ /* 0x002fe20007f3e0ff */
[--C-:B------:R-:W-:Y:S01]  /*21450*/  IMAD.X R17, R79, 0x1, R39.reuse, P6 ;  /* 0x000000014f117824 */ /* 0x100fe200030e0627 */
[----:B------:R-:W-:Y:S01]  /*21460*/  PRMT R53, R5, 0x7773, RZ ;  /* 0x0000777305357816 */ /* 0x000fe200000000ff */
[----:B------:R-:W-:Y:S01]  /*21470*/  ULDC UR4, c[0x0][0x22c] ;  /* 0x00008b0000047ab9 */ /* 0x000fe20000000800 */
[----:B------:R-:W-:Y:S01]  /*21480*/  IADD3 R4, P6, R23, R3, RZ ;  /* 0x0000000317047210 */ /* 0x000fe20007fde0ff */
[----:B------:R-:W-:Y:S01]  /*21490*/  IMAD.X R19, R77, 0x1, R2, P1 ;  /* 0x000000014d137824 */ /* 0x000fe200008e0602 */
[----:B------:R-:W-:Y:S01]  /*214a0*/  ISETP.GE.AND P1, PT, R22, UR6, PT ;  /* 0x0000000616007c0c */ /* 0x000fe2000bf26270 */
[----:B------:R-:W-:Y:S01]  /*214b0*/  ULDC UR6, c[0x0][0x228] ;  /* 0x00008a0000067ab9 */ /* 0x000fe20000000800 */
[----:B------:R-:W-:Y:S01]  /*214c0*/  PRMT R75, R25, 0x7770, RZ ;  /* 0x00007770194b7816 */ /* 0x000fe200000000ff */
[----:B------:R0:W-:Y:S01]  /*214d0*/  @P2 STG.E.U8 desc[UR56][R16.64], R53 ;  /* 0x0000003510002986 */ /* 0x0001e2000c101138 */
[----:B------:R-:W-:Y:S01]  /*214e0*/  IMAD.X R5, R77, 0x1, R52, P6 ;  /* 0x000000014d057824 */ /* 0x000fe200030e0634 */
[----:B----4-:R-:W-:Y:S01]  /*214f0*/  PRMT R73, R25, 0x7771, RZ ;  /* 0x0000777119497816 */ /* 0x010fe200000000ff */
[----:B------:R-:W-:Y:S01]  /*21500*/  ULDC UR12, c[0x0][0x228] ;  /* 0x00008a00000c7ab9 */ /* 0x000fe20000000800 */
[----:B------:R-:W-:Y:S01]  /*21510*/  ISETP.LT.AND P2, PT, R137, UR6, !P3 ;  /* 0x0000000689007c0c */ /* 0x000fe2000df41270 */
[----:B------:R-:W-:Y:S01]  /*21520*/  ULDC UR6, c[0x0][0x228] ;  /* 0x00008a0000067ab9 */ /* 0x000fe20000000800 */
[----:B------:R-:W-:Y:S01]  /*21530*/  IADD3 R20, P6, R23, R38, RZ ;  /* 0x0000002617147210 */ /* 0x000fe20007fde0ff */
[----:B------:R1:W-:Y:S01]  /*21540*/  @P4 STG.E.U8 desc[UR56][R18.64], R75 ;  /* 0x0000004b12004986 */ /* 0x0003e2000c101138 */
[----:B------:R-:W-:Y:S01]  /*21550*/  ISETP.LT.AND P3, PT, R135, UR6, !P3 ;  /* 0x0000000687007c0c */ /* 0x000fe2000df61270 */
[----:B------:R-:W-:Y:S01]  /*21560*/  ULDC UR6, c[0x0][0x228] ;  /* 0x00008a0000067ab9 */ /* 0x000fe20000000800 */
[----:B------:R-:W-:Y:S01]  /*21570*/  ISETP.LT.AND P4, PT, R141, UR8, !P1 ;  /* 0x000000088d007c0c */ /* 0x000fe2000cf81270 */
[----:B------:R4:W-:Y:S01]  /*21580*/  @P5 STG.E.U8 desc[UR56][R4.64], R73 ;  /* 0x0000004904005986 */ /* 0x0009e2000c101138 */
[----:B0-----:R-:W-:Y:S01]  /*21590*/  IADD3 R16, P5, R23, R37, RZ ;  /* 0x0000002517107210 */ /* 0x001fe20007fbe0ff */
[C---:B------:R-:W-:Y:S01]  /*215a0*/  IMAD.X R21, R77.reuse, 0x1, R36, P6 ;  /* 0x000000014d157824 */ /* 0x040fe200030e0624 */
[----:B------:R-:W-:Y:S01]  /*215b0*/  SHF.R.S32.HI R53, RZ, 0x1f, R24 ;  /* 0x0000001fff357819 */ /* 0x000fe20000011418 */
[----:B------:R-:W-:Y:S01]  /*215c0*/  ULDC UR8, c[0x0][0x228] ;  /* 0x00008a0000087ab9 */ /* 0x000fe20000000800 */
[----:B------:R-:W-:Y:S01]  /*215d0*/  PRMT R23, R6, 0x7770, RZ ;  /* 0x0000777006177816 */ /* 0x000fe200000000ff */
[----:B------:R-:W-:Y:S01]  /*215e0*/  IMAD.X R17, R77, 0x1, R39, P5 ;  /* 0x000000014d117824 */ /* 0x000fe200028e0627 */
[----:B-1----:R-:W-:-:S02]  /*215f0*/  PRMT R19, R25, 0x7772, RZ ;  /* 0x0000777219137816 */ /* 0x002fc400000000ff */
[----:B----4-:R-:W-:Y:S02]  /*21600*/  IADD3 R4, P6, R24, R0, RZ ;  /* 0x0000000018047210 */ /* 0x010fe40007fde0ff */
[----:B------:R-:W-:-:S03]  /*21610*/  PRMT R25, R25, 0x7773, RZ ;  /* 0x0000777319197816 */ /* 0x000fc600000000ff */
[----:B------:R-:W-:Y:S01]  /*21620*/  IMAD.X R5, R53, 0x1, R2, P6 ;  /* 0x0000000135057824 */ /* 0x000fe200030e0602 */
[----:B------:R0:W-:Y:S01]  /*21630*/  @P2 STG.E.U8 desc[UR56][R20.64], R19 ;  /* 0x0000001314002986 */ /* 0x0001e2000c101138 */
[----:B------:R-:W-:Y:S01]  /*21640*/  IADD3 R18, P2, R24, R3, RZ ;  /* 0x0000000318127210 */ /* 0x000fe20007f5e0ff */
[----:B------:R-:W-:Y:S02]  /*21650*/  VIADD R22, R248, 0xd ;  /* 0x0000000df8167836 */ /* 0x000fe40000000000 */
[----:B------:R1:W-:Y:S01]  /*21660*/  @P3 STG.E.U8 desc[UR56][R16.64], R25 ;  /* 0x0000001910003986 */ /* 0x0003e2000c101138 */
[----:B------:R-:W-:Y:S01]  /*21670*/  ISETP.LT.AND P3, PT, R139, UR6, !P1 ;  /* 0x000000068b007c0c */ /* 0x000fe2000cf61270 */
[----:B------:R-:W-:Y:S02]  /*21680*/  ULDC UR6, c[0x0][0x228] ;  /* 0x00008a0000067ab9 */ /* 0x000fe40000000800 */
[----:B------:R4:W-:Y:S01]  /*21690*/  @P4 STG.E.U8 desc[UR56][R4.64], R23 ;  /* 0x0000001704004986 */ /* 0x0009e2000c101138 */
[----:B------:R-:W-:Y:S01]  /*216a0*/  ISETP.LT.AND P4, PT, R137, UR8, !P1 ;  /* 0x0000000889007c0c */ /* 0x000fe2000cf81270 */
[----:B------:R-:W-:Y:S01]  /*216b0*/  ULDC UR8, c[0x0][0x228] ;  /* 0x00008a0000087ab9 */ /* 0x000fe20000000800 */
[----:B------:R-:W-:Y:S01]  /*216c0*/  ISETP.LT.AND P1, PT, R135, UR10, !P1 ;  /* 0x0000000a87007c0c */ /* 0x000fe2000cf21270 */
[----:B0-----:R-:W-:Y:S01]  /*216d0*/  IMAD.X R19, R53, 0x1, R52, P2 ;  /* 0x0000000135137824 */ /* 0x001fe200010e0634 */
[C---:B------:R-:W-:Y:S01]  /*216e0*/  IADD3 R20, P6, R24.reuse, R37, RZ ;  /* 0x0000002518147210 */ /* 0x040fe20007fde0ff */
[----:B------:R-:W-:Y:S01]  /*216f0*/  ULDC UR10, c[0x0][0x228] ;  /* 0x00008a00000a7ab9 */ /* 0x000fe20000000800 */
[----:B-1----:R-:W-:-:S02]  /*21700*/  IADD3 R16, P5, R24, R38, RZ ;  /* 0x0000002618107210 */ /* 0x002fc40007fbe0ff */
[----:B------:R-:W-:Y:S01]  /*21710*/  ISETP.GE.AND P2, PT, R22, UR4, PT ;  /* 0x0000000416007c0c */ /* 0x000fe2000bf46270 */
[----:B------:R-:W-:Y:S01]  /*21720*/  ULDC UR4, c[0x0][0x248] ;  /* 0x0000920000047ab9 */ /* 0x000fe20000000800 */
[C---:B------:R-:W-:Y:S01]  /*21730*/  PRMT R25, R6.reuse, 0x7771, RZ ;  /* 0x0000777106197816 */ /* 0x040fe200000000ff */
[C---:B------:R-:W-:Y:S01]  /*21740*/  IMAD.X R17, R53.reuse, 0x1, R36, P5 ;  /* 0x0000000135117824 */ /* 0x040fe200028e0624 */
[----:B----4-:R-:W-:Y:S01]  /*21750*/  PRMT R5, R6, 0x7772, RZ ;  /* 0x0000777206057816 */ /* 0x010fe200000000ff */
[----:B------:R-:W-:Y:S01]  /*21760*/  VIADD R24, R24, UR4 ;  /* 0x0000000418187c36 */ /* 0x000fe20008000000 */
[----:B------:R-:W-:Y:S01]  /*21770*/  PRMT R23, R6, 0x7773, RZ ;  /* 0x0000777306177816 */ /* 0x000fe200000000ff */
[----:B------:R-:W-:Y:S01]  /*21780*/  IMAD.X R21, R53, 0x1, R39, P6 ;  /* 0x0000000135157824 */ /* 0x000fe200030e0627 */
[----:B------:R0:W-:Y:S01]  /*21790*/  @P3 STG.E.U8 desc[UR56][R18.64], R25 ;  /* 0x0000001912003986 */ /* 0x0001e2000c101138 */
[----:B------:R-:W-:Y:S01]  /*217a0*/  ISETP.LT.AND P5, PT, R137, UR10, !P2 ;  /* 0x0000000a89007c0c */ /* 0x000fe2000d7a1270 */
[----:B------:R-:W-:Y:S01]  /*217b0*/  ULDC UR4, c[0x0][0x22c] ;  /* 0x00008b0000047ab9 */ /* 0x000fe20000000800 */
[----:B------:R-:W-:Y:S01]  /*217c0*/  SHF.R.S32.HI R73, RZ, 0x1f, R24 ;  /* 0x0000001fff497819 */ /* 0x000fe20000011418 */
[----:B------:R1:W-:Y:S01]  /*217d0*/  @P4 STG.E.U8 desc[UR56][R16.64], R5 ;  /* 0x0000000510004986 */ /* 0x0003e2000c101138 */
[----:B------:R-:W-:Y:S01]  /*217e0*/  IADD3 R4, P6, R24, R0, RZ ;  /* 0x0000000018047210 */ /* 0x000fe20007fde0ff */
[----:B------:R-:W-:Y:S01]  /*217f0*/  VIADD R6, R248, 0xe ;  /* 0x0000000ef8067836 */ /* 0x000fe20000000000 */
[----:B------:R-:W-:Y:S01]  /*21800*/  ISETP.LT.AND P4, PT, R141, UR6, !P2 ;  /* 0x000000068d007c0c */ /* 0x000fe2000d781270 */
[----:B------:R4:W-:Y:S01]  /*21810*/  @P1 STG.E.U8 desc[UR56][R20.64], R23 ;  /* 0x0000001714001986 */ /* 0x0009e2000c101138 */
[----:B------:R-:W-:Y:S01]  /*21820*/  ISETP.LT.AND P3, PT, R139, UR8, !P2 ;  /* 0x000000088b007c0c */ /* 0x000fe2000d761270 */
[----:B------:R-:W-:Y:S01]  /*21830*/  ULDC UR8, c[0x0][0x228] ;  /* 0x00008a0000087ab9 */ /* 0x000fe20000000800 */
[C---:B------:R-:W-:Y:S01]  /*21840*/  PRMT R53, R26.reuse, 0x7770, RZ ;  /* 0x000077701a357816 */ /* 0x040fe200000000ff */
[----:B------:R-:W-:Y:S01]  /*21850*/  ULDC UR10, c[0x0][0x228] ;  /* 0x00008a00000a7ab9 */ /* 0x000fe20000000800 */
[----:B0-----:R-:W-:Y:S01]  /*21860*/  PRMT R25, R26, 0x7771, RZ ;  /* 0x000077711a197816 */ /* 0x001fe200000000ff */
[----:B------:R-:W-:Y:S01]  /*21870*/  ULDC UR6, c[0x0][0x22c] ;  /* 0x00008b0000067ab9 */ /* 0x000fe20000000800 */
[C---:B-1----:R-:W-:Y:S01]  /*21880*/  IADD3 R16, P1, R24.reuse, R3, RZ ;  /* 0x0000000318107210 */ /* 0x042fe20007f3e0ff */
[----:B------:R-:W-:Y:S01]  /*21890*/  IMAD.X R5, R73, 0x1, R2, P6 ;  /* 0x0000000149057824 */ /* 0x000fe200030e0602 */
[----:B------:R-:W-:-:S03]  /*218a0*/  IADD3 R18, P6, R24, R38, RZ ;  /* 0x0000002618127210 */ /* 0x000fc60007fde0ff */
[C---:B------:R-:W-:Y:S01]  /*218b0*/  IMAD.X R17, R73.reuse, 0x1, R52, P1 ;  /* 0x0000000149117824 */ /* 0x040fe200008e0634 */
[----:B------:R-:W-:Y:S01]  /*218c0*/  ISETP.GE.AND P1, PT, R6, UR4, PT ;  /* 0x0000000406007c0c */ /* 0x000fe2000bf26270 */
[----:B------:R-:W-:Y:S01]  /*218d0*/  ULDC UR4, c[0x0][0x248] ;  /* 0x0000920000047ab9 */ /* 0x000fe20000000800 */
[----:B------:R-:W-:Y:S01]  /*218e0*/  IMAD.X R19, R73, 0x1, R36, P6 ;  /* 0x0000000149137824 */ /* 0x000fe200030e0624 */
[----:B----4-:R-:W-:Y:S01]  /*218f0*/  PRMT R23, R26, 0x7772, RZ ;  /* 0x000077721a177816 */ /* 0x010fe200000000ff */
[----:B------:R-:W-:Y:S01]  /*21900*/  VIADD R21, R24, UR4 ;  /* 0x0000000418157c36 */ /* 0x000fe20008000000 */
[----:B------:R0:W-:Y:S01]  /*21910*/  @P4 STG.E.U8 desc[UR56][R4.64], R53 ;  /* 0x0000003504004986 */ /* 0x0001e2000c101138 */
[----:B------:R-:W-:Y:S01]  /*21920*/  ISETP.LT.AND P6, PT, R139, UR12, !P1 ;  /* 0x0000000c8b007c0c */ /* 0x000fe2000cfc1270 */
[----:B------:R-:W-:Y:S01]  /*21930*/  VIADD R6, R248, 0xf ;  /* 0x0000000ff8067836 */ /* 0x000fe20000000000 */
[----:B------:R-:W-:Y:S01]  /*21940*/  ULDC UR4, c[0x0][0x248] ;  /* 0x0000920000047ab9 */ /* 0x000fe20000000800 */
[----:B------:R1:W-:Y:S01]  /*21950*/  @P3 STG.E.U8 desc[UR56][R16.64], R25 ;  /* 0x0000001910003986 */ /* 0x0003e2000c101138 */
[----:B------:R-:W-:Y:S01]  /*21960*/  SHF.R.S32.HI R75, RZ, 0x1f, R21 ;  /* 0x0000001fff4b7819 */ /* 0x000fe20000011415 */
[----:B------:R-:W-:-:S02]  /*21970*/  ULDC UR12, c[0x0][0x228] ;  /* 0x00008a00000c7ab9 */ /* 0x000fc40000000800 */
[----:B------:R4:W-:Y:S01]  /*21980*/  @P5 STG.E.U8 desc[UR56][R18.64], R23 ;  /* 0x0000001712005986 */ /* 0x0009e2000c101138 */
[----:B------:R-:W-:Y:S01]  /*21990*/  ISETP.LT.AND P3, PT, R135, UR8, !P2 ;  /* 0x0000000887007c0c */ /* 0x000fe2000d761270 */
[----:B------:R-:W-:Y:S01]  /*219a0*/  ULDC UR8, c[0x0][0x228] ;  /* 0x00008a0000087ab9 */ /* 0x000fe20000000800 */
[----:B------:R-:W-:Y:S02]  /*219b0*/  ISETP.LT.AND P4, PT, R141, UR10, !P1 ;  /* 0x0000000a8d007c0c */ /* 0x000fe4000cf81270 */
[----:B0-----:R-:W-:Y:S01]  /*219c0*/  PRMT R53, R26, 0x7773, RZ ;  /* 0x000077731a357816 */ /* 0x001fe200000000ff */
[C---:B------:R-:W-:Y:S01]  /*219d0*/  VIADD R22, R21.reuse, UR4 ;  /* 0x0000000415167c36 */ /* 0x040fe20008000000 */
[----:B-1----:R-:W-:Y:S01]  /*219e0*/  IADD3 R16, P5, R21, R0, RZ ;  /* 0x0000000015107210 */ /* 0x002fe20007fbe0ff */
[----:B------:R-:W-:Y:S01]  /*219f0*/  ULDC UR10, c[0x0][0x228] ;  /* 0x00008a00000a7ab9 */ /* 0x000fe20000000800 */
[----:B------:R-:W-:Y:S01]  /*21a00*/  IADD3 R4, P2, R24, R37, RZ ;  /* 0x0000002518047210 */ /* 0x000fe20007f5e0ff */
[----:B------:R-:W-:-:S02]  /*21a10*/  ULDC UR4, c[0x0][0x22c] ;  /* 0x00008b0000047ab9 */ /* 0x000fc40000000800 */
[----:B------:R-:W-:Y:S01]  /*21a20*/  IMAD.X R17, R75, 0x1, R2, P5 ;  /* 0x000000014b117824 */ /* 0x000fe200028e0602 */
[----:B----4-:R-:W-:Y:S01]  /*21a30*/  IADD3 R18, P5, R21, R3, RZ ;  /* 0x0000000315127210 */ /* 0x010fe20007fbe0ff */
[----:B------:R-:W-:Y:S01]  /*21a40*/  IMAD.X R5, R73, 0x1, R39, P2 ;  /* 0x0000000149057824 */ /* 0x000fe200010e0627 */
[C---:B------:R-:W-:Y:S02]  /*21a50*/  PRMT R23, R7.reuse, 0x7770, RZ ;  /* 0x0000777007177816 */ /* 0x040fe400000000ff */
[----:B------:R-:W-:Y:S01]  /*21a60*/  PRMT R25, R7, 0x7771, RZ ;  /* 0x0000777107197816 */ /* 0x000fe200000000ff */
[----:B------:R-:W-:Y:S01]  /*21a70*/  IMAD.X R19, R75, 0x1, R52, P5 ;  /* 0x000000014b137824 */ /* 0x000fe200028e0634 */
[----:B------:R-:W-:Y:S01]  /*21a80*/  ISETP.GE.AND P2, PT, R6, UR6, PT ;  /* 0x0000000606007c0c */ /* 0x000fe2000bf46270 */
[----:B------:R0:W-:Y:S01]  /*21a90*/  @P3 STG.E.U8 desc[UR56][R4.64], R53 ;  /* 0x0000003504003986 */ /* 0x0001e2000c101138 */
[----:B------:R-:W-:-:S03]  /*21aa0*/  ULDC UR6, c[0x0][0x228] ;  /* 0x00008a0000067ab9 */ /* 0x000fc60000000800 */
[----:B------:R-:W-:Y:S01]  /*21ab0*/  @P4 STG.E.U8 desc[UR56][R16.64], R23 ;  /* 0x0000001710004986 */ /* 0x000fe2000c101138 */
[----:B------:R-:W-:Y:S01]  /*21ac0*/  ISETP.LT.AND P3, PT, R137, UR6, !P1 ;  /* 0x0000000689007c0c */ /* 0x000fe2000cf61270 */
[----:B------:R-:W-:Y:S02]  /*21ad0*/  ULDC UR6, c[0x0][0x228] ;  /* 0x00008a0000067ab9 */ /* 0x000fe40000000800 */
[----:B------:R1:W-:Y:S01]  /*21ae0*/  @P6 STG.E.U8 desc[UR56][R18.64], R25 ;  /* 0x0000001912006986 */ /* 0x0003e2000c101138 */
[----:B------:R-:W-:Y:S02]  /*21af0*/  IADD3 R20, P6, R21, R38, RZ ;  /* 0x0000002615147210 */ /* 0x000fe40007fde0ff */
[----:B------:R-:W-:Y:S01]  /*21b00*/  ISETP.LT.AND P1, PT, R135, UR8, !P1 ;  /* 0x0000000887007c0c */ /* 0x000fe2000cf21270 */
[----:B------:R-:W-:Y:S01]  /*21b10*/  ULDC UR8, c[0x0][0x228] ;  /* 0x00008a0000087ab9 */ /* 0x000fe20000000800 */
[----:B------:R-:W-:Y:S01]  /*21b20*/  ISETP.LT.AND P4, PT, R141, UR6, !P2 ;  /* 0x000000068d007c0c */ /* 0x000fe2000d781270 */
[----:B------:R-:W-:Y:S01]  /*21b30*/  ULDC UR6, c[0x0][0x228] ;  /* 0x00008a0000067ab9 */ /* 0x000fe20000000800 */
[----:B0-----:R-:W-:Y:S01]  /*21b40*/  IADD3 R4, P5, R21, R37, RZ ;  /* 0x0000002515047210 */ /* 0x001fe20007fbe0ff */
[----:B------:R-:W-:Y:S01]  /*21b50*/  IMAD.X R21, R75, 0x1, R36, P6 ;  /* 0x000000014b157824 */ /* 0x000fe200030e0624 */
[----:B------:R-:W-:-:S02]  /*21b60*/  SHF.R.S32.HI R53, RZ, 0x1f, R22 ;  /* 0x0000001fff357819 */ /* 0x000fc40000011416 */
[----:B------:R-:W-:Y:S01]  /*21b70*/  IADD3 R6, P6, R22, R0, RZ ;  /* 0x0000000016067210 */ /* 0x000fe20007fde0ff */
[----:B------:R-:W-:Y:S01]  /*21b80*/  IMAD.X R5, R75, 0x1, R39, P5 ;  /* 0x000000014b057824 */ /* 0x000fe200028e0627 */
[C---:B-1----:R-:W-:Y:S02]  /*21b90*/  PRMT R19, R7.reuse, 0x7772, RZ ;  /* 0x0000777207137816 */ /* 0x042fe400000000ff */
[----:B------:R-:W-:Y:S01]  /*21ba0*/  PRMT R23, R7, 0x7773, RZ ;  /* 0x0000777307177816 */ /* 0x000fe200000000ff */
[----:B------:R-:W-:Y:S01]  /*21bb0*/  IMAD.X R7, R53, 0x1, R2, P6 ;  /* 0x0000000135077824 */ /* 0x000fe200030e0602 */
[----:B------:R-:W-:Y:S01]  /*21bc0*/  PRMT R25, R27, 0x7770, RZ ;  /* 0x000077701b197816 */ /* 0x000fe200000000ff */
[----:B------:R-:W-:Y:S01]  /*21bd0*/  @P3 STG.E.U8 desc[UR56][R20.64], R19 ;  /* 0x0000001314003986 */ /* 0x000fe2000c101138 */
[----:B------:R-:W-:Y:S01]  /*21be0*/  ISETP.LT.AND P5, PT, R139, UR6, !P2 ;  /* 0x000000068b007c0c */ /* 0x000fe2000d7a1270 */
[----:B------:R-:W-:Y:S01]  /*21bf0*/  VIADD R17, R248, 0x10 ;  /* 0x00000010f8117836 */ /* 0x000fe20000000000 */
[----:B------:R-:W-:Y:S01]  /*21c00*/  IADD3 R16, P3, R22, R3, RZ ;  /* 0x0000000316107210 */ /* 0x000fe20007f7e0ff */
[----:B------:R0:W-:Y:S01]  /*21c10*/  @P1 STG.E.U8 desc[UR56][R4.64], R23 ;  /* 0x0000001704001986 */ /* 0x0001e2000c101138 */
[----:B------:R-:W-:-:S03]  /*21c20*/  ULDC UR6, c[0x0][0x228] ;  /* 0x00008a0000067ab9 */ /* 0x000fc60000000800 */
[----:B------:R1:W-:Y:S01]  /*21c30*/  @P4 STG.E.U8 desc[UR56][R6.64], R25 ;  /* 0x0000001906004986 */ /* 0x0003e2000c101138 */
[----:B------:R-:W-:Y:S01]  /*21c40*/  ISETP.LT.AND P4, PT, R137, UR8, !P2 ;  /* 0x0000000889007c0c */ /* 0x000fe2000d781270 */
[----:B------:R-:W-:Y:S01]  /*21c50*/  ULDC UR8, c[0x0][0x228] ;  /* 0x00008a0000087ab9 */ /* 0x000fe20000000800 */
[----:B------:R-:W-:Y:S01]  /*21c60*/  ISETP.LT.AND P2, PT, R135, UR10, !P2 ;  /* 0x0000000a87007c0c */ /* 0x000fe2000d741270 */
[----:B------:R-:W-:Y:S01]  /*21c70*/  ULDC UR10, c[0x0][0x228] ;  /* 0x00008a00000a7ab9 */ /* 0x000fe20000000800 */
[----:B------:R-:W-:Y:S02]  /*21c80*/  ISETP.GE.AND P1, PT, R17, UR4, PT ;  /* 0x0000000411007c0c */ /* 0x000fe4000bf26270 */
[C---:B0-----:R-:W-:Y:S01]  /*21c90*/  IADD3 R4, P6, R22.reuse, R38, RZ ;  /* 0x0000002616047210 */ /* 0x041fe20007fde0ff */
[----:B------:R-:W-:Y:S01]  /*21ca0*/  IMAD.X R17, R53, 0x1, R52, P3 ;  /* 0x0000000135117824 */ /* 0x000fe200018e0634 */
[----:B------:R-:W-:Y:S01]  /*21cb0*/  PRMT R21, R27, 0x7771, RZ ;  /* 0x000077711b157816 */ /* 0x000fe200000000ff */
[----:B------:R-:W-:Y:S01]  /*21cc0*/  ULDC UR4, c[0x0][0x248] ;  /* 0x0000920000047ab9 */ /* 0x000fe20000000800 */
[----:B-1----:R-:W-:Y:S01]  /*21cd0*/  IADD3 R6, P3, R22, R37, RZ ;  /* 0x0000002516067210 */ /* 0x002fe20007f7e0ff */
[----:B------:R-:W-:Y:S01]  /*21ce0*/  IMAD.X R5, R53, 0x1, R36, P6 ;  /* 0x0000000135057824 */ /* 0x000fe200030e0624 */
[----:B------:R-:W-:-:S02]  /*21cf0*/  PRMT R19, R27, 0x7773, RZ ;  /* 0x000077731b137816 */ /* 0x000fc400000000ff */
[----:B------:R-:W-:Y:S01]  /*21d00*/  PRMT R27, R27, 0x7772, RZ ;  /* 0x000077721b1b7816 */ /* 0x000fe200000000ff */
[----:B------:R-:W-:Y:S01]  /*21d10*/  IMAD.X R7, R53, 0x1, R39, P3 ;  /* 0x0000000135077824 */ /* 0x000fe200018e0627 */
[----:B------:R-:W-:Y:S01]  /*21d20*/  @P5 STG.E.U8 desc[UR56][R16.64], R21 ;  /* 0x0000001510005986 */ /* 0x000fe2000c101138 */
[----:B------:R-:W-:Y:S01]  /*21d30*/  VIADD R22, R22, UR4 ;  /* 0x0000000416167c36 */ /* 0x000fe20008000000 */
[----:B------:R-:W-:Y:S01]  /*21d40*/  ISETP.LT.AND P3, PT, R139, UR8, !P1 ;  /* 0x000000088b007c0c */ /* 0x000fe2000cf61270 */
[----:B------:R-:W-:Y:S01]  /*21d50*/  VIADD R18, R248, 0x11 ;  /* 0x00000011f8127836 */ /* 0x000fe20000000000 */
[----:B------:R0:W-:Y:S01]  /*21d60*/  @P4 STG.E.U8 desc[UR56][R4.64], R27 ;  /* 0x0000001b04004986 */ /* 0x0001e2000c101138 */
[----:B------:R-:W-:Y:S01]  /*21d70*/  ISETP.LT.AND P4, PT, R141, UR6, !P1 ;  /* 0x000000068d007c0c */ /* 0x000fe2000cf81270 */
[----:B------:R-:W-:Y:S01]  /*21d80*/  ULDC UR4, c[0x0][0x22c] ;  /* 0x00008b0000047ab9 */ /* 0x000fe20000000800 */
[----:B------:R-:W-:Y:S01]  /*21d90*/  SHF.R.S32.HI R53, RZ, 0x1f, R22 ;  /* 0x0000001fff357819 */ /* 0x000fe20000011416 */
[----:B------:R1:W-:Y:S01]  /*21da0*/  @P2 STG.E.U8 desc[UR56][R6.64], R19 ;  /* 0x0000001306002986 */ /* 0x0003e2000c101138 */
[----:B------:R-:W-:Y:S01]  /*21db0*/  ISETP.LT.AND P5, PT, R137, UR10, !P1 ;  /* 0x0000000a89007c0c */ /* 0x000fe2000cfa1270 */
[----:B------:R-:W-:Y:S01]  /*21dc0*/  ULDC UR8, c[0x0][0x228] ;  /* 0x00008a0000087ab9 */ /* 0x000fe20000000800 */
[C---:B------:R-:W-:Y:S01]  /*21dd0*/  PRMT R25, R28.reuse, 0x7770, RZ ;  /* 0x000077701c197816 */ /* 0x040fe200000000ff */
[----:B------:R-:W-:Y:S01]  /*21de0*/  ULDC UR10, c[0x0][0x228] ;  /* 0x00008a00000a7ab9 */ /* 0x000fe20000000800 */
[----:B------:R-:W-:Y:S01]  /*21df0*/  PRMT R23, R28, 0x7771, RZ ;  /* 0x000077711c177816 */ /* 0x000fe200000000ff */
[----:B------:R-:W-:Y:S01]  /*21e00*/  ULDC UR6, c[0x0][0x22c] ;  /* 0x00008b0000067ab9 */ /* 0x000fe20000000800 */
[----:B0-----:R-:W-:-:S02]  /*21e10*/  IADD3 R4, P6, R22, R0, RZ ;  /* 0x0000000016047210 */ /* 0x001fc40007fde0ff */
[----:B-1----:R-:W-:-:S03]  /*21e20*/  IADD3 R6, P2, R22, R3, RZ ;  /* 0x0000000316067210 */ /* 0x002fc60007f5e0ff */
[C---:B------:R-:W-:Y:S01]  /*21e30*/  IMAD.X R5, R53.reuse, 0x1, R2, P6 ;  /* 0x0000000135057824 */ /* 0x040fe200030e0602 */
[----:B------:R-:W-:Y:S01]  /*21e40*/  IADD3 R16, P6, R22, R38, RZ ;  /* 0x0000002616107210 */ /* 0x000fe20007fde0ff */
[C---:B------:R-:W-:Y:S01]  /*21e50*/  IMAD.X R7, R53.reuse, 0x1, R52, P2 ;  /* 0x0000000135077824 */ /* 0x040fe200010e0634 */
[----:B------:R-:W-:Y:S02]  /*21e60*/  ISETP.GE.AND P2, PT, R18, UR4, PT ;  /* 0x0000000412007c0c */ /* 0x000fe4000bf46270 */
[----:B------:R0:W-:Y:S01]  /*21e70*/  @P4 STG.E.U8 desc[UR56][R4.64], R25 ;  /* 0x0000001904004986 */ /* 0x0001e2000c101138 */
[----:B------:R-:W-:Y:S01]  /*21e80*/  ULDC UR4, c[0x0][0x248] ;  /* 0x0000920000047ab9 */ /* 0x000fe20000000800 */
[----:B------:R-:W-:Y:S01]  /*21e90*/  IMAD.X R17, R53, 0x1, R36, P6 ;  /* 0x0000000135117824 */ /* 0x000fe200030e0624 */
[----:B------:R-:W-:Y:S01]  /*21ea0*/  PRMT R21, R28, 0x7772, RZ ;  /* 0x000077721c157816 */ /* 0x000fe200000000ff */
[----:B------:R1:W-:Y:S01]  /*21eb0*/  @P3 STG.E.U8 desc[UR56][R6.64], R23 ;  /* 0x0000001706003986 */ /* 0x0003e2000c101138 */
[----:B------:R-:W-:Y:S01]  /*21ec0*/  VIADD R19, R22, UR4 ;  /* 0x0000000416137c36 */ /* 0x000fe20008000000 */
[----:B------:R-:W-:Y:S01]  /*21ed0*/  ISETP.LT.AND P3, PT, R135, UR8, !P1 ;  /* 0x0000000887007c0c */ /* 0x000fe2000cf61270 */
[----:B------:R-:W-:Y:S01]  /*21ee0*/  VIADD R18, R248, 0x12 ;  /* 0x00000012f8127836 */ /* 0x000fe20000000000 */
[----:B------:R4:W-:Y:S01]  /*21ef0*/  @P5 STG.E.U8 desc[UR56][R16.64], R21 ;  /* 0x0000001510005986 */ /* 0x0009e2000c101138 */
[----:B------:R-:W-:Y:S01]  /*21f00*/  ISETP.LT.AND P4, PT, R141, UR10, !P2 ;  /* 0x0000000a8d007c0c */ /* 0x000fe2000d781270 */
[----:B------:R-:W-:Y:S01]  /*21f10*/  ULDC UR4, c[0x0][0x248] ;  /* 0x0000920000047ab9 */ /* 0x000fe20000000800 */
[----:B0-----:R-:W-:Y:S01]  /*21f20*/  IADD3 R4, P6, R22, R37, RZ ;  /* 0x0000002516047210 */ /* 0x001fe20007fde0ff */
[----:B------:R-:W-:Y:S01]  /*21f30*/  ULDC UR8, c[0x0][0x228] ;  /* 0x00008a0000087ab9 */ /* 0x000fe20000000800 */
[----:B------:R-:W-:Y:S01]  /*21f40*/  SHF.R.S32.HI R73, RZ, 0x1f, R19 ;  /* 0x0000001fff497819 */ /* 0x000fe20000011413 */
[----:B------:R-:W-:Y:S01]  /*21f50*/  ULDC UR10, c[0x0][0x228] ;  /* 0x00008a00000a7ab9 */ /* 0x000fe20000000800 */
[----:B-1----:R-:W-:-:S02]  /*21f60*/  IADD3 R6, P1, R19, R0, RZ ;  /* 0x0000000013067210 */ /* 0x002fc40007f3e0ff */
[----:B------:R-:W-:Y:S01]  /*21f70*/  ISETP.LT.AND P5, PT, R139, UR12, !P2 ;  /* 0x0000000c8b007c0c */ /* 0x000fe2000d7a1270 */
[----:B------:R-:W-:Y:S01]  /*21f80*/  IMAD.X R5, R53, 0x1, R39, P6 ;  /* 0x0000000135057824 */ /* 0x000fe200030e0627 */
[----:B----4-:R-:W-:Y:S02]  /*21f90*/  IADD3 R16, P6, R19, R3, RZ ;  /* 0x0000000313107210 */ /* 0x010fe40007fde0ff */
[----:B------:R-:W-:Y:S01]  /*21fa0*/  PRMT R23, R28, 0x7773, RZ ;  /* 0x000077731c177816 */ /* 0x000fe200000000ff */
[C---:B------:R-:W-:Y:S01]  /*21fb0*/  IMAD.X R7, R73.reuse, 0x1, R2, P1 ;  /* 0x0000000149077824 */ /* 0x040fe200008e0602 */
[----:B------:R-:W-:Y:S01]  /*21fc0*/  ISETP.GE.AND P1, PT, R18, UR6, PT ;  /* 0x0000000612007c0c */ /* 0x000fe2000bf26270 */
[----:B------:R-:W-:Y:S01]  /*21fd0*/  ULDC UR6, c[0x0][0x228] ;  /* 0x00008a0000067ab9 */ /* 0x000fe20000000800 */
[C---:B------:R-:W-:Y:S01]  /*21fe0*/  PRMT R27, R32.reuse, 0x7770, RZ ;  /* 0x00007770201b7816 */ /* 0x040fe200000000ff */
[----:B------:R-:W-:Y:S01]  /*21ff0*/  IMAD.X R17, R73, 0x1, R52, P6 ;  /* 0x0000000149117824 */ /* 0x000fe200030e0634 */
[----:B------:R-:W-:Y:S01]  /*22000*/  PRMT R25, R32, 0x7771, RZ ;  /* 0x0000777120197816 */ /* 0x000fe200000000ff */
[----:B------:R0:W-:Y:S01]  /*22010*/  @P3 STG.E.U8 desc[UR56][R4.64], R23 ;  /* 0x0000001704003986 */ /* 0x0001e2000c101138 */
[----:B------:R-:W-:Y:S01]  /*22020*/  ISETP.LT.AND P3, PT, R137, UR6, !P2 ;  /* 0x0000000689007c0c */ /* 0x000fe2000d761270 */
[----:B------:R-:W-:Y:S01]  /*22030*/  ULDC UR6, c[0x0][0x228] ;  /* 0x00008a0000067ab9 */ /* 0x000fe20000000800 */
[C---:B------:R-:W-:Y:S01]  /*22040*/  IADD3 R18, P6, R19.reuse, R38, RZ ;  /* 0x0000002613127210 */ /* 0x040fe20007fde0ff */
[----:B------:R-:W-:Y:S01]  /*22050*/  VIADD R21, R19, UR4 ;  /* 0x0000000413157c36 */ /* 0x000fe20008000000 */
[----:B------:R1:W-:Y:S01]  /*22060*/  @P4 STG.E.U8 desc[UR56][R6.64], R27 ;  /* 0x0000001b06004986 */ /* 0x0003e2000c101138 */
[----:B------:R-:W-:Y:S01]  /*22070*/  ISETP.LT.AND P2, PT, R135, UR6, !P2 ;  /* 0x0000000687007c0c */ /* 0x000fe2000d741270 */
[----:B------:R-:W-:Y:S01]  /*22080*/  ULDC UR6, c[0x0][0x228] ;  /* 0x00008a0000067ab9 */ /* 0x000fe20000000800 */
[----:B------:R-:W-:Y:S01]  /*22090*/  ISETP.LT.AND P4, PT, R141, UR8, !P1 ;  /* 0x000000088d007c0c */ /* 0x000fe2000cf81270 */
[----:B------:R4:W-:Y:S01]  /*220a0*/  @P5 STG.E.U8 desc[UR56][R16.64], R25 ;  /* 0x0000001910005986 */ /* 0x0009e2000c101138 */
[----:B------:R-:W-:Y:S01]  /*220b0*/  ULDC UR8, c[0x0][0x228] ;  /* 0x00008a0000087ab9 */ /* 0x000fe20000000800 */
[----:B------:R-:W-:Y:S01]  /*220c0*/  VIADD R20, R248, 0x13 ;  /* 0x00000013f8147836 */ /* 0x000fe20000000000 */
[----:B0-----:R-:W-:Y:S01]  /*220d0*/  IADD3 R4, P5, R19, R37, RZ ;  /* 0x0000002513047210 */ /* 0x001fe20007fbe0ff */
[----:B------:R-:W-:Y:S01]  /*220e0*/  IMAD.X R19, R73, 0x1, R36, P6 ;  /* 0x0000000149137824 */ /* 0x000fe200030e0624 */
[----:B------:R-:W-:Y:S01]  /*220f0*/  PRMT R23, R29, 0x7770, RZ ;  /* 0x000077701d177816 */ /* 0x000fe200000000ff */
[----:B------:R-:W-:Y:S01]  /*22100*/  ULDC UR4, c[0x0][0x22c] ;  /* 0x00008b0000047ab9 */ /* 0x000fe20000000800 */
[----:B------:R-:W-:Y:S01]  /*22110*/  ULDC UR12, c[0x0][0x228] ;  /* 0x00008a00000c7ab9 */ /* 0x000fe20000000800 */
[----:B-1----:R-:W-:-:S02]  /*22120*/  SHF.R.S32.HI R27, RZ, 0x1f, R21 ;  /* 0x0000001fff1b7819 */ /* 0x002fc40000011415 */
[----:B------:R-:W-:Y:S01]  /*22130*/  IADD3 R6, P6, R21, R0, RZ ;  /* 0x0000000015067210 */ /* 0x000fe20007fde0ff */
[----:B------:R-:W-:Y:S01]  /*22140*/  IMAD.X R5, R73, 0x1, R39, P5 ;  /* 0x0000000149057824 */ /* 0x000fe200028e0627 */
[C---:B----4-:R-:W-:Y:S02]  /*22150*/  PRMT R17, R32.reuse, 0x7772, RZ ;  /* 0x0000777220117816 */ /* 0x050fe400000000ff */
[----:B------:R-:W-:Y:S01]  /*22160*/  PRMT R25, R32, 0x7773, RZ ;  /* 0x0000777320197816 */ /* 0x000fe200000000ff */
[----:B------:R-:W-:Y:S02]  /*22170*/  IMAD.X R7, R27, 0x1, R2, P6 ;  /* 0x000000011b077824 */ /* 0x000fe400030e0602 */
[----:B------:R0:W-:Y:S01]  /*22180*/  @P3 STG.E.U8 desc[UR56][R18.64], R17 ;  /* 0x0000001112003986 */ /* 0x0001e2000c101138 */
[----:B------:R-:W-:Y:S01]  /*22190*/  ISETP.LT.AND P3, PT, R139, UR6, !P1 ;  /* 0x000000068b007c0c */ /* 0x000fe2000cf61270 */
[----:B------:R-:W-:Y:S02]  /*221a0*/  ULDC UR6, c[0x0][0x228] ;  /* 0x00008a0000067ab9 */ /* 0x000fe40000000800 */
        /* <DEDUP_REMOVED lines=12> */
[----:B----4-:R-:W-:Y:S01]  /*22270*/  PRMT R23, R29, 0x7771, RZ ;  /* 0x000077711d177816 */ /* 0x010fe200000000ff */
[----:B------:R-:W-:Y:S01]  /*22280*/  IMAD.X R5, R27, 0x1, R36, P5 ;  /* 0x000000011b057824 */ /* 0x000fe200028e0624 */
[----:B------:R-:W-:Y:S01]  /*22290*/  PRMT R7, R29, 0x7772, RZ ;  /* 0x000077721d077816 */ /* 0x000fe200000000ff */
[----:B------:R-:W-:Y:S01]  /*222a0*/  VIADD R21, R21, UR4 ;  /* 0x0000000415157c36 */ /* 0x000fe20008000000 */
[----:B------:R-:W-:Y:S01]  /*222b0*/  PRMT R29, R29, 0x7773, RZ ;  /* 0x000077731d1d7816 */ /* 0x000fe200000000ff */
[----:B------:R-:W-:Y:S01]  /*222c0*/  IMAD.X R19, R27, 0x1, R39, P6 ;  /* 0x000000011b137824 */ /* 0x000fe200030e0627 */
[----:B------:R-:W-:Y:S01]  /*222d0*/  @P3 STG.E.U8 desc[UR56][R16.64], R23 ;  /* 0x0000001710003986 */ /* 0x000fe2000c101138 */
[----:B------:R-:W-:Y:S01]  /*222e0*/  ISETP.LT.AND P5, PT, R137, UR10, !P2 ;  /* 0x0000000a89007c0c */ /* 0x000fe2000d7a1270 */
[----:B------:R-:W-:Y:S01]  /*222f0*/  VIADD R20, R248, 0x14 ;  /* 0x00000014f8147836 */ /* 0x000fe20000000000 */
[----:B------:R-:W-:Y:S01]  /*22300*/  SHF.R.S32.HI R53, RZ, 0x1f, R21 ;  /* 0x0000001fff357819 */ /* 0x000fe20000011415 */
[----:B------:R0:W-:Y:S01]  /*22310*/  @P4 STG.E.U8 desc[UR56][R4.64], R7 ;  /* 0x0000000704004986 */ /* 0x0001e2000c101138 */
[----:B------:R-:W-:Y:S01]  /*22320*/  ISETP.LT.AND P4, PT, R141, UR6, !P2 ;  /* 0x000000068d007c0c */ /* 0x000fe2000d781270 */
[----:B------:R-:W-:Y:S01]  /*22330*/  ULDC UR4, c[0x0][0x22c] ;  /* 0x00008b0000047ab9 */ /* 0x000fe20000000800 */
[----:B------:R-:W-:Y:S01]  /*22340*/  IADD3 R6, P3, R21, R3, RZ ;  /* 0x0000000315067210 */ /* 0x000fe20007f7e0ff */
[----:B------:R1:W-:Y:S01]  /*22350*/  @P1 STG.E.U8 desc[UR56][R18.64], R29 ;  /* 0x0000001d12001986 */ /* 0x0003e2000c101138 */
[----:B------:R-:W-:Y:S01]  /*22360*/  ISETP.LT.AND P1, PT, R139, UR8, !P2 ;  /* 0x000000088b007c0c */ /* 0x000fe2000d721270 */
[----:B------:R-:W-:Y:S01]  /*22370*/  ULDC UR8, c[0x0][0x228] ;  /* 0x00008a0000087ab9 */ /* 0x000fe20000000800 */
[C---:B------:R-:W-:Y:S01]  /*22380*/  PRMT R27, R33.reuse, 0x7770, RZ ;  /* 0x00007770211b7816 */ /* 0x040fe200000000ff */
[----:B------:R-:W-:Y:S01]  /*22390*/  ULDC UR10, c[0x0][0x228] ;  /* 0x00008a00000a7ab9 */ /* 0x000fe20000000800 */
[----:B------:R-:W-:Y:S01]  /*223a0*/  PRMT R25, R33, 0x7771, RZ ;  /* 0x0000777121197816 */ /* 0x000fe200000000ff */
[----:B------:R-:W-:Y:S01]  /*223b0*/  ULDC UR6, c[0x0][0x22c] ;  /* 0x00008b0000067ab9 */ /* 0x000fe20000000800 */
[----:B0-----:R-:W-:Y:S01]  /*223c0*/  IADD3 R4, P6, R21, R0, RZ ;  /* 0x0000000015047210 */ /* 0x001fe20007fde0ff */
[----:B------:R-:W-:-:S04]  /*223d0*/  IMAD.X R7, R53, 0x1, R52, P3 ;  /* 0x0000000135077824 */ /* 0x000fc800018e0634 */
[----:B------:R-:W-:Y:S01]  /*223e0*/  IMAD.X R5, R53, 0x1, R2, P6 ;  /* 0x0000000135057824 */ /* 0x000fe200030e0602 */
[----:B------:R-:W-:Y:S02]  /*223f0*/  IADD3 R16, P6, R21, R38, RZ ;  /* 0x0000002615107210 */ /* 0x000fe40007fde0ff */
[----:B------:R-:W-:Y:S01]  /*22400*/  ISETP.GE.AND P3, PT, R20, UR4, PT ;  /* 0x0000000414007c0c */ /* 0x000fe2000bf66270 */
[----:B------:R-:W-:Y:S01]  /*22410*/  ULDC UR4, c[0x0][0x248] ;  /* 0x0000920000047ab9 */ /* 0x000fe20000000800 */
[----:B------:R-:W-:Y:S01]  /*22420*/  PRMT R23, R33, 0x7772, RZ ;  /* 0x0000777221177816 */ /* 0x000fe200000000ff */
[----:B------:R-:W-:Y:S01]  /*22430*/  IMAD.X R17, R53, 0x1, R36, P6 ;  /* 0x0000000135117824 */ /* 0x000fe200030e0624 */
[----:B------:R0:W-:Y:S01]  /*22440*/  @P4 STG.E.U8 desc[UR56][R4.64], R27 ;  /* 0x0000001b04004986 */ /* 0x0001e2000c101138 */
[----:B-1----:R-:W-:Y:S01]  /*22450*/  VIADD R19, R21, UR4 ;  /* 0x0000000415137c36 */ /* 0x002fe20008000000 */
[----:B------:R-:W-:Y:S01]  /*22460*/  ISETP.LT.AND P2, PT, R135, UR8, !P2 ;  /* 0x0000000887007c0c */ /* 0x000fe2000d741270 */
[C---:B------:R-:W-:Y:S01]  /*22470*/  VIADD R18, R248.reuse, 0x15 ;  /* 0x00000015f8127836 */ /* 0x040fe20000000000 */
        /* <DEDUP_REMOVED lines=8> */
[----:B0-----:R-:W-:Y:S01]  /*22500*/  IADD3 R4, P6, R21, R37, RZ ;  /* 0x0000002515047210 */ /* 0x001fe20007fde0ff */
[----:B------:R-:W-:Y:S01]  /*22510*/  VIADD R20, R248, 0x16 ;  /* 0x00000016f8147836 */ /* 0x000fe20000000000 */
[----:B------:R-:W-:Y:S01]  /*22520*/  SHF.R.S32.HI R27, RZ, 0x1f, R19 ;  /* 0x0000001fff1b7819 */ /* 0x000fe20000011413 */
[----:B------:R-:W-:Y:S01]  /*22530*/  ULDC UR12, c[0x0][0x228] ;  /* 0x00008a00000c7ab9 */ /* 0x000fe20000000800 */
[----:B-1----:R-:W-:Y:S01]  /*22540*/  IADD3 R6, P1, R19, R0, RZ ;  /* 0x0000000013067210 */ /* 0x002fe20007f3e0ff */
[----:B------:R-:W-:Y:S01]  /*22550*/  IMAD.X R5, R53, 0x1, R39, P6 ;  /* 0x0000000135057824 */ /* 0x000fe200030e0627 */
[----:B----4-:R-:W-:-:S03]  /*22560*/  IADD3 R16, P6, R19, R3, RZ ;  /* 0x0000000313107210 */ /* 0x010fc60007fde0ff */
        /* <DEDUP_REMOVED lines=16> */
[----:B------:R-:W-:Y:S01]  /*22670*/  SHF.R.S32.HI R29, RZ, 0x1f, R21 ;  /* 0x0000001fff1d7819 */ /* 0x000fe20000011415 */
[----:B------:R-:W-:Y:S01]  /*22680*/  ULDC UR6, c[0x0][0x228] ;  /* 0x00008a0000067ab9 */ /* 0x000fe20000000800 */
[----:B0-----:R-:W-:Y:S01]  /*22690*/  IADD3 R4, P5, R19, R37, RZ ;  /* 0x0000002513047210 */ /* 0x001fe20007fbe0ff */
[----:B------:R-:W-:Y:S01]  /*226a0*/  IMAD.X R19, R27, 0x1, R36, P6 ;  /* 0x000000011b137824 */ /* 0x000fe200030e0624 */
[----:B------:R-:W-:Y:S01]  /*226b0*/  ULDC UR4, c[0x0][0x22c] ;  /* 0x00008b0000047ab9 */ /* 0x000fe20000000800 */
[----:B-1----:R-:W-:-:S02]  /*226c0*/  IADD3 R6, P6, R21, R0, RZ ;  /* 0x0000000015067210 */ /* 0x002fc40007fde0ff */
[----:B------:R-:W-:Y:S01]  /*226d0*/  IMAD.X R5, R27, 0x1, R39, P5 ;  /* 0x000000011b057824 */ /* 0x000fe200028e0627 */
[----:B------:R-:W-:Y:S02]  /*226e0*/  PRMT R25, R34, 0x7770, RZ ;  /* 0x0000777022197816 */ /* 0x000fe400000000ff */
[C---:B----4-:R-:W-:Y:S01]  /*226f0*/  PRMT R17, R30.reuse, 0x7772, RZ ;  /* 0x000077721e117816 */ /* 0x050fe200000000ff */
[----:B------:R-:W-:Y:S01]  /*22700*/  IMAD.X R7, R29, 0x1, R2, P6 ;  /* 0x000000011d077824 */ /* 0x000fe200030e0602 */
[----:B------:R-:W-:-:S03]  /*22710*/  PRMT R23, R30, 0x7773, RZ ;  /* 0x000077731e177816 */ /* 0x000fc600000000ff */
[----:B------:R0:W-:Y:S01]  /*22720*/  @P2 STG.E.U8 desc[UR56][R18.64], R17 ;  /* 0x0000001112002986 */ /* 0x0001e2000c101138 */
[----:B------:R-:W-:-:S03]  /*22730*/  IADD3 R16, P2, R21, R3, RZ ;  /* 0x0000000315107210 */ /* 0x000fc60007f5e0ff */
        /* <DEDUP_REMOVED lines=14> */
[----:B------:R-:W-:Y:S01]  /*22820*/  IMAD.X R5, R29, 0x1, R36, P5 ;  /* 0x000000011d057824 */ /* 0x000fe200028e0624 */
[C---:B----4-:R-:W-:Y:S01]  /*22830*/  PRMT R25, R34.reuse, 0x7772, RZ ;  /* 0x0000777222197816 */ /* 0x050fe200000000ff */
        /* <DEDUP_REMOVED lines=8> */
[----:B------:R-:W-:-:S03]  /*228c0*/  IADD3 R6, P5, R21, R3, RZ ;  /* 0x0000000315067210 */ /* 0x000fc60007fbe0ff */
[----:B------:R1:W-:Y:S01]  /*228d0*/  @P1 STG.E.U8 desc[UR56][R18.64], R23 ;  /* 0x0000001712001986 */ /* 0x0003e2000c101138 */
[----:B------:R-:W-:Y:S01]  /*228e0*/  ISETP.LT.AND P1, PT, R141, UR6, !P2 ;  /* 0x000000068d007c0c */ /* 0x000fe2000d721270 */
[----:B------:R-:W-:Y:S01]  /*228f0*/  ULDC UR6, c[0x0][0x22c] ;  /* 0x00008b0000067ab9 */ /* 0x000fe20000000800 */
[----:B------:R-:W-:Y:S01]  /*22900*/  ISETP.LT.AND P4, PT, R139, UR8, !P2 ;  /* 0x000000088b007c0c */ /* 0x000fe2000d781270 */
[----:B------:R-:W-:Y:S01]  /*22910*/  ULDC UR8, c[0x0][0x228] ;  /* 0x00008a0000087ab9 */ /* 0x000fe20000000800 */
[----:B0-----:R-:W-:Y:S02]  /*22920*/  IADD3 R4, P3, R21, R0, RZ ;  /* 0x0000000015047210 */ /* 0x001fe40007f7e0ff */
[----:B------:R-:W-:Y:S01]  /*22930*/  ISETP.LT.AND P6, PT, R137, UR10, !P2 ;  /* 0x0000000a89007c0c */ /* 0x000fe2000d7c1270 */
[----:B------:R-:W-:Y:S02]  /*22940*/  ULDC UR10, c[0x0][0x228] ;  /* 0x00008a00000a7ab9 */ /* 0x000fe40000000800 */
[----:B------:R-:W-:Y:S01]  /*22950*/  IMAD.X R5, R29, 0x1, R2, P3 ;  /* 0x000000011d057824 */ /* 0x000fe200018e0602 */
[----:B------:R-:W-:Y:S01]  /*22960*/  ISETP.GE.AND P3, PT, R7, UR4, PT ;  /* 0x0000000407007c0c */ /* 0x000fe2000bf66270 */
[----:B------:R-:W-:Y:S01]  /*22970*/  IMAD.X R7, R29, 0x1, R52, P5 ;  /* 0x000000011d077824 */ /* 0x000fe200028e0634 */
[----:B------:R-:W-:Y:S01]  /*22980*/  IADD3 R16, P5, R21, R38, RZ ;  /* 0x0000002615107210 */ /* 0x000fe20007fbe0ff */
[----:B------:R-:W-:Y:S01]  /*22990*/  ULDC UR4, c[0x0][0x248] ;  /* 0x0000920000047ab9 */ /* 0x000fe20000000800 */
[----:B------:R-:W-:-:S02]  /*229a0*/  PRMT R27, R31, 0x7770, RZ ;  /* 0x000077701f1b7816 */ /* 0x000fc400000000ff */
[----:B------:R-:W-:Y:S01]  /*229b0*/  PRMT R25, R31, 0x7771, RZ ;  /* 0x000077711f197816 */ /* 0x000fe200000000ff */
[----:B------:R-:W-:Y:S01]  /*229c0*/  IMAD.X R17, R29, 0x1, R36, P5 ;  /* 0x000000011d117824 */ /* 0x000fe200028e0624 */
[----:B-1----:R-:W-:Y:S01]  /*229d0*/  PRMT R23, R31, 0x7772, RZ ;  /* 0x000077721f177816 */ /* 0x002fe200000000ff */
[----:B------:R0:W-:Y:S01]  /*229e0*/  @P1 STG.E.U8 desc[UR56][R4.64], R27 ;  /* 0x0000001b04001986 */ /* 0x0001e2000c101138 */
[----:B------:R-:W-:Y:S01]  /*229f0*/  VIADD R19, R21, UR4 ;  /* 0x0000000415137c36 */ /* 0x000fe20008000000 */
[----:B------:R-:W-:Y:S01]  /*22a00*/  ISETP.LT.AND P2, PT, R135, UR8, !P2 ;  /* 0x0000000887007c0c */ /* 0x000fe2000d741270 */
[C---:B------:R-:W-:Y:S01]  /*22a10*/  VIADD R18, R248.reuse, 0x18 ;  /* 0x00000018f8127836 */ /* 0x040fe20000000000 */
[----:B------:R1:W-:Y:S01]  /*22a20*/  @P4 STG.E.U8 desc[UR56][R6.64], R25 ;  /* 0x0000001906004986 */ /* 0x0003e2000c101138 */
[----:B------:R-:W-:Y:S01]  /*22a30*/  ISETP.LT.AND P4, PT, R141, UR10, !P3 ;  /* 0x0000000a8d007c0c */ /* 0x000fe2000df81270 */
[----:B------:R-:W-:Y:S01]  /*22a40*/  ULDC UR4, c[0x0][0x248] ;  /* 0x0000920000047ab9 */ /* 0x000fe20000000800 */
[----:B------:R-:W-:Y:S01]  /*22a50*/  ISETP.LT.AND P5, PT, R139, UR12, !P3 ;  /* 0x0000000c8b007c0c */ /* 0x000fe2000dfa1270 */
[----:B------:R4:W-:Y:S01]  /*22a60*/  @P6 STG.E.U8 desc[UR56][R16.64], R23 ;  /* 0x0000001710006986 */ /* 0x0009e2000c101138 */
[----:B------:R-:W-:Y:S01]  /*22a70*/  PRMT R31, R31, 0x7773, RZ ;  /* 0x000077731f1f7816 */ /* 0x000fe200000000ff */
        /* <DEDUP_REMOVED lines=9> */
[----:B------:R-:W-:Y:S01]  /*22b10*/  IMAD.X R7, R27, 0x1, R2, P1 ;  /* 0x000000011b077824 */ /* 0x000fe200008e0602 */
[----:B------:R-:W-:Y:S01]  /*22b20*/  ISETP.GE.AND P1, PT, R18, UR6, PT ;  /* 0x0000000612007c0c */ /* 0x000fe2000bf26270 */
[----:B------:R-:W-:Y:S01]  /*22b30*/  ULDC UR6, c[0x0][0x228] ;  /* 0x00008a0000067ab9 */ /* 0x000fe20000000800 */
[----:B------:R-:W-:Y:S01]  /*22b40*/  PRMT R25, R35, 0x7770, RZ ;  /* 0x0000777023197816 */ /* 0x000fe200000000ff */
        /* <DEDUP_REMOVED lines=19> */
[C---:B----4-:R-:W-:Y:S02]  /*22c80*/  PRMT R23, R35.reuse, 0x7773, RZ ;  /* 0x0000777323177816 */ /* 0x050fe400000000ff */
[----:B------:R-:W-:Y:S01]  /*22c90*/  PRMT R35, R35, 0x7772, RZ ;  /* 0x0000777223237816 */ /* 0x000fe200000000ff */
[----:B------:R-:W-:Y:S01]  /*22ca0*/  IMAD.X R7, R29, 0x1, R2, P6 ;  /* 0x000000011d077824 */ /* 0x000fe200030e0602 */
[----:B------:R-:W-:-:S03]  /*22cb0*/  PRMT R25, R40, 0x7770, RZ ;  /* 0x0000777028197816 */ /* 0x000fc600000000ff */
[----:B------:R0:W-:Y:S01]  /*22cc0*/  @P2 STG.E.U8 desc[UR56][R18.64], R35 ;  /* 0x0000002312002986 */ /* 0x0001e2000c101138 */
[----:B------:R-:W-:-:S03]  /*22cd0*/  IADD3 R16, P2, R21, R3, RZ ;  /* 0x0000000315107210 */ /* 0x000fc60007f5e0ff */
[----:B------:R1:W-:Y:S01]  /*22ce0*/  @P3 STG.E.U8 desc[UR56][R4.64], R23 ;  /* 0x0000001704003986 */ /* 0x0003e2000c101138 */
[----:B------:R-:W-:Y:S01]  /*22cf0*/  ISETP.LT.AND P3, PT, R139, UR6, !P1 ;  /* 0x000000068b007c0c */ /* 0x000fe2000cf61270 */
[----:B------:R-:W-:Y:S02]  /*22d00*/  IMAD.X R17, R29, 0x1, R52, P2 ;  /* 0x000000011d117824 */ /* 0x000fe400010e0634 */
[----:B------:R4:W-:Y:S01]  /*22d10*/  @P4 STG.E.U8 desc[UR56][R6.64], R25 ;  /* 0x0000001906004986 */ /* 0x0009e2000c101138 */
[----:B------:R-:W-:Y:S01]  /*22d20*/  ISETP.LT.AND P4, PT, R137, UR8, !P1 ;  /* 0x0000000889007c0c */ /* 0x000fe2000cf81270 */
[----:B------:R-:W-:Y:S01]  /*22d30*/  ULDC UR6, c[0x0][0x228] ;  /* 0x00008a0000067ab9 */ /* 0x000fe20000000800 */
[----:B------:R-:W-:Y:S01]  /*22d40*/  ISETP.LT.AND P1, PT, R135, UR10, !P1 ;  /* 0x0000000a87007c0c */ /* 0x000fe2000cf21270 */
[----:B------:R-:W-:Y:S01]  /*22d50*/  ULDC UR8, c[0x0][0x228] ;  /* 0x00008a0000087ab9 */ /* 0x000fe20000000800 */
[C---:B0-----:R-:W-:Y:S01]  /*22d60*/  IADD3 R18, P6, R21.reuse, R37, RZ ;  /* 0x0000002515127210 */ /* 0x041fe20007fde0ff */
[----:B------:R-:W-:Y:S01]  /*22d70*/  ULDC UR10, c[0x0][0x228] ;  /* 0x00008a00000a7ab9 */ /* 0x000fe20000000800 */
[----:B-1----:R-:W-:-:S02]  /*22d80*/  IADD3 R4, P5, R21, R38, RZ ;  /* 0x0000002615047210 */ /* 0x002fc40007fbe0ff */
        /* <DEDUP_REMOVED lines=19> */
[----:B------:R-:W-:Y:S01]  /*22ec0*/  PRMT R27, R56, 0x7770, RZ ;  /* 0x00007770381b7816 */ /* 0x000fe200000000ff */
[----:B------:R-:W-:Y:S01]  /*22ed0*/  ULDC UR10, c[0x0][0x228] ;  /* 0x00008a00000a7ab9 */ /* 0x000fe20000000800 */
[----:B0-----:R-:W-:Y:S01]  /*22ee0*/  IADD3 R4, P6, R21, R0, RZ ;  /* 0x0000000015047210 */ /* 0x001fe20007fde0ff */
[----:B------:R-:W-:-:S04]  /*22ef0*/  ULDC UR6, c[0x0][0x22c] ;  /* 0x00008b0000067ab9 */ /* 0x000fc80000000800 */
[----:B------:R-:W-:Y:S01]  /*22f00*/  IMAD.X R5, R29, 0x1, R2, P6 ;  /* 0x000000011d057824 */ /* 0x000fe200030e0602 */
[----:B------:R-:W-:Y:S01]  /*22f10*/  IADD3 R16, P6, R21, R38, RZ ;  /* 0x0000002615107210 */ /* 0x000fe20007fde0ff */
[C---:B-1----:R-:W-:Y:S01]  /*22f20*/  IMAD.X R7, R29.reuse, 0x1, R52, P3 ;  /* 0x000000011d077824 */ /* 0x042fe200018e0634 */
[----:B------:R-:W-:Y:S01]  /*22f30*/  ISETP.GE.AND P3, PT, R20, UR4, PT ;  /* 0x0000000414007c0c */ /* 0x000fe2000bf66270 */
[----:B------:R-:W-:Y:S01]  /*22f40*/  ULDC UR4, c[0x0][0x248] ;  /* 0x0000920000047ab9 */ /* 0x000fe20000000800 */
[C---:B------:R-:W-:Y:S01]  /*22f50*/  PRMT R25, R56.reuse, 0x7771, RZ ;  /* 0x0000777138197816 */ /* 0x040fe200000000ff */
[----:B------:R-:W-:Y:S01]  /*22f60*/  IMAD.X R17, R29, 0x1, R36, P6 ;  /* 0x000000011d117824 */ /* 0x000fe200030e0624 */
[----:B------:R-:W-:Y:S01]  /*22f70*/  PRMT R23, R56, 0x7772, RZ ;  /* 0x0000777238177816 */ /* 0x000fe200000000ff */
[----:B------:R-:W-:Y:S01]  /*22f80*/  VIADD R19, R21, UR4 ;  /* 0x0000000415137c36 */ /* 0x000fe20008000000 */
[----:B------:R-:W-:Y:S01]  /*22f90*/  ISETP.LT.AND P2, PT, R135, UR8, !P2 ;  /* 0x0000000887007c0c */ /* 0x000fe2000d741270 */
[----:B------:R0:W-:Y:S01]  /*22fa0*/  @P4 STG.E.U8 desc[UR56][R4.64], R27 ;  /* 0x0000001b04004986 */ /* 0x0001e2000c101138 */
[----:B------:R-:W-:Y:S01]  /*22fb0*/  ISETP.LT.AND P4, PT, R141, UR10, !P3 ;  /* 0x0000000a8d007c0c */ /* 0x000fe2000df81270 */
[C---:B------:R-:W-:Y:S01]  /*22fc0*/  VIADD R18, R248.reuse, 0x1b ;  /* 0x0000001bf8127836 */ /* 0x040fe20000000000 */
[----:B------:R-:W-:Y:S01]  /*22fd0*/  SHF.R.S32.HI R31, RZ, 0x1f, R19 ;  /* 0x0000001fff1f7819 */ /* 0x000fe20000011413 */
[----:B------:R1:W-:Y:S01]  /*22fe0*/  @P1 STG.E.U8 desc[UR56][R6.64], R25 ;  /* 0x0000001906001986 */ /* 0x0003e2000c101138 */
[----:B------:R-:W-:Y:S01]  /*22ff0*/  ULDC UR4, c[0x0][0x248] ;  /* 0x0000920000047ab9 */ /* 0x000fe20000000800 */
[----:B------:R-:W-:Y:S01]  /*23000*/  ULDC UR8, c[0x0][0x228] ;  /* 0x00008a0000087ab9 */ /* 0x000fe20000000800 */
[----:B------:R-:W-:Y:S01]  /*23010*/  ULDC UR10, c[0x0][0x228] ;  /* 0x00008a00000a7ab9 */ /* 0x000fe20000000800 */
[----:B------:R4:W-:Y:S01]  /*23020*/  @P5 STG.E.U8 desc[UR56][R16.64], R23 ;  /* 0x0000001710005986 */ /* 0x0009e2000c101138 */
[----:B------:R-:W-:Y:S01]  /*23030*/  ISETP.LT.AND P5, PT, R139, UR12, !P3 ;  /* 0x0000000c8b007c0c */ /* 0x000fe2000dfa1270 */
[----:B------:R-:W-:Y:S01]  /*23040*/  VIADD R20, R248, 0x1c ;  /* 0x0000001cf8147836 */ /* 0x000fe20000000000 */
[----:B------:R-:W-:Y:S01]  /*23050*/  ULDC UR12, c[0x0][0x228] ;  /* 0x00008a00000c7ab9 */ /* 0x000fe20000000800 */
[----:B0-----:R-:W-:-:S02]  /*23060*/  IADD3 R4, P6, R21, R37, RZ ;  /* 0x0000002515047210 */ /* 0x001fc40007fde0ff */
[----:B-1----:R-:W-:-:S03]  /*23070*/  IADD3 R6, P1, R19, R0, RZ ;  /* 0x0000000013067210 */ /* 0x002fc60007f3e0ff */
[----:B------:R-:W-:Y:S01]  /*23080*/  IMAD.X R5, R29, 0x1, R39, P6 ;  /* 0x000000011d057824 */ /* 0x000fe200030e0627 */
[----:B------:R-:W-:Y:S02]  /*23090*/  PRMT R27, R56, 0x7773, RZ ;  /* 0x00007773381b7816 */ /* 0x000fe400000000ff */
[----:B----4-:R-:W-:Y:S01]  /*230a0*/  IADD3 R16, P6, R19, R3, RZ ;  /* 0x0000000313107210 */ /* 0x010fe20007fde0ff */
        /* <DEDUP_REMOVED lines=17> */
[----:B------:R-:W-:Y:S01]  /*231c0*/  ULDC UR4, c[0x0][0x22c] ;  /* 0x00008b0000047ab9 */ /* 0x000fe20000000800 */
[----:B0-----:R-:W-:Y:S01]  /*231d0*/  IADD3 R4, P5, R19, R37, RZ ;  /* 0x0000002513047210 */ /* 0x001fe20007fbe0ff */
[----:B------:R-:W-:Y:S01]  /*231e0*/  IMAD.X R19, R31, 0x1, R36, P6 ;  /* 0x000000011f137824 */ /* 0x000fe200030e0624 */
[----:B-1----:R-:W-:-:S02]  /*231f0*/  SHF.R.S32.HI R25, RZ, 0x1f, R21 ;  /* 0x0000001fff197819 */ /* 0x002fc40000011415 */
[----:B------:R-:W-:Y:S01]  /*23200*/  IADD3 R6, P6, R21, R0, RZ ;  /* 0x0000000015067210 */ /* 0x000fe20007fde0ff */
[----:B------:R-:W-:Y:S01]  /*23210*/  IMAD.X R5, R31, 0x1, R39, P5 ;  /* 0x000000011f057824 */ /* 0x000fe200028e0627 */
[C---:B----4-:R-:W-:Y:S02]  /*23220*/  PRMT R17, R41.reuse, 0x7772, RZ ;  /* 0x0000777229117816 */ /* 0x050fe400000000ff */
[----:B------:R-:W-:Y:S01]  /*23230*/  PRMT R41, R41, 0x7773, RZ ;  /* 0x0000777329297816 */ /* 0x000fe200000000ff */
[----:B------:R-:W-:Y:S01]  /*23240*/  IMAD.X R7, R25, 0x1, R2, P6 ;  /* 0x0000000119077824 */ /* 0x000fe200030e0602 */
[----:B------:R-:W-:Y:S01]  /*23250*/  PRMT R23, R57, 0x7770, RZ ;  /* 0x0000777039177816 */ /* 0x000fe200000000ff */
[----:B------:R-:W-:Y:S04]  /*23260*/  @P2 STG.E.U8 desc[UR56][R18.64], R17 ;  /* 0x0000001112002986 */ /* 0x000fe8000c101138 */
[----:B------:R0:W-:Y:S01]  /*23270*/  @P3 STG.E.U8 desc[UR56][R4.64], R41 ;  /* 0x0000002904003986 */ /* 0x0001e2000c101138 */
[----:B------:R-:W-:Y:S01]  /*23280*/  ISETP.LT.AND P3, PT, R139, UR6, !P1 ;  /* 0x000000068b007c0c */ /* 0x000fe2000cf61270 */
[----:B------:R-:W-:-:S02]  /*23290*/  ULDC UR6, c[0x0][0x228] ;  /* 0x00008a0000067ab9 */ /* 0x000fc40000000800 */
[----:B------:R1:W-:Y:S01]  /*232a0*/  @P4 STG.E.U8 desc[UR56][R6.64], R23 ;  /* 0x0000001706004986 */ /* 0x0003e2000c101138 */
[----:B------:R-:W-:Y:S01]  /*232b0*/  ISETP.LT.AND P4, PT, R137, UR8, !P1 ;  /* 0x0000000889007c0c */ /* 0x000fe2000cf81270 */
[----:B------:R-:W-:Y:S01]  /*232c0*/  ULDC UR8, c[0x0][0x228] ;  /* 0x00008a0000087ab9 */ /* 0x000fe20000000800 */
[----:B------:R-:W-:Y:S02]  /*232d0*/  IADD3 R16, P2, R21, R3, RZ ;  /* 0x0000000315107210 */ /* 0x000fe40007f5e0ff */
[----:B------:R-:W-:Y:S01]  /*232e0*/  ISETP.LT.AND P1, PT, R135, UR10, !P1 ;  /* 0x0000000a87007c0c */ /* 0x000fe2000cf21270 */
[----:B------:R-:W-:Y:S01]  /*232f0*/  ULDC UR10, c[0x0][0x228] ;  /* 0x00008a00000a7ab9 */ /* 0x000fe20000000800 */
[----:B0-----:R-:W-:Y:S01]  /*23300*/  IADD3 R4, P5, R21, R38, RZ ;  /* 0x0000002615047210 */ /* 0x001fe20007fbe0ff */
[----:B------:R-:W-:Y:S01]  /*23310*/  IMAD.X R17, R25, 0x1, R52, P2 ;  /* 0x0000000119117824 */ /* 0x000fe200010e0634 */
[----:B------:R-:W-:Y:S02]  /*23320*/  IADD3 R18, P6, R21, R37, RZ ;  /* 0x0000002515127210 */ /* 0x000fe40007fde0ff */
[----:B-1----:R-:W-:Y:S01]  /*23330*/  PRMT R23, R57, 0x7771, RZ ;  /* 0x0000777139177816 */ /* 0x002fe200000000ff */
[----:B------:R-:W-:Y:S01]  /*23340*/  IMAD.X R5, R25, 0x1, R36, P5 ;  /* 0x0000000119057824 */ /* 0x000fe200028e0624 */
[----:B------:R-:W-:Y:S01]  /*23350*/  ISETP.GE.AND P2, PT, R20, UR4, PT ;  /* 0x0000000414007c0c */ /* 0x000fe2000bf46270 */
[----:B------:R-:W-:Y:S01]  /*23360*/  ULDC UR4, c[0x0][0x248] ;  /* 0x0000920000047ab9 */ /* 0x000fe20000000800 */
        /* <DEDUP_REMOVED lines=11> */
[----:B------:R-:W-:Y:S01]  /*23420*/  ISETP.LT.AND P5, PT, R137, UR10, !P2 ;  /* 0x0000000a89007c0c */ /* 0x000fe2000d7a1270 */
[----:B------:R1:W-:Y:S01]  /*23430*/  @P1 STG.E.U8 desc[UR56][R18.64], R57 ;  /* 0x0000003912001986 */ /* 0x0003e2000c101138 */
[C---:B------:R-:W-:Y:S01]  /*23440*/  IADD3 R6, P1, R21.reuse, R3, RZ ;  /* 0x0000000315067210 */ /* 0x040fe20007f3e0ff */
        /* <DEDUP_REMOVED lines=16> */
[----:B------:R-:W-:Y:S01]  /*23550*/  VIADD R18, R248, 0x1e ;  /* 0x0000001ef8127836 */ /* 0x000fe20000000000 */
[----:B------:R1:W-:Y:S01]  /*23560*/  @P3 STG.E.U8 desc[UR56][R6.64], R25 ;  /* 0x0000001906003986 */ /* 0x0003e2000c101138 */
[----:B------:R-:W-:Y:S01]  /*23570*/  ISETP.LT.AND P3, PT, R135, UR8, !P2 ;  /* 0x0000000887007c0c */ /* 0x000fe2000d761270 */
[----:B------:R-:W-:Y:S01]  /*23580*/  ULDC UR8, c[0x0][0x228] ;  /* 0x00008a0000087ab9 */ /* 0x000fe20000000800 */
[----:B------:R-:W-:Y:S01]  /*23590*/  ULDC UR4, c[0x0][0x248] ;  /* 0x0000920000047ab9 */ /* 0x000fe20000000800 */
[----:B------:R4:W-:Y:S01]  /*235a0*/  @P5 STG.E.U8 desc[UR56][R16.64], R23 ;  /* 0x0000001710005986 */ /* 0x0009e2000c101138 */
[----:B------:R-:W-:Y:S01]  /*235b0*/  ISETP.LT.AND P5, PT, R139, UR12, !P1 ;  /* 0x0000000c8b007c0c */ /* 0x000fe2000cfa1270 */
[----:B------:R-:W-:Y:S01]  /*235c0*/  ULDC UR10, c[0x0][0x228] ;  /* 0x00008a00000a7ab9 */ /* 0x000fe20000000800 */
[----:B------:R-:W-:Y:S01]  /*235d0*/  ULDC UR12, c[0x0][0x228] ;  /* 0x00008a00000c7ab9 */ /* 0x000fe20000000800 */
[----:B0-----:R-:W-:-:S02]  /*235e0*/  IADD3 R4, P6, R21, R37, RZ ;  /* 0x0000002515047210 */ /* 0x001fc40007fde0ff */
[----:B------:R-:W-:Y:S02]  /*235f0*/  SHF.R.S32.HI R27, RZ, 0x1f, R19 ;  /* 0x0000001fff1b7819 */ /* 0x000fe40000011413 */
[----:B-1----:R-:W-:Y:S01]  /*23600*/  IADD3 R6, P2, R19, R0, RZ ;  /* 0x0000000013067210 */ /* 0x002fe20007f5e0ff */
[--C-:B------:R-:W-:Y:S01]  /*23610*/  IMAD.X R5, R29, 0x1, R39.reuse, P6 ;  /* 0x000000011d057824 */ /* 0x100fe200030e0627 */
[----:B------:R-:W-:Y:S02]  /*23620*/  PRMT R21, R42, 0x7773, RZ ;  /* 0x000077732a157816 */ /* 0x000fe400000000ff */
[----:B----4-:R-:W-:Y:S01]  /*23630*/  IADD3 R16, P6, R19, R3, RZ ;  /* 0x0000000313107210 */ /* 0x010fe20007fde0ff */
[C---:B------:R-:W-:Y:S01]  /*23640*/  IMAD.X R7, R27.reuse, 0x1, R2, P2 ;  /* 0x000000011b077824 */ /* 0x040fe200010e0602 */
[C---:B------:R-:W-:Y:S01]  /*23650*/  PRMT R25, R58.reuse, 0x7770, RZ ;  /* 0x000077703a197816 */ /* 0x040fe200000000ff */
[----:B------:R0:W-:Y:S01]  /*23660*/  @P3 STG.E.U8 desc[UR56][R4.64], R21 ;  /* 0x0000001504003986 */ /* 0x0001e2000c101138 */
[----:B------:R-:W-:Y:S01]  /*23670*/  PRMT R23, R58, 0x7771, RZ ;  /* 0x000077713a177816 */ /* 0x000fe200000000ff */
[----:B------:R-:W-:Y:S01]  /*23680*/  IMAD.X R17, R27, 0x1, R52, P6 ;  /* 0x000000011b117824 */ /* 0x000fe200030e0634 */
[----:B------:R-:W-:Y:S01]  /*23690*/  ISETP.GE.AND P2, PT, R18, UR6, PT ;  /* 0x0000000612007c0c */ /* 0x000fe2000bf46270 */
[----:B------:R1:W-:Y:S01]  /*236a0*/  @P4 STG.E.U8 desc[UR56][R6.64], R25 ;  /* 0x0000001906004986 */ /* 0x0003e2000c101138 */
[----:B------:R-:W-:Y:S01]  /*236b0*/  ISETP.LT.AND P4, PT, R137, UR8, !P1 ;  /* 0x0000000889007c0c */ /* 0x000fe2000cf81270 */
[----:B------:R-:W-:Y:S01]  /*236c0*/  VIADD R20, R19, UR4 ;  /* 0x0000000413147c36 */ /* 0x000fe20008000000 */
[----:B------:R-:W-:Y:S01]  /*236d0*/  ISETP.LT.AND P3, PT, R135, UR10, !P1 ;  /* 0x0000000a87007c0c */ /* 0x000fe2000cf61270 */
[----:B------:R4:W-:Y:S01]  /*236e0*/  @P5 STG.E.U8 desc[UR56][R16.64], R23 ;  /* 0x0000001710005986 */ /* 0x0009e2000c101138 */
[----:B------:R-:W-:Y:S01]  /*236f0*/  ISETP.LT.AND P5, PT, R141, UR12, !P2 ;  /* 0x0000000c8d007c0c */ /* 0x000fe2000d7a1270 */
[----:B------:R-:W-:Y:S01]  /*23700*/  VIADD R18, R248, 0x1f ;  /* 0x0000001ff8127836 */ /* 0x000fe20000000000 */
[----:B------:R-:W-:Y:S01]  /*23710*/  ULDC UR6, c[0x0][0x22c] ;  /* 0x00008b0000067ab9 */ /* 0x000fe20000000800 */
[C---:B0-----:R-:W-:Y:S01]  /*23720*/  IADD3 R4, P1, R19.reuse, R38, RZ ;  /* 0x0000002613047210 */ /* 0x041fe20007f3e0ff */
[----:B------:R-:W-:Y:S01]  /*23730*/  ULDC UR4, c[0x0][0x228] ;  /* 0x00008a0000047ab9 */ /* 0x000fe20000000800 */
[----:B-1----:R-:W-:Y:S01]  /*23740*/  IADD3 R6, P6, R19, R37, RZ ;  /* 0x0000002513067210 */ /* 0x002fe20007fde0ff */
[----:B------:R-:W-:Y:S01]  /*23750*/  ULDC UR8, c[0x0][0x228] ;  /* 0x00008a0000087ab9 */ /* 0x000fe20000000800 */
[----:B------:R-:W-:Y:S01]  /*23760*/  SHF.R.S32.HI R29, RZ, 0x1f, R20 ;  /* 0x0000001fff1d7819 */ /* 0x000fe20000011414 */
[----:B------:R-:W-:Y:S01]  /*23770*/  ULDC UR10, c[0x0][0x228] ;  /* 0x00008a00000a7ab9 */ /* 0x000fe20000000800 */
[----:B------:R-:W-:Y:S01]  /*23780*/  PRMT R25, R58, 0x7773, RZ ;  /* 0x000077733a197816 */ /* 0x000fe200000000ff */
[C---:B------:R-:W-:Y:S01]  /*23790*/  IMAD.X R7, R27.reuse, 0x1, R39, P6 ;  /* 0x000000011b077824 */ /* 0x040fe200030e0627 */
[----:B----4-:R-:W-:Y:S01]  /*237a0*/  IADD3 R16, P6, R20, R0, RZ ;  /* 0x0000000014107210 */ /* 0x010fe20007fde0ff */
[----:B------:R-:W-:Y:S01]  /*237b0*/  IMAD.X R5, R27, 0x1, R36, P1 ;  /* 0x000000011b057824 */ /* 0x000fe200008e0624 */
[----:B------:R-:W-:Y:S01]  /*237c0*/  PRMT R27, R58, 0x7772, RZ ;  /* 0x000077723a1b7816 */ /* 0x000fe200000000ff */
[----:B------:R-:W-:Y:S01]  /*237d0*/  ULDC UR12, c[0x0][0x228] ;  /* 0x00008a00000c7ab9 */ /* 0x000fe20000000800 */
[----:B------:R-:W-:Y:S01]  /*237e0*/  PRMT R23, R43, 0x7770, RZ ;  /* 0x000077702b177816 */ /* 0x000fe200000000ff */
[----:B------:R-:W-:Y:S01]  /*237f0*/  IMAD.X R17, R29, 0x1, R2, P6 ;  /* 0x000000011d117824 */ /* 0x000fe200030e0602 */
[----:B------:R-:W-:Y:S01]  /*23800*/  ISETP.GE.AND P1, PT, R18, UR6, PT ;  /* 0x0000000612007c0c */ /* 0x000fe2000bf26270 */
[----:B------:R0:W-:Y:S01]  /*23810*/  @P4 STG.E.U8 desc[UR56][R4.64], R27 ;  /* 0x0000001b04004986 */ /* 0x0001e2000c101138 */
[----:B------:R-:W-:Y:S01]  /*23820*/  ULDC UR6, c[0x0][0x228] ;  /* 0x00008a0000067ab9 */ /* 0x000fe20000000800 */
[----:B------:R-:W-:Y:S01]  /*23830*/  ISETP.LT.AND P4, PT, R139, UR4, !P2 ;  /* 0x000000048b007c0c */ /* 0x000fe2000d781270 */
[----:B------:R-:W-:Y:S01]  /*23840*/  ULDC UR4, c[0x0][0x228] ;  /* 0x00008a0000047ab9 */ /* 0x000fe20000000800 */
[----:B------:R1:W-:Y:S01]  /*23850*/  @P3 STG.E.U8 desc[UR56][R6.64], R25 ;  /* 0x0000001906003986 */ /* 0x0003e2000c101138 */
[----:B------:R-:W-:Y:S01]  /*23860*/  ISETP.LT.AND P3, PT, R137, UR6, !P2 ;  /* 0x0000000689007c0c */ /* 0x000fe2000d761270 */
[----:B------:R-:W-:-:S02]  /*23870*/  ULDC UR6, c[0x0][0x228] ;  /* 0x00008a0000067ab9 */ /* 0x000fc40000000800 */
[----:B------:R4:W-:Y:S01]  /*23880*/  @P5 STG.E.U8 desc[UR56][R16.64], R23 ;  /* 0x0000001710005986 */ /* 0x0009e2000c101138 */
[C---:B------:R-:W-:Y:S02]  /*23890*/  IADD3 R18, P5, R20.reuse, R3, RZ ;  /* 0x0000000314127210 */ /* 0x040fe40007fbe0ff */
[----:B------:R-:W-:Y:S01]  /*238a0*/  ISETP.LT.AND P2, PT, R135, UR4, !P2 ;  /* 0x0000000487007c0c */ /* 0x000fe2000d741270 */
[----:B------:R-:W-:Y:S01]  /*238b0*/  ULDC UR4, c[0x0][0x248] ;  /* 0x0000920000047ab9 */ /* 0x000fe20000000800 */
[C---:B0-----:R-:W-:Y:S01]  /*238c0*/  IADD3 R4, P6, R20.reuse, R38, RZ ;  /* 0x0000002614047210 */ /* 0x041fe20007fde0ff */
[----:B------:R-:W-:Y:S01]  /*238d0*/  IMAD.X R19, R29, 0x1, R52, P5 ;  /* 0x000000011d137824 */ /* 0x000fe200028e0634 */
[----:B------:R-:W-:Y:S02]  /*238e0*/  PRMT R21, R43, 0x7773, RZ ;  /* 0x000077732b157816 */ /* 0x000fe400000000ff */
[----:B-1----:R-:W-:Y:S01]  /*238f0*/  IADD3 R6, P5, R20, R37, RZ ;  /* 0x0000002514067210 */ /* 0x002fe20007fbe0ff */
[----:B------:R-:W-:Y:S01]  /*23900*/  IMAD.X R5, R29, 0x1, R36, P6 ;  /* 0x000000011d057824 */ /* 0x000fe200030e0624 */
[----:B----4-:R-:W-:-:S02]  /*23910*/  PRMT R23, R43, 0x7771, RZ ;  /* 0x000077712b177816 */ /* 0x010fc400000000ff */
[----:B------:R-:W-:Y:S01]  /*23920*/  PRMT R43, R43, 0x7772, RZ ;  /* 0x000077722b2b7816 */ /* 0x000fe200000000ff */
[----:B------:R-:W-:Y:S02]  /*23930*/  IMAD.X R7, R29, 0x1, R39, P5 ;  /* 0x000000011d077824 */ /* 0x000fe400028e0627 */
[----:B------:R-:W-:Y:S01]  /*23940*/  VIADD R20, R20, UR4 ;  /* 0x0000000414147c36 */ /* 0x000fe20008000000 */
[----:B------:R0:W-:Y:S01]  /*23950*/  @P4 STG.E.U8 desc[UR56][R18.64], R23 ;  /* 0x0000001712004986 */ /* 0x0001e2000c101138 */
[----:B------:R-:W-:Y:S01]  /*23960*/  ISETP.LT.AND P4, PT, R141, UR6, !P1 ;  /* 0x000000068d007c0c */ /* 0x000fe2000cf81270 */
[C---:B------:R-:W-:Y:S01]  /*23970*/  VIADD R17, R248.reuse, 0x20 ;  /* 0x00000020f8117836 */ /* 0x040fe20000000000 */
[----:B------:R-:W-:Y:S01]  /*23980*/  ISETP.LT.AND P5, PT, R137, UR10, !P1 ;  /* 0x0000000a89007c0c */ /* 0x000fe2000cfa1270 */
[----:B------:R1:W-:Y:S01]  /*23990*/  @P3 STG.E.U8 desc[UR56][R4.64], R43 ;  /* 0x0000002b04003986 */ /* 0x0003e2000c101138 */
[----:B------:R-:W-:Y:S01]  /*239a0*/  ISETP.LT.AND P3, PT, R139, UR8, !P1 ;  /* 0x000000088b007c0c */ /* 0x000fe2000cf61270 */
[----:B------:R-:W-:Y:S01]  /*239b0*/  ULDC UR4, c[0x0][0x22c] ;  /* 0x00008b0000047ab9 */ /* 0x000fe20000000800 */
[----:B------:R-:W-:Y:S01]  /*239c0*/  SHF.R.S32.HI R27, RZ, 0x1f, R20 ;  /* 0x0000001fff1b7819 */ /* 0x000fe20000011414 */
[----:B------:R4:W-:Y:S01]  /*239d0*/  @P2 STG.E.U8 desc[UR56][R6.64], R21 ;  /* 0x0000001506002986 */ /* 0x0009e2000c101138 */
[C---:B------:R-:W-:Y:S01]  /*239e0*/  PRMT R25, R59.reuse, 0x7770, RZ ;  /* 0x000077703b197816 */ /* 0x040fe200000000ff */
[----:B------:R-:W-:Y:S01]  /*239f0*/  ULDC UR8, c[0x0][0x228] ;  /* 0x00008a0000087ab9 */ /* 0x000fe20000000800 */
[----:B------:R-:W-:Y:S01]  /*23a00*/  ULDC UR10, c[0x0][0x228] ;  /* 0x00008a00000a7ab9 */ /* 0x000fe20000000800 */
[----:B0-----:R-:W-:Y:S01]  /*23a10*/  PRMT R23, R59, 0x7771, RZ ;  /* 0x000077713b177816 */ /* 0x001fe200000000ff */
[----:B------:R-:W-:Y:S01]  /*23a20*/  VIADD R18, R248, 0x21 ;  /* 0x00000021f8127836 */ /* 0x000fe20000000000 */
[----:B------:R-:W-:Y:S01]  /*23a30*/  ULDC UR6, c[0x0][0x22c] ;  /* 0x00008b0000067ab9 */ /* 0x000fe20000000800 */
[----:B-1----:R-:W-:-:S02]  /*23a40*/  IADD3 R4, P6, R20, R0, RZ ;  /* 0x0000000014047210 */ /* 0x002fc40007fde0ff */
[----:B----4-:R-:W-:-:S03]  /*23a50*/  IADD3 R6, P2, R20, R3, RZ ;  /* 0x0000000314067210 */ /* 0x010fc60007f5e0ff */
[C---:B------:R-:W-:Y:S01]  /*23a60*/  IMAD.X R5, R27.reuse, 0x1, R2, P6 ;  /* 0x000000011b057824 */ /* 0x040fe200030e0602 */
[C---:B------:R-:W-:Y:S01]  /*23a70*/  IADD3 R16, P6, R20.reuse, R38, RZ ;  /* 0x0000002614107210 */ /* 0x040fe20007fde0ff */
[----:B------:R-:W-:Y:S01]  /*23a80*/  IMAD.X R7, R27, 0x1, R52, P2 ;  /* 0x000000011b077824 */ /* 0x000fe200010e0634 */
[----:B------:R-:W-:Y:S02]  /*23a90*/  ISETP.GE.AND P2, PT, R17, UR4, PT ;  /* 0x0000000411007c0c */ /* 0x000fe4000bf46270 */
[----:B------:R0:W-:Y:S01]  /*23aa0*/  @P4 STG.E.U8 desc[UR56][R4.64], R25 ;  /* 0x0000001904004986 */ /* 0x0001e2000c101138 */
[----:B------:R-:W-:Y:S01]  /*23ab0*/  ULDC UR4, c[0x0][0x248] ;  /* 0x0000920000047ab9 */ /* 0x000fe20000000800 */
[----:B------:R-:W-:Y:S01]  /*23ac0*/  IMAD.X R17, R27, 0x1, R36, P6 ;  /* 0x000000011b117824 */ /* 0x000fe200030e0624 */
[----:B------:R-:W-:Y:S01]  /*23ad0*/  PRMT R21, R59, 0x7772, RZ ;  /* 0x000077723b157816 */ /* 0x000fe200000000ff */
[----:B------:R1:W-:Y:S01]  /*23ae0*/  @P3 STG.E.U8 desc[UR56][R6.64], R23 ;  /* 0x0000001706003986 */ /* 0x0003e2000c101138 */
[C---:B------:R-:W-:Y:S01]  /*23af0*/  VIADD R19, R20.reuse, UR4 ;  /* 0x0000000414137c36 */ /* 0x040fe20008000000 */
[----:B------:R-:W-:Y:S01]  /*23b00*/  ISETP.LT.AND P3, PT, R135, UR8, !P1 ;  /* 0x0000000887007c0c */ /* 0x000fe2000cf61270 */
[----:B------:R-:W-:Y:S01]  /*23b10*/  ULDC UR4, c[0x0][0x248] ;  /* 0x0000920000047ab9 */ /* 0x000fe20000000800 */
[----:B------:R4:W-:Y:S01]  /*23b20*/  @P5 STG.E.U8 desc[UR56][R16.64], R21 ;  /* 0x0000001510005986 */ /* 0x0009e2000c101138 */
[----:B------:R-:W-:Y:S01]  /*23b30*/  ISETP.LT.AND P4, PT, R141, UR10, !P2 ;  /* 0x0000000a8d007c0c */ /* 0x000fe2000d781270 */
[----:B------:R-:W-:Y:S01]  /*23b40*/  ULDC UR8, c[0x0][0x228] ;  /* 0x00008a0000087ab9 */ /* 0x000fe20000000800 */
[----:B0-----:R-:W-:Y:S01]  /*23b50*/  IADD3 R4, P6, R20, R37, RZ ;  /* 0x0000002514047210 */ /* 0x001fe20007fde0ff */
[----:B------:R-:W-:Y:S01]  /*23b60*/  ULDC UR10, c[0x0][0x228] ;  /* 0x00008a00000a7ab9 */ /* 0x000fe20000000800 */
[----:B------:R-:W-:-:S02]  /*23b70*/  SHF.R.S32.HI R29, RZ, 0x1f, R19 ;  /* 0x0000001fff1d7819 */ /* 0x000fc40000011413 */
[----:B-1----:R-:W-:Y:S02]  /*23b80*/  IADD3 R6, P1, R19, R0, RZ ;  /* 0x0000000013067210 */ /* 0x002fe40007f3e0ff */
        /* <DEDUP_REMOVED lines=25> */
[----:B------:R-:W-:Y:S01]  /*23d20*/  VIADD R20, R248, 0x22 ;  /* 0x00000022f8147836 */ /* 0x000fe20000000000 */
[----:B------:R-:W-:Y:S01]  /*23d30*/  ULDC UR12, c[0x0][0x228] ;  /* 0x00008a00000c7ab9 */ /* 0x000fe20000000800 */
[----:B-1----:R-:W-:Y:S01]  /*23d40*/  IADD3 R6, P6, R21, R0, RZ ;  /* 0x0000000015067210 */ /* 0x002fe20007fde0ff */
[----:B------:R-:W-:Y:S01]  /*23d50*/  IMAD.X R5, R29, 0x1, R39, P5 ;  /* 0x000000011d057824 */ /* 0x000fe200028e0627 */
[----:B---3--:R-:W-:-:S02]  /*23d60*/  PRMT R25, R60, 0x7770, RZ ;  /* 0x000077703c197816 */ /* 0x008fc400000000ff */
[C---:B----4-:R-:W-:Y:S01]  /*23d70*/  PRMT R17, R44.reuse, 0x7772, RZ ;  /* 0x000077722c117816 */ /* 0x050fe200000000ff */
[----:B------:R-:W-:Y:S01]  /*23d80*/  IMAD.X R7, R27, 0x1, R2, P6 ;  /* 0x000000011b077824 */ /* 0x000fe200030e0602 */
[----:B------:R-:W-:-:S03]  /*23d90*/  PRMT R23, R44, 0x7773, RZ ;  /* 0x000077732c177816 */ /* 0x000fc600000000ff */
        /* <DEDUP_REMOVED lines=15> */
[C---:B---3--:R-:W-:Y:S01]  /*23e90*/  PRMT R25, R60.reuse, 0x7771, RZ ;  /* 0x000077713c197816 */ /* 0x048fe200000000ff */
        /* <DEDUP_REMOVED lines=32> */
[C---:B------:R-:W-:Y:S01]  /*240a0*/  VIADD R18, R248.reuse, 0x24 ;  /* 0x00000024f8127836 */ /* 0x040fe20000000000 */
[----:B------:R-:W-:Y:S01]  /*240b0*/  PRMT R45, R45, 0x7773, RZ ;  /* 0x000077732d2d7816 */ /* 0x000fe200000000ff */
        /* <DEDUP_REMOVED lines=9> */
[----:B------:R-:W-:Y:S02]  /*24150*/  SHF.R.S32.HI R27, RZ, 0x1f, R19 ;  /* 0x0000001fff1b7819 */ /* 0x000fe40000011413 */
[----:B-1----:R-:W-:Y:S01]  /*24160*/  IADD3 R6, P1, R19, R0, RZ ;  /* 0x0000000013067210 */ /* 0x002fe20007f3e0ff */
[----:B------:R-:W-:Y:S01]  /*24170*/  IMAD.X R5, R29, 0x1, R39, P6 ;  /* 0x000000011d057824 */ /* 0x000fe200030e0627 */
[----:B---3--:R-:W-:-:S03]  /*24180*/  IADD3 R16, P6, R19, R3, RZ ;  /* 0x0000000313107210 */ /* 0x008fc60007fde0ff */
        /* <DEDUP_REMOVED lines=23> */
[----:B---3--:R-:W-:Y:S02]  /*24300*/  PRMT R17, R61, 0x7772, RZ ;  /* 0x000077723d117816 */ /* 0x008fe400000000ff */
[----:B------:R-:W-:Y:S01]  /*24310*/  IMAD.X R7, R29, 0x1, R2, P6 ;  /* 0x000000011d077824 */ /* 0x000fe200030e0602 */
[----:B------:R-:W-:Y:S02]  /*24320*/  PRMT R61, R61, 0x7773, RZ ;  /* 0x000077733d3d7816 */ /* 0x000fe400000000ff */
[----:B------:R-:W-:Y:S01]  /*24330*/  PRMT R23, R46, 0x7770, RZ ;  /* 0x000077702e177816 */ /* 0x000fe200000000ff */
        /* <DEDUP_REMOVED lines=17> */
[C---:B---3--:R-:W-:Y:S01]  /*24450*/  PRMT R23, R46.reuse, 0x7772, RZ ;  /* 0x000077722e177816 */ /* 0x048fe200000000ff */
[----:B------:R-:W-:Y:S01]  /*24460*/  VIADD R21, R21, UR4 ;  /* 0x0000000415157c36 */ /* 0x000fe20008000000 */
[----:B------:R-:W-:Y:S01]  /*24470*/  PRMT R7, R46, 0x7773, RZ ;  /* 0x000077732e077816 */ /* 0x000fe200000000ff */
[----:B------:R-:W-:Y:S01]  /*24480*/  IMAD.X R19, R29, 0x1, R39, P6 ;  /* 0x000000011d137824 */ /* 0x000fe200030e0627 */
[----:B------:R0:W-:Y:S01]  /*24490*/  @P3 STG.E.U8 desc[UR56][R16.64], R25 ;  /* 0x0000001910003986 */ /* 0x0001e2000c101138 */
        /* <DEDUP_REMOVED lines=12> */
[----:B0-----:R-:W-:Y:S01]  /*24560*/  PRMT R25, R62, 0x7771, RZ ;  /* 0x000077713e197816 */ /* 0x001fe200000000ff */
[----:B------:R-:W-:Y:S01]  /*24570*/  ULDC UR6, c[0x0][0x22c] ;  /* 0x00008b0000067ab9 */ /* 0x000fe20000000800 */
[----:B-1----:R-:W-:-:S05]  /*24580*/  IADD3 R4, P6, R21, R0, RZ ;  /* 0x0000000015047210 */ /* 0x002fca0007fde0ff */
[----:B------:R-:W-:Y:S01]  /*24590*/  IMAD.X R5, R29, 0x1, R2, P6 ;  /* 0x000000011d057824 */ /* 0x000fe200030e0602 */
[----:B------:R-:W-:Y:S01]  /*245a0*/  IADD3 R16, P6, R21, R38, RZ ;  /* 0x0000002615107210 */ /* 0x000fe20007fde0ff */
[C---:B---3--:R-:W-:Y:S01]  /*245b0*/  IMAD.X R7, R29.reuse, 0x1, R52, P1 ;  /* 0x000000011d077824 */ /* 0x048fe200008e0634 */
[----:B------:R-:W-:Y:S01]  /*245c0*/  ISETP.GE.AND P1, PT, R20, UR4, PT ;  /* 0x0000000414007c0c */ /* 0x000fe2000bf26270 */
[----:B------:R-:W-:Y:S01]  /*245d0*/  ULDC UR4, c[0x0][0x248] ;  /* 0x0000920000047ab9 */ /* 0x000fe20000000800 */
[----:B------:R-:W-:Y:S01]  /*245e0*/  PRMT R23, R62, 0x7772, RZ ;  /* 0x000077723e177816 */ /* 0x000fe200000000ff */
[----:B------:R-:W-:Y:S02]  /*245f0*/  IMAD.X R17, R29, 0x1, R36, P6 ;  /* 0x000000011d117824 */ /* 0x000fe400030e0624 */
[----:B------:R-:W-:Y:S01]  /*24600*/  VIADD R19, R21, UR4 ;  /* 0x0000000415137c36 */ /* 0x000fe20008000000 */
[----:B------:R0:W-:Y:S01]  /*24610*/  @P4 STG.E.U8 desc[UR56][R4.64], R27 ;  /* 0x0000001b04004986 */ /* 0x0001e2000c101138 */
[----:B------:R-:W-:Y:S01]  /*24620*/  ISETP.LT.AND P6, PT, R139, UR12, !P1 ;  /* 0x0000000c8b007c0c */ /* 0x000fe2000cfc1270 */
[----:B------:R-:W-:Y:S01]  /*24630*/  VIADD R18, R248, 0x27 ;  /* 0x00000027f8127836 */ /* 0x000fe20000000000 */
[----:B------:R-:W-:Y:S01]  /*24640*/  ISETP.LT.AND P4, PT, R141, UR10, !P1 ;  /* 0x0000000a8d007c0c */ /* 0x000fe2000cf81270 */
[----:B------:R1:W-:Y:S01]  /*24650*/  @P3 STG.E.U8 desc[UR56][R6.64], R25 ;  /* 0x0000001906003986 */ /* 0x0003e2000c101138 */
[----:B------:R-:W-:Y:S01]  /*24660*/  ISETP.LT.AND P3, PT, R135, UR8, !P2 ;  /* 0x0000000887007c0c */ /* 0x000fe2000d761270 */
[----:B------:R-:W-:Y:S01]  /*24670*/  ULDC UR4, c[0x0][0x248] ;  /* 0x0000920000047ab9 */ /* 0x000fe20000000800 */
[----:B------:R-:W-:Y:S01]  /*24680*/  ULDC UR8, c[0x0][0x228] ;  /* 0x00008a0000087ab9 */ /* 0x000fe20000000800 */
[----:B------:R3:W-:Y:S01]  /*24690*/  @P5 STG.E.U8 desc[UR56][R16.64], R23 ;  /* 0x0000001710005986 */ /* 0x0007e2000c101138 */
[----:B------:R-:W-:Y:S01]  /*246a0*/  ULDC UR10, c[0x0][0x228] ;  /* 0x00008a00000a7ab9 */ /* 0x000fe20000000800 */
[----:B------:R-:W-:Y:S01]  /*246b0*/  ULDC UR12, c[0x0][0x228] ;  /* 0x00008a00000c7ab9 */ /* 0x000fe20000000800 */
[----:B0-----:R-:W-:-:S02]  /*246c0*/  SHF.R.S32.HI R27, RZ, 0x1f, R19 ;  /* 0x0000001fff1b7819 */ /* 0x001fc40000011413 */
[----:B-1----:R-:W-:Y:S02]  /*246d0*/  IADD3 R6, P5, R19, R0, RZ ;  /* 0x0000000013067210 */ /* 0x002fe40007fbe0ff */
[----:B------:R-:W-:-:S03]  /*246e0*/  IADD3 R4, P2, R21, R37, RZ ;  /* 0x0000002515047210 */ /* 0x000fc60007f5e0ff */
[----:B------:R-:W-:Y:S01]  /*246f0*/  IMAD.X R7, R27, 0x1, R2, P5 ;  /* 0x000000011b077824 */ /* 0x000fe200028e0602 */
[----:B---3--:R-:W-:Y:S01]  /*24700*/  IADD3 R16, P5, R19, R3, RZ ;  /* 0x0000000313107210 */ /* 0x008fe20007fbe0ff */
[----:B------:R-:W-:Y:S01]  /*24710*/  IMAD.X R5, R29, 0x1, R39, P2 ;  /* 0x000000011d057824 */ /* 0x000fe200010e0627 */
[----:B------:R-:W-:Y:S02]  /*24720*/  PRMT R25, R62, 0x7773, RZ ;  /* 0x000077733e197816 */ /* 0x000fe400000000ff */
[----:B------:R-:W-:Y:S01]  /*24730*/  PRMT R21, R47, 0x7770, RZ ;  /* 0x000077702f157816 */ /* 0x000fe200000000ff */
[----:B------:R-:W-:Y:S01]  /*24740*/  IMAD.X R17, R27, 0x1, R52, P5 ;  /* 0x000000011b117824 */ /* 0x000fe200028e0634 */
[----:B------:R-:W-:Y:S01]  /*24750*/  PRMT R23, R47, 0x7771, RZ ;  /* 0x000077712f177816 */ /* 0x000fe200000000ff */
[----:B------:R0:W-:Y:S01]  /*24760*/  @P3 STG.E.U8 desc[UR56][R4.64], R25 ;  /* 0x0000001904003986 */ /* 0x0001e2000c101138 */
[----:B------:R-:W-:Y:S01]  /*24770*/  ISETP.GE.AND P2, PT, R18, UR6, PT ;  /* 0x0000000612007c0c */ /* 0x000fe2000bf46270 */
[----:B------:R-:W-:-:S02]  /*24780*/  ULDC UR6, c[0x0][0x228] ;  /* 0x00008a0000067ab9 */ /* 0x000fc40000000800 */
[----:B------:R1:W-:Y:S01]  /*24790*/  @P4 STG.E.U8 desc[UR56][R6.64], R21 ;  /* 0x0000001506004986 */ /* 0x0003e2000c101138 */
[----:B------:R-:W-:Y:S01]  /*247a0*/  ISETP.LT.AND P3, PT, R137, UR6, !P1 ;  /* 0x0000000689007c0c */ /* 0x000fe2000cf61270 */
[----:B------:R-:W-:Y:S02]  /*247b0*/  ULDC UR6, c[0x0][0x228] ;  /* 0x00008a0000067ab9 */ /* 0x000fe40000000800 */
[----:B------:R3:W-:Y:S01]  /*247c0*/  @P6 STG.E.U8 desc[UR56][R16.64], R23 ;  /* 0x0000001710006986 */ /* 0x0007e2000c101138 */
[C---:B------:R-:W-:Y:S01]  /*247d0*/  IADD3 R18, P6, R19.reuse, R38, RZ ;  /* 0x0000002613127210 */ /* 0x040fe20007fde0ff */
[----:B------:R-:W-:Y:S01]  /*247e0*/  VIADD R20, R19, UR4 ;  /* 0x0000000413147c36 */ /* 0x000fe20008000000 */
[----:B------:R-:W-:Y:S01]  /*247f0*/  ISETP.LT.AND P1, PT, R135, UR8, !P1 ;  /* 0x0000000887007c0c */ /* 0x000fe2000cf21270 */
[----:B------:R-:W-:Y:S01]  /*24800*/  ULDC UR8, c[0x0][0x228] ;  /* 0x00008a0000087ab9 */ /* 0x000fe20000000800 */
[----:B------:R-:W-:Y:S01]  /*24810*/  ISETP.LT.AND P4, PT, R141, UR6, !P2 ;  /* 0x000000068d007c0c */ /* 0x000fe2000d781270 */
[----:B------:R-:W-:Y:S01]  /*24820*/  ULDC UR6, c[0x0][0x228] ;  /* 0x00008a0000067ab9 */ /* 0x000fe20000000800 */
[----:B0-----:R-:W-:Y:S01]  /*24830*/  IADD3 R4, P5, R19, R37, RZ ;  /* 0x0000002513047210 */ /* 0x001fe20007fbe0ff */
[----:B------:R-:W-:Y:S01]  /*24840*/  IMAD.X R19, R27, 0x1, R36, P6 ;  /* 0x000000011b137824 */ /* 0x000fe200030e0624 */
[----:B------:R-:W-:Y:S01]  /*24850*/  SHF.R.S32.HI R25, RZ, 0x1f, R20 ;  /* 0x0000001fff197819 */ /* 0x000fe20000011414 */
[----:B------:R-:W-:Y:S01]  /*24860*/  ULDC UR4, c[0x0][0x22c] ;  /* 0x00008b0000047ab9 */ /* 0x000fe20000000800 */
[----:B-1----:R-:W-:-:S02]  /*24870*/  IADD3 R6, P6, R20, R0, RZ ;  /* 0x0000000014067210 */ /* 0x002fc40007fde0ff */
[----:B------:R-:W-:Y:S01]  /*24880*/  PRMT R21, R47, 0x7773, RZ ;  /* 0x000077732f157816 */ /* 0x000fe200000000ff */
[----:B------:R-:W-:Y:S01]  /*24890*/  IMAD.X R5, R27, 0x1, R39, P5 ;  /* 0x000000011b057824 */ /* 0x000fe200028e0627 */
[----:B------:R-:W-:Y:S01]  /*248a0*/  PRMT R47, R47, 0x7772, RZ ;  /* 0x000077722f2f7816 */ /* 0x000fe200000000ff */
[----:B------:R-:W-:Y:S01]  /*248b0*/  IMAD.X R7, R25, 0x1, R2, P6 ;  /* 0x0000000119077824 */ /* 0x000fe200030e0602 */
[----:B---3--:R-:W-:-:S03]  /*248c0*/  PRMT R23, R63, 0x7770, RZ ;  /* 0x000077703f177816 */ /* 0x008fc600000000ff */
        /* <DEDUP_REMOVED lines=60> */
[----:B---3--:R-:W-:Y:S02]  /*24c90*/  IADD3 R16, P6, R19, R3, RZ ;  /* 0x0000000313107210 */ /* 0x008fe40007fde0ff */
        /* <DEDUP_REMOVED lines=27> */
[C---:B---3--:R-:W-:Y:S02]  /*24e50*/  PRMT R17, R68.reuse, 0x7772, RZ ;  /* 0x0000777244117816 */ /* 0x048fe400000000ff */
        /* <DEDUP_REMOVED lines=17> */
[----:B---3--:R-:W-:Y:S01]  /*24f70*/  PRMT R23, R65, 0x7771, RZ ;  /* 0x0000777141177816 */ /* 0x008fe200000000ff */
        /* <DEDUP_REMOVED lines=46> */
[----:B---3--:R-:W-:-:S03]  /*25260*/  IADD3 R16, P6, R19, R3, RZ ;  /* 0x0000000313107210 */ /* 0x008fc60007fde0ff */
        /* <DEDUP_REMOVED lines=24> */
[C---:B---3--:R-:W-:Y:S01]  /*253f0*/  PRMT R17, R66.reuse, 0x7772, RZ ;  /* 0x0000777242117816 */ /* 0x048fe200000000ff */
        /* <DEDUP_REMOVED lines=10> */
[----:B------:R-:W-:Y:S02]  /*254a0*/  ISETP.LT.AND P1, PT, R135, UR10, !P1 ;  /* 0x0000000a87007c0c */ /* 0x000fe4000cf21270 */
[----:B0-----:R-:W-:Y:S01]  /*254b0*/  IADD3 R18, P6, R21, R37, RZ ;  /* 0x0000002515127210 */ /* 0x001fe20007fde0ff */
[----:B------:R-:W-:Y:S01]  /*254c0*/  IMAD.X R17, R29, 0x1, R52, P2 ;  /* 0x000000011d117824 */ /* 0x000fe200010e0634 */
[----:B-1----:R-:W-:Y:S01]  /*254d0*/  IADD3 R4, P5, R21, R38, RZ ;  /* 0x0000002615047210 */ /* 0x002fe20007fbe0ff */
[----:B------:R-:W-:Y:S01]  /*254e0*/  ULDC UR10, c[0x0][0x228] ;  /* 0x00008a00000a7ab9 */ /* 0x000fe20000000800 */
[----:B------:R-:W-:Y:S01]  /*254f0*/  ISETP.GE.AND P2, PT, R20, UR4, PT ;  /* 0x0000000414007c0c */ /* 0x000fe2000bf46270 */
[----:B------:R-:W-:Y:S01]  /*25500*/  ULDC UR4, c[0x0][0x248] ;  /* 0x0000920000047ab9 */ /* 0x000fe20000000800 */
[C---:B------:R-:W-:Y:S01]  /*25510*/  PRMT R27, R70.reuse, 0x7771, RZ ;  /* 0x00007771461b7816 */ /* 0x040fe200000000ff */
[C---:B------:R-:W-:Y:S01]  /*25520*/  IMAD.X R5, R29.reuse, 0x1, R36, P5 ;  /* 0x000000011d057824 */ /* 0x040fe200028e0624 */
[C---:B---3--:R-:W-:Y:S01]  /*25530*/  PRMT R25, R70.reuse, 0x7772, RZ ;  /* 0x0000777246197816 */ /* 0x048fe200000000ff */
[----:B------:R-:W-:Y:S01]  /*25540*/  IMAD.X R19, R29, 0x1, R39, P6 ;  /* 0x000000011d137824 */ /* 0x000fe200030e0627 */
[----:B------:R-:W-:Y:S01]  /*25550*/  PRMT R23, R70, 0x7773, RZ ;  /* 0x0000777346177816 */ /* 0x000fe200000000ff */
[----:B------:R-:W-:Y:S01]  /*25560*/  VIADD R21, R21, UR4 ;  /* 0x0000000415157c36 */ /* 0x000fe20008000000 */
[----:B------:R-:W-:Y:S01]  /*25570*/  @P3 STG.E.U8 desc[UR56][R16.64], R27 ;  /* 0x0000001b10003986 */ /* 0x000fe2000c101138 */
[----:B------:R-:W-:Y:S01]  /*25580*/  VIADD R7, R248, 0x2f ;  /* 0x0000002ff8077836 */ /* 0x000fe20000000000 */
[----:B------:R-:W-:-:S02]  /*25590*/  ULDC UR4, c[0x0][0x22c] ;  /* 0x00008b0000047ab9 */ /* 0x000fc40000000800 */
[----:B------:R0:W-:Y:S01]  /*255a0*/  @P4 STG.E.U8 desc[UR56][R4.64], R25 ;  /* 0x0000001904004986 */ /* 0x0001e2000c101138 */
[----:B------:R-:W-:-:S03]  /*255b0*/  SHF.R.S32.HI R29, RZ, 0x1f, R21 ;  /* 0x0000001fff1d7819 */ /* 0x000fc60000011415 */
[----:B------:R1:W-:Y:S01]  /*255c0*/  @P1 STG.E.U8 desc[UR56][R18.64], R23 ;  /* 0x0000001712001986 */ /* 0x0003e2000c101138 */
[----:B------:R-:W-:Y:S02]  /*255d0*/  IADD3 R6, P5, R21, R3, RZ ;  /* 0x0000000315067210 */ /* 0x000fe40007fbe0ff */
[----:B------:R-:W-:Y:S01]  /*255e0*/  ISETP.LT.AND P3, PT, R141, UR6, !P2 ;  /* 0x000000068d007c0c */ /* 0x000fe2000d761270 */
[----:B------:R-:W-:Y:S01]  /*255f0*/  ULDC UR6, c[0x0][0x22c] ;  /* 0x00008b0000067ab9 */ /* 0x000fe20000000800 */
[----:B0-----:R-:W-:Y:S02]  /*25600*/  IADD3 R4, P1, R21, R0, RZ ;  /* 0x0000000015047210 */ /* 0x001fe40007f3e0ff */
[----:B------:R-:W-:Y:S01]  /*25610*/  ISETP.LT.AND P4, PT, R139, UR8, !P2 ;  /* 0x000000088b007c0c */ /* 0x000fe2000d781270 */
[----:B------:R-:W-:Y:S01]  /*25620*/  ULDC UR8, c[0x0][0x228] ;  /* 0x00008a0000087ab9 */ /* 0x000fe20000000800 */
[----:B------:R-:W-:Y:S01]  /*25630*/  ISETP.LT.AND P6, PT, R137, UR10, !P2 ;  /* 0x0000000a89007c0c */ /* 0x000fe2000d7c1270 */
[----:B------:R-:W-:Y:S01]  /*25640*/  IMAD.X R5, R29, 0x1, R2, P1 ;  /* 0x000000011d057824 */ /* 0x000fe200008e0602 */
[----:B------:R-:W-:Y:S01]  /*25650*/  ISETP.GE.AND P1, PT, R7, UR4, PT ;  /* 0x0000000407007c0c */ /* 0x000fe2000bf26270 */
[----:B------:R-:W-:Y:S01]  /*25660*/  IMAD.X R7, R29, 0x1, R52, P5 ;  /* 0x000000011d077824 */ /* 0x000fe200028e0634 */
[----:B------:R-:W-:Y:S01]  /*25670*/  IADD3 R16, P5, R21, R38, RZ ;  /* 0x0000002615107210 */ /* 0x000fe20007fbe0ff */
[----:B------:R-:W-:Y:S01]  /*25680*/  ULDC UR4, c[0x0][0x248] ;  /* 0x0000920000047ab9 */ /* 0x000fe20000000800 */
[C---:B------:R-:W-:Y:S01]  /*25690*/  PRMT R27, R67.reuse, 0x7770, RZ ;  /* 0x00007770431b7816 */ /* 0x040fe200000000ff */
[----:B------:R-:W-:Y:S01]  /*256a0*/  ULDC UR10, c[0x0][0x228] ;  /* 0x00008a00000a7ab9 */ /* 0x000fe20000000800 */
[----:B------:R-:W-:Y:S01]  /*256b0*/  PRMT R25, R67, 0x7771, RZ ;  /* 0x0000777143197816 */ /* 0x000fe200000000ff */
[----:B------:R-:W-:Y:S01]  /*256c0*/  IMAD.X R17, R29, 0x1, R36, P5 ;  /* 0x000000011d117824 */ /* 0x000fe200028e0624 */
[----:B-1----:R-:W-:Y:S01]  /*256d0*/  PRMT R23, R67, 0x7772, RZ ;  /* 0x0000777243177816 */ /* 0x002fe200000000ff */
[----:B------:R0:W-:Y:S01]  /*256e0*/  @P3 STG.E.U8 desc[UR56][R4.64], R27 ;  /* 0x0000001b04003986 */ /* 0x0001e2000c101138 */
[----:B------:R-:W-:Y:S01]  /*256f0*/  VIADD R19, R21, UR4 ;  /* 0x0000000415137c36 */ /* 0x000fe20008000000 */
[----:B------:R-:W-:Y:S01]  /*25700*/  ISETP.LT.AND P3, PT, R135, UR8, !P2 ;  /* 0x0000000887007c0c */ /* 0x000fe2000d761270 */
[----:B------:R-:W-:Y:S01]  /*25710*/  VIADD R18, R248, 0x30 ;  /* 0x00000030f8127836 */ /* 0x000fe20000000000 */
        /* <DEDUP_REMOVED lines=9> */
[----:B------:R-:W-:Y:S01]  /*257b0*/  ULDC UR12, c[0x0][0x228] ;  /* 0x00008a00000c7ab9 */ /* 0x000fe20000000800 */
[----:B------:R-:W-:-:S02]  /*257c0*/  SHF.R.S32.HI R27, RZ, 0x1f, R19 ;  /* 0x0000001fff1b7819 */ /* 0x000fc40000011413 */
[----:B-1----:R-:W-:Y:S01]  /*257d0*/  IADD3 R6, P2, R19, R0, RZ ;  /* 0x0000000013067210 */ /* 0x002fe20007f5e0ff */
[----:B------:R-:W-:Y:S01]  /*257e0*/  IMAD.X R5, R29, 0x1, R39, P6 ;  /* 0x000000011d057824 */ /* 0x000fe200030e0627 */
[----:B---3--:R-:W-:-:S03]  /*257f0*/  IADD3 R16, P6, R19, R3, RZ ;  /* 0x0000000313107210 */ /* 0x008fc60007fde0ff */
[----:B------:R-:W-:Y:S01]  /*25800*/  IMAD.X R7, R27, 0x1, R2, P2 ;  /* 0x000000011b077824 */ /* 0x000fe200010e0602 */
[C---:B------:R-:W-:Y:S02]  /*25810*/  PRMT R25, R71.reuse, 0x7770, RZ ;  /* 0x0000777047197816 */ /* 0x040fe400000000ff */
[----:B------:R-:W-:Y:S01]  /*25820*/  PRMT R23, R71, 0x7771, RZ ;  /* 0x0000777147177816 */ /* 0x000fe200000000ff */
[----:B------:R-:W-:Y:S01]  /*25830*/  IMAD.X R17, R27, 0x1, R52, P6 ;  /* 0x000000011b117824 */ /* 0x000fe200030e0634 */
[----:B------:R-:W-:Y:S01]  /*25840*/  ISETP.GE.AND P2, PT, R18, UR6, PT ;  /* 0x0000000612007c0c */ /* 0x000fe2000bf46270 */
        /* <DEDUP_REMOVED lines=8> */
[----:B------:R0:W-:Y:S01]  /*258d0*/  @P5 STG.E.U8 desc[UR56][R16.64], R23 ;  /* 0x0000001710005986 */ /* 0x0001e2000c101138 */
[----:B------:R-:W-:Y:S01]  /*258e0*/  ISETP.LT.AND P5, PT, R141, UR12, !P2 ;  /* 0x0000000c8d007c0c */ /* 0x000fe2000d7a1270 */
[----:B------:R-:W-:Y:S01]  /*258f0*/  ULDC UR8, c[0x0][0x228] ;  /* 0x00008a0000087ab9 */ /* 0x000fe20000000800 */
[----:B-1----:R-:W-:Y:S01]  /*25900*/  IADD3 R6, P1, R19, R37, RZ ;  /* 0x0000002513067210 */ /* 0x002fe20007f3e0ff */
[C---:B------:R-:W-:Y:S01]  /*25910*/  IMAD.X R5, R27.reuse, 0x1, R36, P6 ;  /* 0x000000011b057824 */ /* 0x040fe200030e0624 */
[----:B------:R-:W-:Y:S01]  /*25920*/  SHF.R.S32.HI R29, RZ, 0x1f, R21 ;  /* 0x0000001fff1d7819 */ /* 0x000fe20000011415 */
[----:B------:R-:W-:Y:S01]  /*25930*/  ULDC UR10, c[0x0][0x228] ;  /* 0x00008a00000a7ab9 */ /* 0x000fe20000000800 */
[----:B------:R-:W-:Y:S01]  /*25940*/  PRMT R25, R48, 0x7770, RZ ;  /* 0x0000777030197816 */ /* 0x000fe200000000ff */
[----:B------:R-:W-:Y:S01]  /*25950*/  IMAD.X R7, R27, 0x1, R39, P1 ;  /* 0x000000011b077824 */ /* 0x000fe200008e0627 */
[----:B------:R-:W-:Y:S01]  /*25960*/  ULDC UR4, c[0x0][0x22c] ;  /* 0x00008b0000047ab9 */ /* 0x000fe20000000800 */
[----:B0-----:R-:W-:-:S02]  /*25970*/  IADD3 R16, P6, R21, R0, RZ ;  /* 0x0000000015107210 */ /* 0x001fc40007fde0ff */
[C---:B------:R-:W-:Y:S02]  /*25980*/  PRMT R23, R71.reuse, 0x7772, RZ ;  /* 0x0000777247177816 */ /* 0x040fe400000000ff */
[----:B------:R-:W-:Y:S01]  /*25990*/  PRMT R71, R71, 0x7773, RZ ;  /* 0x0000777347477816 */ /* 0x000fe200000000ff */
[----:B------:R-:W-:Y:S01]  /*259a0*/  IMAD.X R17, R29, 0x1, R2, P6 ;  /* 0x000000011d117824 */ /* 0x000fe200030e0602 */
[----:B------:R-:W-:Y:S01]  /*259b0*/  ISETP.GE.AND P1, PT, R18, UR6, PT ;  /* 0x0000000612007c0c */ /* 0x000fe2000bf26270 */
[----:B------:R0:W-:Y:S01]  /*259c0*/  @P4 STG.E.U8 desc[UR56][R4.64], R23 ;  /* 0x0000001704004986 */ /* 0x0001e2000c101138 */
[----:B------:R-:W-:-:S03]  /*259d0*/  ULDC UR6, c[0x0][0x228] ;  /* 0x00008a0000067ab9 */ /* 0x000fc60000000800 */
[----:B------:R1:W-:Y:S01]  /*259e0*/  @P3 STG.E.U8 desc[UR56][R6.64], R71 ;  /* 0x0000004706003986 */ /* 0x0003e2000c101138 */
[----:B------:R-:W-:-:S03]  /*259f0*/  IADD3 R18, P6, R21, R3, RZ ;  /* 0x0000000315127210 */ /* 0x000fc60007fde0ff */
[----:B------:R3:W-:Y:S01]  /*25a00*/  @P5 STG.E.U8 desc[UR56][R16.64], R25 ;  /* 0x0000001910005986 */ /* 0x0007e2000c101138 */
[----:B------:R-:W-:Y:S02]  /*25a10*/  ISETP.LT.AND P5, PT, R139, UR6, !P2 ;  /* 0x000000068b007c0c */ /* 0x000fe4000d7a1270 */
[----:B------:R-:W-:Y:S01]  /*25a20*/  ISETP.LT.AND P4, PT, R137, UR8, !P2 ;  /* 0x0000000889007c0c */ /* 0x000fe2000d781270 */
[----:B------:R-:W-:Y:S01]  /*25a30*/  VIADD R20, R248, 0x32 ;  /* 0x00000032f8147836 */ /* 0x000fe20000000000 */
[----:B0-----:R-:W-:Y:S01]  /*25a40*/  IADD3 R4, P3, R21, R38, RZ ;  /* 0x0000002615047210 */ /* 0x001fe20007f7e0ff */
[----:B------:R-:W-:Y:S01]  /*25a50*/  IMAD.X R19, R29, 0x1, R52, P6 ;  /* 0x000000011d137824 */ /* 0x000fe200030e0634 */
[----:B------:R-:W-:Y:S01]  /*25a60*/  ISETP.LT.AND P2, PT, R135, UR10, !P2 ;  /* 0x0000000a87007c0c */ /* 0x000fe2000d741270 */
[----:B------:R-:W-:Y:S01]  /*25a70*/  ULDC UR6, c[0x0][0x228] ;  /* 0x00008a0000067ab9 */ /* 0x000fe20000000800 */
[----:B-1----:R-:W-:Y:S01]  /*25a80*/  IADD3 R6, P6, R21, R37, RZ ;  /* 0x0000002515067210 */ /* 0x002fe20007fde0ff */
[----:B------:R-:W-:Y:S01]  /*25a90*/  IMAD.X R5, R29, 0x1, R36, P3 ;  /* 0x000000011d057824 */ /* 0x000fe200018e0624 */
[----:B------:R-:W-:-:S02]  /*25aa0*/  PRMT R27, R48, 0x7771, RZ ;  /* 0x00007771301b7816 */ /* 0x000fc400000000ff */
[----:B---3--:R-:W-:Y:S02]  /*25ab0*/  PRMT R25, R48, 0x7772, RZ ;  /* 0x0000777230197816 */ /* 0x008fe400000000ff */
[----:B------:R-:W-:Y:S01]  /*25ac0*/  ISETP.GE.AND P3, PT, R20, UR4, PT ;  /* 0x0000000414007c0c */ /* 0x000fe2000bf66270 */
[----:B------:R-:W-:Y:S01]  /*25ad0*/  ULDC UR4, c[0x0][0x248] ;  /* 0x0000920000047ab9 */ /* 0x000fe20000000800 */
[----:B------:R-:W-:Y:S01]  /*25ae0*/  IMAD.X R7, R29, 0x1, R39, P6 ;  /* 0x000000011d077824 */ /* 0x000fe200030e0627 */
[----:B------:R-:W-:Y:S01]  /*25af0*/  PRMT R23, R48, 0x7773, RZ ;  /* 0x0000777330177816 */ /* 0x000fe200000000ff */
[----:B------:R0:W-:Y:S01]  /*25b00*/  @P5 STG.E.U8 desc[UR56][R18.64], R27 ;  /* 0x0000001b12005986 */ /* 0x0001e2000c101138 */
[----:B------:R-:W-:Y:S01]  /*25b10*/  VIADD R21, R21, UR4 ;  /* 0x0000000415157c36 */ /* 0x000fe20008000000 */
[----:B------:R-:W-:Y:S02]  /*25b20*/  ULDC UR4, c[0x0][0x228] ;  /* 0x00008a0000047ab9 */ /* 0x000fe40000000800 */
[----:B------:R1:W-:Y:S01]  /*25b30*/  @P4 STG.E.U8 desc[UR56][R4.64], R25 ;  /* 0x0000001904004986 */ /* 0x0003e2000c101138 */
[----:B------:R-:W-:Y:S01]  /*25b40*/  ISETP.LT.AND P4, PT, R141, UR6, !P1 ;  /* 0x000000068d007c0c */ /* 0x000fe2000cf81270 */
[----:B------:R-:W-:Y:S01]  /*25b50*/  ULDC UR6, c[0x0][0x228] ;  /* 0x00008a0000067ab9 */ /* 0x000fe20000000800 */
[----:B------:R-:W-:Y:S01]  /*25b60*/  ISETP.LT.AND P5, PT, R139, UR4, !P1 ;  /* 0x000000048b007c0c */ /* 0x000fe2000cfa1270 */
[----:B------:R3:W-:Y:S01]  /*25b70*/  @P2 STG.E.U8 desc[UR56][R6.64], R23 ;  /* 0x0000001706002986 */ /* 0x0007e2000c101138 */
[----:B------:R-:W-:Y:S01]  /*25b80*/  SHF.R.S32.HI R29, RZ, 0x1f, R21 ;  /* 0x0000001fff1d7819 */ /* 0x000fe20000011415 */
[----:B------:R-:W-:Y:S01]  /*25b90*/  ULDC UR4, c[0x0][0x22c] ;  /* 0x00008b0000047ab9 */ /* 0x000fe20000000800 */
[C---:B------:R-:W-:Y:S01]  /*25ba0*/  IADD3 R16, P2, R21.reuse, R0, RZ ;  /* 0x0000000015107210 */ /* 0x040fe20007f5e0ff */
[----:B0-----:R-:W-:Y:S01]  /*25bb0*/  VIADD R18, R248, 0x33 ;  /* 0x00000033f8127836 */ /* 0x001fe20000000000 */
[----:B-1----:R-:W-:-:S03]  /*25bc0*/  IADD3 R4, P6, R21, R3, RZ ;  /* 0x0000000315047210 */ /* 0x002fc60007fde0ff */
[C---:B------:R-:W-:Y:S01]  /*25bd0*/  IMAD.X R17, R29.reuse, 0x1, R2, P2 ;  /* 0x000000011d117824 */ /* 0x040fe200010e0602 */
[----:B------:R-:W-:Y:S02]  /*25be0*/  PRMT R25, R8, 0x7770, RZ ;  /* 0x0000777008197816 */ /* 0x000fe400000000ff */
[----:B------:R-:W-:Y:S01]  /*25bf0*/  ISETP.GE.AND P2, PT, R18, UR4, PT ;  /* 0x0000000412007c0c */ /* 0x000fe2000bf46270 */
[----:B------:R-:W-:Y:S01]  /*25c00*/  IMAD.X R5, R29, 0x1, R52, P6 ;  /* 0x000000011d057824 */ /* 0x000fe200030e0634 */
[----:B---3--:R-:W-:Y:S01]  /*25c10*/  PRMT R23, R8, 0x7771, RZ ;  /* 0x0000777108177816 */ /* 0x008fe200000000ff */
[----:B------:R-:W-:Y:S01]  /*25c20*/  ULDC UR4, c[0x0][0x228] ;  /* 0x00008a0000047ab9 */ /* 0x000fe20000000800 */
[----:B------:R0:W-:Y:S01]  /*25c30*/  @P4 STG.E.U8 desc[UR56][R16.64], R25 ;  /* 0x0000001910004986 */ /* 0x0001e2000c101138 */
[----:B------:R-:W-:Y:S01]  /*25c40*/  ISETP.LT.AND P4, PT, R137, UR4, !P1 ;  /* 0x0000000489007c0c */ /* 0x000fe2000cf81270 */
[----:B------:R-:W-:Y:S02]  /*25c50*/  ULDC UR4, c[0x0][0x248] ;  /* 0x0000920000047ab9 */ /* 0x000fe40000000800 */
[----:B------:R1:W-:Y:S01]  /*25c60*/  @P5 STG.E.U8 desc[UR56][R4.64], R23 ;  /* 0x0000001704005986 */ /* 0x0003e2000c101138 */
[----:B------:R-:W-:-:S02]  /*25c70*/  IADD3 R6, P5, R21, R38, RZ ;  /* 0x0000002615067210 */ /* 0x000fc40007fbe0ff */
[----:B------:R-:W-:Y:S01]  /*25c80*/  ISETP.LT.AND P1, PT, R135, UR6, !P1 ;  /* 0x0000000687007c0c */ /* 0x000fe2000cf21270 */
[----:B------:R-:W-:Y:S01]  /*25c90*/  ULDC UR6, c[0x0][0x228] ;  /* 0x00008a0000067ab9 */ /* 0x000fe20000000800 */
[----:B------:R-:W-:Y:S01]  /*25ca0*/  IADD3 R18, P6, R21, R37, RZ ;  /* 0x0000002515127210 */ /* 0x000fe20007fde0ff */
[----:B------:R-:W-:Y:S01]  /*25cb0*/  IMAD.X R7, R29, 0x1, R36, P5 ;  /* 0x000000011d077824 */ /* 0x000fe200028e0624 */
[C---:B0-----:R-:W-:Y:S01]  /*25cc0*/  PRMT R17, R8.reuse, 0x7772, RZ ;  /* 0x0000777208117816 */ /* 0x041fe200000000ff */
[----:B------:R-:W-:Y:S01]  /*25cd0*/  VIADD R21, R21, UR4 ;  /* 0x0000000415157c36 */ /* 0x000fe20008000000 */
[----:B------:R-:W-:Y:S01]  /*25ce0*/  ISETP.LT.AND P5, PT, R141, UR6, !P3 ;  /* 0x000000068d007c0c */ /* 0x000fe2000dfa1270 */
[----:B------:R-:W-:Y:S01]  /*25cf0*/  IMAD.X R19, R29, 0x1, R39, P6 ;  /* 0x000000011d137824 */ /* 0x000fe200030e0627 */
[----:B-1----:R-:W-:Y:S01]  /*25d00*/  PRMT R23, R8, 0x7773, RZ ;  /* 0x0000777308177816 */ /* 0x002fe200000000ff */
[----:B------:R0:W-:Y:S01]  /*25d10*/  @P4 STG.E.U8 desc[UR56][R6.64], R17 ;  /* 0x0000001106004986 */ /* 0x0001e2000c101138 */
[----:B------:R-:W-:Y:S01]  /*25d20*/  SHF.R.S32.HI R27, RZ, 0x1f, R21 ;  /* 0x0000001fff1b7819 */ /* 0x000fe20000011415 */
[----:B------:R-:W-:Y:S01]  /*25d30*/  ULDC UR4, c[0x0][0x228] ;  /* 0x00008a0000047ab9 */ /* 0x000fe20000000800 */
[----:B------:R-:W-:Y:S01]  /*25d40*/  IADD3 R4, P4, R21, R0, RZ ;  /* 0x0000000015047210 */ /* 0x000fe20007f9e0ff */
[----:B------:R1:W-:Y:S01]  /*25d50*/  @P1 STG.E.U8 desc[UR56][R18.64], R23 ;  /* 0x0000001712001986 */ /* 0x0003e2000c101138 */
[----:B------:R-:W-:Y:S01]  /*25d60*/  PRMT R25, R49, 0x7770, RZ ;  /* 0x0000777031197816 */ /* 0x000fe200000000ff */
[----:B------:R-:W-:Y:S01]  /*25d70*/  ULDC UR6, c[0x0][0x228] ;  /* 0x00008a0000067ab9 */ /* 0x000fe20000000800 */
[----:B------:R-:W-:Y:S01]  /*25d80*/  ISETP.LT.AND P1, PT, R139, UR4, !P3 ;  /* 0x000000048b007c0c */ /* 0x000fe2000df21270 */
[----:B------:R-:W-:Y:S01]  /*25d90*/  IMAD.X R5, R27, 0x1, R2, P4 ;  /* 0x000000011b057824 */ /* 0x000fe200020e0602 */
[----:B------:R-:W-:Y:S01]  /*25da0*/  ISETP.LT.AND P6, PT, R137, UR6, !P3 ;  /* 0x0000000689007c0c */ /* 0x000fe2000dfc1270 */
[----:B------:R-:W-:Y:S01]  /*25db0*/  VIADD R8, R248, 0x34 ;  /* 0x00000034f8087836 */ /* 0x000fe20000000000 */
[----:B------:R-:W-:Y:S01]  /*25dc0*/  ULDC UR4, c[0x0][0x22c] ;  /* 0x00008b0000047ab9 */ /* 0x000fe20000000800 */
[C---:B0-----:R-:W-:Y:S01]  /*25dd0*/  IADD3 R6, P4, R21.reuse, R3, RZ ;  /* 0x0000000315067210 */ /* 0x041fe20007f9e0ff */
[----:B------:R0:W-:Y:S01]  /*25de0*/  @P5 STG.E.U8 desc[UR56][R4.64], R25 ;  /* 0x0000001904005986 */ /* 0x0001e2000c101138 */
[----:B------:R-:W-:Y:S01]  /*25df0*/  IADD3 R16, P5, R21, R38, RZ ;  /* 0x0000002615107210 */ /* 0x000fe20007fbe0ff */
[----:B------:R-:W-:Y:S01]  /*25e00*/  ULDC UR6, c[0x0][0x228] ;  /* 0x00008a0000067ab9 */ /* 0x000fe20000000800 */
[----:B-1----:R-:W-:Y:S01]  /*25e10*/  PRMT R23, R49, 0x7771, RZ ;  /* 0x0000777131177816 */ /* 0x002fe200000000ff */
[C---:B------:R-:W-:Y:S01]  /*25e20*/  IMAD.X R7, R27.reuse, 0x1, R52, P4 ;  /* 0x000000011b077824 */ /* 0x040fe200020e0634 */
[----:B------:R-:W-:Y:S01]  /*25e30*/  ISETP.GE.AND P4, PT, R8, UR4, PT ;  /* 0x0000000408007c0c */ /* 0x000fe2000bf86270 */
[----:B------:R-:W-:Y:S01]  /*25e40*/  ULDC UR4, c[0x0][0x248] ;  /* 0x0000920000047ab9 */ /* 0x000fe20000000800 */
[----:B------:R-:W-:Y:S01]  /*25e50*/  IMAD.X R17, R27, 0x1, R36, P5 ;  /* 0x000000011b117824 */ /* 0x000fe200028e0624 */
[----:B------:R-:W-:Y:S01]  /*25e60*/  PRMT R19, R49, 0x7772, RZ ;  /* 0x0000777231137816 */ /* 0x000fe200000000ff */
[----:B------:R-:W-:Y:S01]  /*25e70*/  VIADD R20, R21, UR4 ;  /* 0x0000000415147c36 */ /* 0x000fe20008000000 */
[----:B------:R-:W-:Y:S01]  /*25e80*/  ISETP.LT.AND P3, PT, R135, UR6, !P3 ;  /* 0x0000000687007c0c */ /* 0x000fe2000df61270 */
[----:B------:R-:W-:Y:S01]  /*25e90*/  ULDC UR6, c[0x0][0x228] ;  /* 0x00008a0000067ab9 */ /* 0x000fe20000000800 */
[----:B------:R1:W-:Y:S01]  /*25ea0*/  @P1 STG.E.U8 desc[UR56][R6.64], R23 ;  /* 0x0000001706001986 */ /* 0x0003e2000c101138 */
[----:B0-----:R-:W-:Y:S01]  /*25eb0*/  IADD3 R4, P1, R21, R37, RZ ;  /* 0x0000002515047210 */ /* 0x001fe20007f3e0ff */
[----:B------:R-:W-:Y:S01]  /*25ec0*/  ULDC UR4, c[0x0][0x228] ;  /* 0x00008a0000047ab9 */ /* 0x000fe20000000800 */
[----:B------:R-:W-:Y:S01]  /*25ed0*/  ISETP.LT.AND P5, PT, R141, UR6, !P2 ;  /* 0x000000068d007c0c */ /* 0x000fe2000d7a1270 */
[----:B------:R0:W-:Y:S01]  /*25ee0*/  @P6 STG.E.U8 desc[UR56][R16.64], R19 ;  /* 0x0000001310006986 */ /* 0x0001e2000c101138 */
[----:B------:R-:W-:Y:S01]  /*25ef0*/  SHF.R.S32.HI R29, RZ, 0x1f, R20 ;  /* 0x0000001fff1d7819 */ /* 0x000fe20000011414 */
[----:B------:R-:W-:Y:S01]  /*25f00*/  IMAD.X R5, R27, 0x1, R39, P1 ;  /* 0x000000011b057824 */ /* 0x000fe200008e0627 */
[----:B------:R-:W-:Y:S01]  /*25f10*/  PRMT R49, R49, 0x7773, RZ ;  /* 0x0000777331317816 */ /* 0x000fe200000000ff */
[----:B------:R-:W-:Y:S01]  /*25f20*/  ULDC UR6, c[0x0][0x228] ;  /* 0x00008a0000067ab9 */ /* 0x000fe20000000800 */
[----:B-1----:R-:W-:-:S02]  /*25f30*/  IADD3 R6, P6, R20, R0, RZ ;  /* 0x0000000014067210 */ /* 0x002fc40007fde0ff */
[----:B------:R-:W-:Y:S01]  /*25f40*/  PRMT R21, R9, 0x7770, RZ ;  /* 0x0000777009157816 */ /* 0x000fe200000000ff */
[----:B------:R-:W-:Y:S02]  /*25f50*/  @P3 STG.E.U8 desc[UR56][R4.64], R49 ;  /* 0x0000003104003986 */ /* 0x000fe4000c101138 */
[----:B------:R-:W-:Y:S01]  /*25f60*/  IMAD.X R7, R29, 0x1, R2, P6 ;  /* 0x000000011d077824 */ /* 0x000fe200030e0602 */
[----:B------:R-:W-:Y:S01]  /*25f70*/  ISETP.LT.AND P1, PT, R139, UR4, !P2 ;  /* 0x000000048b007c0c */ /* 0x000fe2000d721270 */
[----:B------:R-:W-:Y:S01]  /*25f80*/  ULDC UR4, c[0x0][0x248] ;  /* 0x0000920000047ab9 */ /* 0x000fe20000000800 */
[----:B------:R-:W-:Y:S01]  /*25f90*/  ISETP.LT.AND P3, PT, R137, UR6, !P2 ;  /* 0x0000000689007c0c */ /* 0x000fe2000d761270 */
[----:B------:R-:W-:Y:S01]  /*25fa0*/  ULDC UR6, c[0x0][0x228] ;  /* 0x00008a0000067ab9 */ /* 0x000fe20000000800 */
[C---:B0-----:R-:W-:Y:S01]  /*25fb0*/  IADD3 R16, P6, R20.reuse, R3, RZ ;  /* 0x0000000314107210 */ /* 0x041fe20007fde0ff */
[----:B------:R0:W-:Y:S01]  /*25fc0*/  @P5 STG.E.U8 desc[UR56][R6.64], R21 ;  /* 0x0000001506005986 */ /* 0x0001e2000c101138 */
[----:B------:R-:W-:-:S02]  /*25fd0*/  IADD3 R18, P5, R20, R38, RZ ;  /* 0x0000002614127210 */ /* 0x000fc40007fbe0ff */
[----:B------:R-:W-:Y:S01]  /*25fe0*/  PRMT R25, R9, 0x7771, RZ ;  /* 0x0000777109197816 */ /* 0x000fe200000000ff */
[----:B------:R-:W-:Y:S01]  /*25ff0*/  IMAD.X R17, R29, 0x1, R52, P6 ;  /* 0x000000011d117824 */ /* 0x000fe200030e0634 */
[----:B------:R-:W-:Y:S01]  /*26000*/  PRMT R23, R9, 0x7772, RZ ;  /* 0x0000777209177816 */ /* 0x000fe200000000ff */
[----:B------:R-:W-:Y:S01]  /*26010*/  IMAD.X R19, R29, 0x1, R36, P5 ;  /* 0x000000011d137824 */ /* 0x000fe200028e0624 */
[----:B------:R-:W-:Y:S01]  /*26020*/  ISETP.LT.AND P2, PT, R135, UR6, !P2 ;  /* 0x0000000687007c0c */ /* 0x000fe2000d741270 */
[----:B------:R-:W-:Y:S01]  /*26030*/  ULDC UR6, c[0x0][0x228] ;  /* 0x00008a0000067ab9 */ /* 0x000fe20000000800 */
[----:B------:R-:W-:Y:S01]  /*26040*/  @P1 STG.E.U8 desc[UR56][R16.64], R25 ;  /* 0x0000001910001986 */ /* 0x000fe2000c101138 */
[----:B------:R-:W-:Y:S01]  /*26050*/  ISETP.LT.AND P1, PT, R141, UR6, !P4 ;  /* 0x000000068d007c0c */ /* 0x000fe2000e721270 */
[----:B------:R-:W-:Y:S01]  /*26060*/  VIADD R8, R248, 0x35 ;  /* 0x00000035f8087836 */ /* 0x000fe20000000000 */
[----:B------:R-:W-:Y:S01]  /*26070*/  PRMT R27, R9, 0x7773, RZ ;  /* 0x00007773091b7816 */ /* 0x000fe200000000ff */
[C---:B0-----:R-:W-:Y:S01]  /*26080*/  VIADD R21, R20.reuse, UR4 ;  /* 0x0000000414157c36 */ /* 0x041fe20008000000 */
[----:B------:R0:W-:Y:S01]  /*26090*/  @P3 STG.E.U8 desc[UR56][R18.64], R23 ;  /* 0x0000001712003986 */ /* 0x0001e2000c101138 */
[----:B------:R-:W-:Y:S01]  /*260a0*/  IADD3 R4, P3, R20, R37, RZ ;  /* 0x0000002514047210 */ /* 0x000fe20007f7e0ff */
[----:B------:R-:W-:Y:S01]  /*260b0*/  ULDC UR4, c[0x0][0x228] ;  /* 0x00008a0000047ab9 */ /* 0x000fe20000000800 */
[----:B------:R-:W-:Y:S01]  /*260c0*/  ULDC UR6, c[0x0][0x228] ;  /* 0x00008a0000067ab9 */ /* 0x000fe20000000800 */
[----:B------:R-:W-:-:S02]  /*260d0*/  SHF.R.S32.HI R31, RZ, 0x1f, R21 ;  /* 0x0000001fff1f7819 */ /* 0x000fc40000011415 */
[----:B------:R-:W-:Y:S01]  /*260e0*/  IADD3 R6, P6, R21, R0, RZ ;  /* 0x0000000015067210 */ /* 0x000fe20007fde0ff */
[----:B------:R-:W-:Y:S01]  /*260f0*/  IMAD.X R5, R29, 0x1, R39, P3 ;  /* 0x000000011d057824 */ /* 0x000fe200018e0627 */
[----:B------:R-:W-:Y:S01]  /*26100*/  ISETP.LT.AND P3, PT, R139, UR4, !P4 ;  /* 0x000000048b007c0c */ /* 0x000fe2000e761270 */
[----:B------:R-:W-:Y:S02]  /*26110*/  ULDC UR4, c[0x0][0x248] ;  /* 0x0000920000047ab9 */ /* 0x000fe40000000800 */
[----:B------:R-:W-:Y:S01]  /*26120*/  IMAD.X R7, R31, 0x1, R2, P6 ;  /* 0x000000011f077824 */ /* 0x000fe200030e0602 */
[----:B0-----:R-:W-:Y:S01]  /*26130*/  PRMT R19, R50, 0x7770, RZ ;  /* 0x0000777032137816 */ /* 0x001fe200000000ff */
[----:B------:R-:W-:Y:S01]  /*26140*/  @P2 STG.E.U8 desc[UR56][R4.64], R27 ;  /* 0x0000001b04002986 */ /* 0x000fe2000c101138 */
[----:B------:R-:W-:Y:S02]  /*26150*/  ISETP.LT.AND P2, PT, R137, UR6, !P4 ;  /* 0x0000000689007c0c */ /* 0x000fe4000e741270 */
[----:B------:R-:W-:Y:S01]  /*26160*/  ISETP.GE.AND P5, PT, R8, UR7, PT ;  /* 0x0000000708007c0c */ /* 0x000fe2000bfa6270 */
[----:B------:R0:W-:Y:S01]  /*26170*/  @P1 STG.E.U8 desc[UR56][R6.64], R19 ;  /* 0x0000001306001986 */ /* 0x0001e2000c101138 */
[C---:B------:R-:W-:Y:S01]  /*26180*/  IADD3 R8, P6, R21.reuse, R3, RZ ;  /* 0x0000000315087210 */ /* 0x040fe20007fde0ff */
[----:B------:R-:W-:Y:S01]  /*26190*/  VIADD R18, R248, 0x36 ;  /* 0x00000036f8127836 */ /* 0x000fe20000000000 */
[----:B------:R-:W-:Y:S01]  /*261a0*/  IADD3 R16, P1, R21, R38, RZ ;  /* 0x0000002615107210 */ /* 0x000fe20007f3e0ff */
[----:B------:R-:W-:Y:S01]  /*261b0*/  ULDC UR6, c[0x0][0x228] ;  /* 0x00008a0000067ab9 */ /* 0x000fe20000000800 */
[C---:B------:R-:W-:Y:S01]  /*261c0*/  PRMT R25, R50.reuse, 0x7771, RZ ;  /* 0x0000777132197816 */ /* 0x040fe200000000ff */
[C---:B------:R-:W-:Y:S01]  /*261d0*/  IMAD.X R9, R31.reuse, 0x1, R52, P6 ;  /* 0x000000011f097824 */ /* 0x040fe200030e0634 */
[----:B------:R-:W-:Y:S01]  /*261e0*/  PRMT R23, R50, 0x7772, RZ ;  /* 0x0000777232177816 */ /* 0x000fe200000000ff */
[----:B------:R-:W-:Y:S01]  /*261f0*/  IMAD.X R17, R31, 0x1, R36, P1 ;  /* 0x000000011f117824 */ /* 0x000fe200008e0624 */
[----:B------:R-:W-:Y:S01]  /*26200*/  ISETP.GE.AND P1, PT, R18, UR5, PT ;  /* 0x0000000512007c0c */ /* 0x000fe2000bf26270 */
[----:B------:R-:W-:Y:S01]  /*26210*/  ULDC UR5, c[0x0][0x228] ;  /* 0x00008a0000057ab9 */ /* 0x000fe20000000800 */
[----:B------:R1:W-:Y:S01]  /*26220*/  @P3 STG.E.U8 desc[UR56][R8.64], R25 ;  /* 0x0000001908003986 */ /* 0x0003e2000c101138 */
[----:B------:R-:W-:Y:S01]  /*26230*/  ISETP.LT.AND P4, PT, R135, UR5, !P4 ;  /* 0x0000000587007c0c */ /* 0x000fe2000e781270 */
[----:B------:R-:W-:Y:S01]  /*26240*/  ULDC UR5, c[0x0][0x228] ;  /* 0x00008a0000057ab9 */ /* 0x000fe20000000800 */
[C---:B0-----:R-:W-:Y:S01]  /*26250*/  VIADD R19, R21.reuse, UR4 ;  /* 0x0000000415137c36 */ /* 0x041fe20008000000 */
[----:B------:R0:W-:Y:S01]  /*26260*/  @P2 STG.E.U8 desc[UR56][R16.64], R23 ;  /* 0x0000001710002986 */ /* 0x0001e2000c101138 */
[----:B------:R-:W-:Y:S01]  /*26270*/  IADD3 R4, P2, R21, R37, RZ ;  /* 0x0000002515047210 */ /* 0x000fe20007f5e0ff */
[----:B------:R-:W-:Y:S01]  /*26280*/  ULDC UR4, c[0x0][0x228] ;  /* 0x00008a0000047ab9 */ /* 0x000fe20000000800 */
[----:B------:R-:W-:Y:S01]  /*26290*/  ISETP.LT.AND P3, PT, R141, UR5, !P5 ;  /* 0x000000058d007c0c */ /* 0x000fe2000ef61270 */
[----:B------:R-:W-:Y:S01]  /*262a0*/  ULDC UR5, c[0x0][0x228] ;  /* 0x00008a0000057ab9 */ /* 0x000fe20000000800 */
[----:B------:R-:W-:-:S02]  /*262b0*/  SHF.R.S32.HI R29, RZ, 0x1f, R19 ;  /* 0x0000001fff1d7819 */ /* 0x000fc40000011413 */
[----:B------:R-:W-:Y:S01]  /*262c0*/  IADD3 R6, P6, R19, R0, RZ ;  /* 0x0000000013067210 */ /* 0x000fe20007fde0ff */
[--C-:B------:R-:W-:Y:S01]  /*262d0*/  IMAD.X R5, R31, 0x1, R39.reuse, P2 ;  /* 0x000000011f057824 */ /* 0x100fe200010e0627 */
[----:B------:R-:W-:Y:S02]  /*262e0*/  PRMT R21, R50, 0x7773, RZ ;  /* 0x0000777332157816 */ /* 0x000fe400000000ff */
[----:B------:R-:W-:Y:S01]  /*262f0*/  PRMT R27, R10, 0x7770, RZ ;  /* 0x000077700a1b7816 */ /* 0x000fe200000000ff */
[----:B------:R-:W-:Y:S01]  /*26300*/  IMAD.X R7, R29, 0x1, R2, P6 ;  /* 0x000000011d077824 */ /* 0x000fe200030e0602 */
[----:B------:R-:W-:Y:S01]  /*26310*/  ISETP.LT.AND P2, PT, R139, UR4, !P5 ;  /* 0x000000048b007c0c */ /* 0x000fe2000ef41270 */
[----:B------:R-:W-:Y:S01]  /*26320*/  @P4 STG.E.U8 desc[UR56][R4.64], R21 ;  /* 0x0000001504004986 */ /* 0x000fe2000c101138 */
[----:B------:R-:W-:Y:S01]  /*26330*/  ISETP.LT.AND P4, PT, R137, UR5, !P5 ;  /* 0x0000000589007c0c */ /* 0x000fe2000ef81270 */
[----:B------:R-:W-:Y:S01]  /*26340*/  VIADD R18, R248, 0x37 ;  /* 0x00000037f8127836 */ /* 0x000fe20000000000 */
[C---:B-1----:R-:W-:Y:S01]  /*26350*/  IADD3 R8, P6, R19.reuse, R3, RZ ;  /* 0x0000000313087210 */ /* 0x042fe20007fde0ff */
[----:B------:R1:W-:Y:S01]  /*26360*/  @P3 STG.E.U8 desc[UR56][R6.64], R27 ;  /* 0x0000001b06003986 */ /* 0x0003e2000c101138 */
[----:B0-----:R-:W-:Y:S01]  /*26370*/  IADD3 R16, P3, R19, R38, RZ ;  /* 0x0000002613107210 */ /* 0x001fe20007f7e0ff */
[----:B------:R-:W-:Y:S01]  /*26380*/  ULDC UR4, c[0x0][0x248] ;  /* 0x0000920000047ab9 */ /* 0x000fe20000000800 */
[C---:B------:R-:W-:Y:S01]  /*26390*/  PRMT R25, R10.reuse, 0x7771, RZ ;  /* 0x000077710a197816 */ /* 0x040fe200000000ff */
[C---:B------:R-:W-:Y:S01]  /*263a0*/  IMAD.X R9, R29.reuse, 0x1, R52, P6 ;  /* 0x000000011d097824 */ /* 0x040fe200030e0634 */
[----:B------:R-:W-:Y:S01]  /*263b0*/  PRMT R23, R10, 0x7772, RZ ;  /* 0x000077720a177816 */ /* 0x000fe200000000ff */
[----:B------:R-:W-:Y:S01]  /*263c0*/  IMAD.X R17, R29, 0x1, R36, P3 ;  /* 0x000000011d117824 */ /* 0x000fe200018e0624 */
[----:B------:R-:W-:Y:S01]  /*263d0*/  ULDC UR5, c[0x0][0x228] ;  /* 0x00008a0000057ab9 */ /* 0x000fe20000000800 */
[----:B------:R-:W-:Y:S01]  /*263e0*/  ISETP.GE.AND P3, PT, R18, UR11, PT ;  /* 0x0000000b12007c0c */ /* 0x000fe2000bf66270 */
[----:B------:R-:W-:Y:S01]  /*263f0*/  VIADD R18, R19, UR4 ;  /* 0x0000000413127c36 */ /* 0x000fe20008000000 */
[----:B------:R-:W-:Y:S01]  /*26400*/  ISETP.LT.AND P5, PT, R135, UR5, !P5 ;  /* 0x0000000587007c0c */ /* 0x000fe2000efa1270 */
[----:B------:R0:W-:Y:S01]  /*26410*/  @P2 STG.E.U8 desc[UR56][R8.64], R25 ;  /* 0x0000001908002986 */ /* 0x0001e2000c101138 */
[----:B------:R-:W-:Y:S01]  /*26420*/  ISETP.LT.AND P2, PT, R141, UR6, !P1 ;  /* 0x000000068d007c0c */ /* 0x000fe2000cf41270 */
[----:B-1----:R-:W-:Y:S01]  /*26430*/  VIADD R7, R248, 0x38 ;  /* 0x00000038f8077836 */ /* 0x002fe20000000000 */
[----:B------:R-:W-:Y:S01]  /*26440*/  SHF.R.S32.HI R27, RZ, 0x1f, R18 ;  /* 0x0000001fff1b7819 */ /* 0x000fe20000011412 */
[----:B------:R1:W-:Y:S01]  /*26450*/  @P4 STG.E.U8 desc[UR56][R16.64], R23 ;  /* 0x0000001710004986 */ /* 0x0003e2000c101138 */
[----:B------:R-:W-:Y:S01]  /*26460*/  IADD3 R4, P4, R19, R37, RZ ;  /* 0x0000002513047210 */ /* 0x000fe20007f9e0ff */
[----:B------:R-:W-:Y:S01]  /*26470*/  ULDC UR4, c[0x0][0x228] ;  /* 0x00008a0000047ab9 */ /* 0x000fe20000000800 */
[----:B------:R-:W-:Y:S01]  /*26480*/  IADD3 R6, P6, R18, R0, RZ ;  /* 0x0000000012067210 */ /* 0x000fe20007fde0ff */
[----:B------:R-:W-:Y:S01]  /*26490*/  ULDC UR5, c[0x0][0x228] ;  /* 0x00008a0000057ab9 */ /* 0x000fe20000000800 */
[----:B------:R-:W-:Y:S01]  /*264a0*/  PRMT R21, R51, 0x7771, RZ ;  /* 0x0000777133157816 */ /* 0x000fe200000000ff */
[----:B------:R-:W-:Y:S01]  /*264b0*/  IMAD.X R5, R29, 0x1, R39, P4 ;  /* 0x000000011d057824 */ /* 0x000fe200020e0627 */
[----:B------:R-:W-:Y:S01]  /*264c0*/  ISETP.GE.AND P4, PT, R7, UR9, PT ;  /* 0x0000000907007c0c */ /* 0x000fe2000bf86270 */
[----:B------:R-:W-:Y:S01]  /*264d0*/  IMAD.X R7, R27, 0x1, R2, P6 ;  /* 0x000000011b077824 */ /* 0x000fe200030e0602 */
[----:B------:R-:W-:Y:S01]  /*264e0*/  ISETP.LT.AND P6, PT, R139, UR4, !P1 ;  /* 0x000000048b007c0c */ /* 0x000fe2000cfc1270 */
[----:B------:R-:W-:Y:S01]  /*264f0*/  ULDC UR4, c[0x0][0x228] ;  /* 0x00008a0000047ab9 */ /* 0x000fe20000000800 */
[----:B0-----:R-:W-:Y:S01]  /*26500*/  PRMT R25, R11, 0x7770, RZ ;  /* 0x000077700b197816 */ /* 0x001fe200000000ff */
[----:B------:R-:W-:Y:S01]  /*26510*/  ULDC UR6, c[0x0][0x228] ;  /* 0x00008a0000067ab9 */ /* 0x000fe20000000800 */
[----:B-1----:R-:W-:-:S02]  /*26520*/  PRMT R23, R10, 0x7773, RZ ;  /* 0x000077730a177816 */ /* 0x002fc400000000ff */
[----:B------:R-:W-:-:S03]  /*26530*/  PRMT R17, R51, 0x7770, RZ ;  /* 0x0000777033117816 */ /* 0x000fc600000000ff */
[----:B------:R0:W-:Y:S01]  /*26540*/  @P5 STG.E.U8 desc[UR56][R4.64], R23 ;  /* 0x0000001704005986 */ /* 0x0001e2000c101138 */
[----:B------:R-:W-:-:S03]  /*26550*/  IADD3 R8, P5, R18, R3, RZ ;  /* 0x0000000312087210 */ /* 0x000fc60007fbe0ff */
[----:B------:R1:W-:Y:S01]  /*26560*/  @P2 STG.E.U8 desc[UR56][R6.64], R17 ;  /* 0x0000001106002986 */ /* 0x0003e2000c101138 */
[----:B------:R-:W-:Y:S01]  /*26570*/  ISETP.LT.AND P2, PT, R137, UR4, !P1 ;  /* 0x0000000489007c0c */ /* 0x000fe2000cf41270 */
[----:B------:R-:W-:Y:S01]  /*26580*/  IMAD.X R9, R27, 0x1, R52, P5 ;  /* 0x000000011b097824 */ /* 0x000fe200028e0634 */
[C---:B------:R-:W-:Y:S01]  /*26590*/  PRMT R19, R51.reuse, 0x7773, RZ ;  /* 0x0000777333137816 */ /* 0x040fe200000000ff */
[----:B------:R-:W-:Y:S01]  /*265a0*/  ULDC UR4, c[0x0][0x248] ;  /* 0x0000920000047ab9 */ /* 0x000fe20000000800 */
[C---:B0-----:R-:W-:Y:S02]  /*265b0*/  IADD3 R4, P5, R18.reuse, R38, RZ ;  /* 0x0000002612047210 */ /* 0x041fe40007fbe0ff */
[----:B------:R0:W-:Y:S01]  /*265c0*/  @P6 STG.E.U8 desc[UR56][R8.64], R21 ;  /* 0x0000001508006986 */ /* 0x0001e2000c101138 */
[----:B------:R-:W-:Y:S01]  /*265d0*/  PRMT R51, R51, 0x7772, RZ ;  /* 0x0000777233337816 */ /* 0x000fe200000000ff */
[C---:B------:R-:W-:Y:S01]  /*265e0*/  VIADD R20, R18.reuse, UR4 ;  /* 0x0000000412147c36 */ /* 0x040fe20008000000 */
[----:B-1----:R-:W-:Y:S01]  /*265f0*/  IADD3 R6, P6, R18, R37, RZ ;  /* 0x0000002512067210 */ /* 0x002fe20007fde0ff */
[----:B------:R-:W-:Y:S01]  /*26600*/  IMAD.X R5, R27, 0x1, R36, P5 ;  /* 0x000000011b057824 */ /* 0x000fe200028e0624 */
[----:B------:R-:W-:Y:S01]  /*26610*/  ISETP.LT.AND P1, PT, R135, UR5, !P1 ;  /* 0x0000000587007c0c */ /* 0x000fe2000cf21270 */
[----:B------:R-:W-:Y:S01]  /*26620*/  ULDC UR5, c[0x0][0x228] ;  /* 0x00008a0000057ab9 */ /* 0x000fe20000000800 */
[----:B------:R-:W-:Y:S01]  /*26630*/  ULDC UR4, c[0x0][0x228] ;  /* 0x00008a0000047ab9 */ /* 0x000fe20000000800 */
[----:B------:R-:W-:Y:S01]  /*26640*/  IMAD.X R7, R27, 0x1, R39, P6 ;  /* 0x000000011b077824 */ /* 0x000fe200030e0627 */
[----:B------:R-:W-:Y:S01]  /*26650*/  @P2 STG.E.U8 desc[UR56][R4.64], R51 ;  /* 0x0000003304002986 */ /* 0x000fe2000c101138 */
[----:B------:R-:W-:-:S02]  /*26660*/  SHF.R.S32.HI R27, RZ, 0x1f, R20 ;  /* 0x0000001fff1b7819 */ /* 0x000fc40000011414 */
[----:B------:R-:W-:Y:S02]  /*26670*/  IADD3 R16, P2, R20, R0, RZ ;  /* 0x0000000014107210 */ /* 0x000fe40007f5e0ff */
[----:B------:R-:W-:Y:S01]  /*26680*/  ISETP.LT.AND P5, PT, R141, UR5, !P3 ;  /* 0x000000058d007c0c */ /* 0x000fe2000dfa1270 */
[----:B0-----:R-:W-:Y:S01]  /*26690*/  VIADD R9, R248, 0x39 ;  /* 0x00000039f8097836 */ /* 0x001fe20000000000 */
[C---:B------:R-:W-:Y:S01]  /*266a0*/  IADD3 R8, P6, R20.reuse, R3, RZ ;  /* 0x0000000314087210 */ /* 0x040fe20007fde0ff */
[----:B------:R-:W-:Y:S01]  /*266b0*/  IMAD.X R17, R27, 0x1, R2, P2 ;  /* 0x000000011b117824 */ /* 0x000fe200010e0602 */
[----:B------:R-:W-:Y:S01]  /*266c0*/  ISETP.LT.AND P2, PT, R139, UR4, !P3 ;  /* 0x000000048b007c0c */ /* 0x000fe2000df41270 */
[----:B------:R0:W-:Y:S01]  /*266d0*/  @P1 STG.E.U8 desc[UR56][R6.64], R19 ;  /* 0x0000001306001986 */ /* 0x0001e2000c101138 */
[----:B------:R-:W-:Y:S01]  /*266e0*/  ISETP.GE.AND P1, PT, R9, UR21, PT ;  /* 0x0000001509007c0c */ /* 0x000fe2000bf26270 */
[----:B------:R-:W-:Y:S01]  /*266f0*/  ULDC UR5, c[0x0][0x228] ;  /* 0x00008a0000057ab9 */ /* 0x000fe20000000800 */
[----:B------:R-:W-:Y:S01]  /*26700*/  IMAD.X R9, R27, 0x1, R52, P6 ;  /* 0x000000011b097824 */ /* 0x000fe200030e0634 */
[C---:B------:R-:W-:Y:S01]  /*26710*/  PRMT R23, R11.reuse, 0x7771, RZ ;  /* 0x000077710b177816 */ /* 0x040fe200000000ff */
[----:B------:R-:W-:Y:S01]  /*26720*/  ULDC UR4, c[0x0][0x228] ;  /* 0x00008a0000047ab9 */ /* 0x000fe20000000800 */
[----:B------:R-:W-:Y:S01]  /*26730*/  PRMT R21, R11, 0x7772, RZ ;  /* 0x000077720b157816 */ /* 0x000fe200000000ff */
[----:B------:R-:W1:Y:S04]  /*26740*/  LDS.128 R4, [R55] ;  /* 0x0000000037047984 */ /* 0x000e680000000c00 */
[----:B------:R3:W-:Y:S01]  /*26750*/  @P5 STG.E.U8 desc[UR56][R16.64], R25 ;  /* 0x0000001910005986 */ /* 0x0007e2000c101138 */
[----:B------:R-:W-:Y:S01]  /*26760*/  ISETP.LT.AND P5, PT, R137, UR5, !P3 ;  /* 0x0000000589007c0c */ /* 0x000fe2000dfa1270 */
[----:B------:R-:W-:Y:S01]  /*26770*/  ULDC UR5, c[0x0][0x228] ;  /* 0x00008a0000057ab9 */ /* 0x000fe20000000800 */
[----:B------:R-:W-:Y:S01]  /*26780*/  ISETP.LT.AND P3, PT, R135, UR4, !P3 ;  /* 0x0000000487007c0c */ /* 0x000fe2000df61270 */
[----:B------:R4:W-:Y:S01]  /*26790*/  @P2 STG.E.U8 desc[UR56][R8.64], R23 ;  /* 0x0000001708002986 */ /* 0x0009e2000c101138 */
[C---:B------:R-:W-:Y:S01]  /*267a0*/  IADD3 R18, P6, R20.reuse, R38, RZ ;  /* 0x0000002614127210 */ /* 0x040fe20007fde0ff */
[----:B------:R-:W-:Y:S01]  /*267b0*/  ULDC UR4, c[0x0][0x248] ;  /* 0x0000920000047ab9 */ /* 0x000fe20000000800 */
[C---:B------:R-:W-:Y:S01]  /*267c0*/  IADD3 R10, P2, R20.reuse, R37, RZ ;  /* 0x00000025140a7210 */ /* 0x040fe20007f5e0ff */
[----:B------:R-:W-:Y:S01]  /*267d0*/  VIADD R20, R20, UR4 ;  /* 0x0000000414147c36 */ /* 0x000fe20008000000 */
[----:B------:R-:W-:Y:S01]  /*267e0*/  ULDC UR4, c[0x0][0x228] ;  /* 0x00008a0000047ab9 */ /* 0x000fe20000000800 */
[----:B0-----:R-:W-:Y:S01]  /*267f0*/  IMAD.X R19, R27, 0x1, R36, P6 ;  /* 0x000000011b137824 */ /* 0x001fe200030e0624 */
[----:B---3--:R-:W-:Y:S01]  /*26800*/  PRMT R17, R11, 0x7773, RZ ;  /* 0x000077730b117816 */ /* 0x008fe200000000ff */
[----:B------:R-:W-:-:S03]  /*26810*/  IMAD.X R11, R27, 0x1, R39, P2 ;  /* 0x000000011b0b7824 */ /* 0x000fc600010e0627 */
[----:B------:R2:W-:Y:S01]  /*26820*/  @P5 STG.E.U8 desc[UR56][R18.64], R21 ;  /* 0x0000001512005986 */ /* 0x0005e2000c101138 */
[----:B------:R-:W-:-:S03]  /*26830*/  SHF.R.S32.HI R27, RZ, 0x1f, R20 ;  /* 0x0000001fff1b7819 */ /* 0x000fc60000011414 */
[----:B------:R0:W-:Y:S01]  /*26840*/  @P3 STG.E.U8 desc[UR56][R10.64], R17 ;  /* 0x000000110a003986 */ /* 0x0001e2000c101138 */
[----:B----4-:R-:W-:Y:S02]  /*26850*/  IADD3 R8, P3, R20, R0, RZ ;  /* 0x0000000014087210 */ /* 0x010fe40007f7e0ff */
[----:B------:R-:W-:Y:S01]  /*26860*/  ISETP.LT.AND P2, PT, R141, UR5, !P4 ;  /* 0x000000058d007c0c */ /* 0x000fe2000e741270 */
[----:B------:R-:W-:Y:S01]  /*26870*/  VIADD R16, R248, 0x3a ;  /* 0x0000003af8107836 */ /* 0x000fe20000000000 */
[----:B------:R-:W-:Y:S01]  /*26880*/  ULDC UR5, c[0x0][0x228] ;  /* 0x00008a0000057ab9 */ /* 0x000fe20000000800 */
[----:B------:R-:W-:Y:S01]  /*26890*/  IMAD.X R9, R27, 0x1, R2, P3 ;  /* 0x000000011b097824 */ /* 0x000fe200018e0602 */
[----:B------:R-:W-:Y:S01]  /*268a0*/  ISETP.LT.AND P3, PT, R139, UR4, !P4 ;  /* 0x000000048b007c0c */ /* 0x000fe2000e761270 */
[----:B------:R-:W-:Y:S01]  /*268b0*/  ULDC UR4, c[0x0][0x228] ;  /* 0x00008a0000047ab9 */ /* 0x000fe20000000800 */
[----:B--2---:R-:W-:Y:S02]  /*268c0*/  PRMT R21, R12, 0x7770, RZ ;  /* 0x000077700c157816 */ /* 0x004fe400000000ff */
[----:B0-----:R-:W-:-:S02]  /*268d0*/  IADD3 R10, P6, R20, R3, RZ ;  /* 0x00000003140a7210 */ /* 0x001fc40007fde0ff */
[----:B------:R-:W-:-:S03]  /*268e0*/  PRMT R25, R12, 0x7771, RZ ;  /* 0x000077710c197816 */ /* 0x000fc600000000ff */
[----:B------:R-:W-:Y:S01]  /*268f0*/  IMAD.X R11, R27, 0x1, R52, P6 ;  /* 0x000000011b0b7824 */ /* 0x000fe200030e0634 */
[----:B------:R-:W-:Y:S01]  /*26900*/  ISETP.LT.AND P5, PT, R137, UR5, !P4 ;  /* 0x0000000589007c0c */ /* 0x000fe2000e7a1270 */
[----:B------:R0:W-:Y:S01]  /*26910*/  @P2 STG.E.U8 desc[UR56][R8.64], R21 ;  /* 0x0000001508002986 */ /* 0x0001e2000c101138 */
[----:B------:R-:W-:Y:S01]  /*26920*/  ISETP.LT.AND P4, PT, R135, UR4, !P4 ;  /* 0x0000000487007c0c */ /* 0x000fe2000e781270 */
[----:B------:R-:W-:Y:S01]  /*26930*/  ULDC UR4, c[0x0][0x248] ;  /* 0x0000920000047ab9 */ /* 0x000fe20000000800 */
[----:B------:R-:W-:Y:S01]  /*26940*/  ISETP.GE.AND P2, PT, R16, UR19, PT ;  /* 0x0000001310007c0c */ /* 0x000fe2000bf46270 */
[----:B------:R2:W-:Y:S01]  /*26950*/  @P3 STG.E.U8 desc[UR56][R10.64], R25 ;  /* 0x000000190a003986 */ /* 0x0005e2000c101138 */
[C---:B------:R-:W-:Y:S01]  /*26960*/  IADD3 R16, P6, R20.reuse, R38, RZ ;  /* 0x0000002614107210 */ /* 0x040fe20007fde0ff */
[----:B------:R-:W-:Y:S01]  /*26970*/  ULDC UR5, c[0x0][0x228] ;  /* 0x00008a0000057ab9 */ /* 0x000fe20000000800 */
[----:B------:R-:W-:Y:S02]  /*26980*/  IADD3 R18, P3, R20, R37, RZ ;  /* 0x0000002514127210 */ /* 0x000fe40007f7e0ff */
[----:B------:R-:W-:Y:S01]  /*26990*/  PRMT R23, R12, 0x7772, RZ ;  /* 0x000077720c177816 */ /* 0x000fe200000000ff */
[----:B------:R-:W-:-:S02]  /*269a0*/  IMAD.X R17, R27, 0x1, R36, P6 ;  /* 0x000000011b117824 */ /* 0x000fc400030e0624 */
[----:B------:R-:W-:Y:S01]  /*269b0*/  IMAD.X R19, R27, 0x1, R39, P3 ;  /* 0x000000011b137824 */ /* 0x000fe200018e0627 */
[----:B0-----:R-:W-:Y:S01]  /*269c0*/  PRMT R21, R12, 0x7773, RZ ;  /* 0x000077730c157816 */ /* 0x001fe200000000ff */
[----:B------:R-:W-:Y:S01]  /*269d0*/  VIADD R20, R20, UR4 ;  /* 0x0000000414147c36 */ /* 0x000fe20008000000 */
[----:B------:R0:W-:Y:S01]  /*269e0*/  @P5 STG.E.U8 desc[UR56][R16.64], R23 ;  /* 0x0000001710005986 */ /* 0x0001e2000c101138 */
[----:B------:R-:W-:Y:S01]  /*269f0*/  ISETP.LT.AND P3, PT, R141, UR5, !P1 ;  /* 0x000000058d007c0c */ /* 0x000fe2000cf61270 */
[----:B------:R-:W-:Y:S01]  /*26a00*/  ULDC UR4, c[0x0][0x228] ;  /* 0x00008a0000047ab9 */ /* 0x000fe20000000800 */
[----:B-1----:R-:W-:Y:S01]  /*26a10*/  PRMT R27, R4, 0x7770, RZ ;  /* 0x00007770041b7816 */ /* 0x002fe200000000ff */
[----:B------:R1:W-:Y:S01]  /*26a20*/  @P4 STG.E.U8 desc[UR56][R18.64], R21 ;  /* 0x0000001512004986 */ /* 0x0003e2000c101138 */
[----:B------:R-:W-:Y:S01]  /*26a30*/  SHF.R.S32.HI R29, RZ, 0x1f, R20 ;  /* 0x0000001fff1d7819 */ /* 0x000fe20000011414 */
[----:B--2---:R-:W-:Y:S01]  /*26a40*/  VIADD R11, R248, 0x3b ;  /* 0x0000003bf80b7836 */ /* 0x004fe20000000000 */
[----:B------:R-:W-:Y:S01]  /*26a50*/  IADD3 R8, P4, R20, R0, RZ ;  /* 0x0000000014087210 */ /* 0x000fe20007f9e0ff */
[----:B------:R-:W-:-:S04]  /*26a60*/  ULDC UR5, c[0x0][0x228] ;  /* 0x00008a0000057ab9 */ /* 0x000fc80000000800 */
[----:B------:R-:W-:Y:S01]  /*26a70*/  IMAD.X R9, R29, 0x1, R2, P4 ;  /* 0x000000011d097824 */ /* 0x000fe200020e0602 */
[----:B------:R-:W-:Y:S01]  /*26a80*/  ISETP.LT.AND P4, PT, R139, UR4, !P1 ;  /* 0x000000048b007c0c */ /* 0x000fe2000cf81270 */
[----:B------:R-:W-:Y:S01]  /*26a90*/  ULDC UR4, c[0x0][0x228] ;  /* 0x00008a0000047ab9 */ /* 0x000fe20000000800 */
[----:B------:R-:W-:Y:S02]  /*26aa0*/  IADD3 R10, P6, R20, R3, RZ ;  /* 0x00000003140a7210 */ /* 0x000fe40007fde0ff */
[----:B------:R2:W-:Y:S01]  /*26ab0*/  @P3 STG.E.U8 desc[UR56][R8.64], R27 ;  /* 0x0000001b08003986 */ /* 0x0005e2000c101138 */
[----:B------:R-:W-:Y:S02]  /*26ac0*/  ISETP.GE.AND P3, PT, R11, UR17, PT ;  /* 0x000000110b007c0c */ /* 0x000fe4000bf66270 */
[----:B------:R-:W-:Y:S01]  /*26ad0*/  IMAD.X R11, R29, 0x1, R52, P6 ;  /* 0x000000011d0b7824 */ /* 0x000fe200030e0634 */
[----:B------:R-:W-:Y:S02]  /*26ae0*/  PRMT R25, R4, 0x7771, RZ ;  /* 0x0000777104197816 */ /* 0x000fe400000000ff */
[----:B------:R-:W-:Y:S01]  /*26af0*/  ISETP.LT.AND P5, PT, R137, UR5, !P1 ;  /* 0x0000000589007c0c */ /* 0x000fe2000cfa1270 */
[----:B------:R-:W-:Y:S01]  /*26b00*/  ULDC UR5, c[0x0][0x228] ;  /* 0x00008a0000057ab9 */ /* 0x000fe20000000800 */
[----:B------:R-:W-:Y:S01]  /*26b10*/  ISETP.LT.AND P1, PT, R135, UR4, !P1 ;  /* 0x0000000487007c0c */ /* 0x000fe2000cf21270 */
[----:B------:R3:W-:Y:S01]  /*26b20*/  @P4 STG.E.U8 desc[UR56][R10.64], R25 ;  /* 0x000000190a004986 */ /* 0x0007e2000c101138 */
[C---:B0-----:R-:W-:Y:S01]  /*26b30*/  IADD3 R16, P6, R20.reuse, R38, RZ ;  /* 0x0000002614107210 */ /* 0x041fe20007fde0ff */
[----:B------:R-:W-:Y:S01]  /*26b40*/  ULDC UR4, c[0x0][0x248] ;  /* 0x0000920000047ab9 */ /* 0x000fe20000000800 */
[----:B-1----:R-:W-:-:S02]  /*26b50*/  IADD3 R18, P4, R20, R37, RZ ;  /* 0x0000002514127210 */ /* 0x002fc40007f9e0ff */
[C---:B------:R-:W-:Y:S01]  /*26b60*/  PRMT R23, R4.reuse, 0x7772, RZ ;  /* 0x0000777204177816 */ /* 0x040fe200000000ff */
[C---:B------:R-:W-:Y:S01]  /*26b70*/  IMAD.X R17, R29.reuse, 0x1, R36, P6 ;  /* 0x000000011d117824 */ /* 0x040fe200030e0624 */
[----:B------:R-:W-:Y:S01]  /*26b80*/  PRMT R21, R4, 0x7773, RZ ;  /* 0x0000777304157816 */ /* 0x000fe200000000ff */
[----:B------:R-:W-:Y:S02]  /*26b90*/  IMAD.X R19, R29, 0x1, R39, P4 ;  /* 0x000000011d137824 */ /* 0x000fe400020e0627 */
[----:B------:R-:W-:Y:S01]  /*26ba0*/  VIADD R20, R20, UR4 ;  /* 0x0000000414147c36 */ /* 0x000fe20008000000 */
[----:B------:R-:W-:Y:S01]  /*26bb0*/  ULDC UR4, c[0x0][0x228] ;  /* 0x00008a0000047ab9 */ /* 0x000fe20000000800 */
[----:B------:R0:W-:Y:S01]  /*26bc0*/  @P5 STG.E.U8 desc[UR56][R16.64], R23 ;  /* 0x0000001710005986 */ /* 0x0001e2000c101138 */
[----:B------:R-:W-:Y:S01]  /*26bd0*/  ISETP.LT.AND P4, PT, R141, UR5, !P2 ;  /* 0x000000058d007c0c */ /* 0x000fe2000d781270 */
[----:B------:R-:W-:Y:S01]  /*26be0*/  ULDC UR5, c[0x0][0x228] ;  /* 0x00008a0000057ab9 */ /* 0x000fe20000000800 */
[----:B------:R-:W-:Y:S01]  /*26bf0*/  ISETP.LT.AND P5, PT, R139, UR4, !P2 ;  /* 0x000000048b007c0c */ /* 0x000fe2000d7a1270 */
[----:B------:R1:W-:Y:S01]  /*26c00*/  @P1 STG.E.U8 desc[UR56][R18.64], R21 ;  /* 0x0000001512001986 */ /* 0x0003e2000c101138 */
[----:B--2---:R-:W-:Y:S01]  /*26c10*/  SHF.R.S32.HI R27, RZ, 0x1f, R20 ;  /* 0x0000001fff1b7819 */ /* 0x004fe20000011414 */
[----:B------:R-:W-:Y:S01]  /*26c20*/  ULDC UR4, c[0x0][0x228] ;  /* 0x00008a0000047ab9 */ /* 0x000fe20000000800 */
[----:B------:R-:W-:-:S02]  /*26c30*/  IADD3 R8, P1, R20, R0, RZ ;  /* 0x0000000014087210 */ /* 0x000fc40007f3e0ff */
[C---:B---3--:R-:W-:Y:S02]  /*26c40*/  IADD3 R10, P6, R20.reuse, R3, RZ ;  /* 0x00000003140a7210 */ /* 0x048fe40007fde0ff */
[----:B------:R-:W-:Y:S01]  /*26c50*/  PRMT R25, R13, 0x7770, RZ ;  /* 0x000077700d197816 */ /* 0x000fe200000000ff */
[----:B------:R-:W-:Y:S01]  /*26c60*/  IMAD.X R9, R27, 0x1, R2, P1 ;  /* 0x000000011b097824 */ /* 0x000fe200008e0602 */
[----:B------:R-:W-:Y:S01]  /*26c70*/  ISETP.LT.AND P1, PT, R137, UR5, !P2 ;  /* 0x0000000589007c0c */ /* 0x000fe2000d721270 */
[----:B------:R-:W-:Y:S01]  /*26c80*/  IMAD.X R11, R27, 0x1, R52, P6 ;  /* 0x000000011b0b7824 */ /* 0x000fe200030e0634 */
[----:B0-----:R-:W-:Y:S01]  /*26c90*/  PRMT R23, R13, 0x7771, RZ ;  /* 0x000077710d177816 */ /* 0x001fe200000000ff */
[----:B------:R-:W-:Y:S01]  /*26ca0*/  ULDC UR5, c[0x0][0x228] ;  /* 0x00008a0000057ab9 */ /* 0x000fe20000000800 */
[----:B------:R-:W-:Y:S01]  /*26cb0*/  IADD3 R16, P6, R20, R38, RZ ;  /* 0x0000002614107210 */ /* 0x000fe20007fde0ff */
[----:B------:R0:W-:Y:S01]  /*26cc0*/  @P4 STG.E.U8 desc[UR56][R8.64], R25 ;  /* 0x0000001908004986 */ /* 0x0001e2000c101138 */
[----:B------:R-:W-:Y:S01]  /*26cd0*/  ISETP.LT.AND P2, PT, R135, UR4, !P2 ;  /* 0x0000000487007c0c */ /* 0x000fe2000d741270 */
[----:B------:R-:W-:-:S02]  /*26ce0*/  ULDC UR4, c[0x0][0x248] ;  /* 0x0000920000047ab9 */ /* 0x000fc40000000800 */
[----:B------:R2:W-:Y:S01]  /*26cf0*/  @P5 STG.E.U8 desc[UR56][R10.64], R23 ;  /* 0x000000170a005986 */ /* 0x0005e2000c101138 */
[C---:B-1----:R-:W-:Y:S01]  /*26d00*/  IADD3 R18, P5, R20.reuse, R37, RZ ;  /* 0x0000002514127210 */ /* 0x042fe20007fbe0ff */
[----:B------:R-:W-:Y:S01]  /*26d10*/  IMAD.X R17, R27, 0x1, R36, P6 ;  /* 0x000000011b117824 */ /* 0x000fe200030e0624 */
[C---:B------:R-:W-:Y:S01]  /*26d20*/  PRMT R21, R13.reuse, 0x7772, RZ ;  /* 0x000077720d157816 */ /* 0x040fe200000000ff */
[----:B------:R-:W-:Y:S01]  /*26d30*/  VIADD R20, R20, UR4 ;  /* 0x0000000414147c36 */ /* 0x000fe20008000000 */
[----:B------:R-:W-:Y:S01]  /*26d40*/  PRMT R13, R13, 0x7773, RZ ;  /* 0x000077730d0d7816 */ /* 0x000fe200000000ff */
[----:B------:R-:W-:Y:S01]  /*26d50*/  IMAD.X R19, R27, 0x1, R39, P5 ;  /* 0x000000011b137824 */ /* 0x000fe200028e0627 */
[----:B------:R-:W-:Y:S01]  /*26d60*/  ULDC UR4, c[0x0][0x228] ;  /* 0x00008a0000047ab9 */ /* 0x000fe20000000800 */
[----:B------:R1:W-:Y:S01]  /*26d70*/  @P1 STG.E.U8 desc[UR56][R16.64], R21 ;  /* 0x0000001510001986 */ /* 0x0003e2000c101138 */
[----:B------:R-:W-:Y:S01]  /*26d80*/  ISETP.LT.AND P1, PT, R141, UR5, !P3 ;  /* 0x000000058d007c0c */ /* 0x000fe2000df21270 */
[----:B------:R-:W-:Y:S01]  /*26d90*/  ULDC UR5, c[0x0][0x228] ;  /* 0x00008a0000057ab9 */ /* 0x000fe20000000800 */
[----:B------:R-:W-:Y:S01]  /*26da0*/  ISETP.LT.AND P5, PT, R139, UR4, !P3 ;  /* 0x000000048b007c0c */ /* 0x000fe2000dfa1270 */
[----:B------:R3:W-:Y:S01]  /*26db0*/  @P2 STG.E.U8 desc[UR56][R18.64], R13 ;  /* 0x0000000d12002986 */ /* 0x0007e2000c101138 */
[----:B------:R-:W-:Y:S01]  /*26dc0*/  SHF.R.S32.HI R27, RZ, 0x1f, R20 ;  /* 0x0000001fff1b7819 */ /* 0x000fe20000011414 */
[----:B------:R-:W-:Y:S01]  /*26dd0*/  ULDC UR4, c[0x0][0x228] ;  /* 0x00008a0000047ab9 */ /* 0x000fe20000000800 */
[----:B0-----:R-:W-:-:S02]  /*26de0*/  IADD3 R8, P2, R20, R0, RZ ;  /* 0x0000000014087210 */ /* 0x001fc40007f5e0ff */
[----:B--2---:R-:W-:Y:S02]  /*26df0*/  IADD3 R10, P6, R20, R3, RZ ;  /* 0x00000003140a7210 */ /* 0x004fe40007fde0ff */
[----:B------:R-:W-:Y:S01]  /*26e00*/  PRMT R25, R5, 0x7770, RZ ;  /* 0x0000777005197816 */ /* 0x000fe200000000ff */
[----:B------:R-:W-:Y:S01]  /*26e10*/  IMAD.X R9, R27, 0x1, R2, P2 ;  /* 0x000000011b097824 */ /* 0x000fe200010e0602 */
[----:B------:R-:W-:Y:S01]  /*26e20*/  ISETP.LT.AND P2, PT, R137, UR5, !P3 ;  /* 0x0000000589007c0c */ /* 0x000fe2000df41270 */
[----:B------:R-:W-:Y:S01]  /*26e30*/  IMAD.X R11, R27, 0x1, R52, P6 ;  /* 0x000000011b0b7824 */ /* 0x000fe200030e0634 */
[----:B------:R-:W-:Y:S01]  /*26e40*/  PRMT R23, R5, 0x7771, RZ ;  /* 0x0000777105177816 */ /* 0x000fe200000000ff */
[----:B------:R-:W-:Y:S01]  /*26e50*/  VIADD R4, R248, 0x3c ;  /* 0x0000003cf8047836 */ /* 0x000fe20000000000 */
[C---:B------:R-:W-:Y:S01]  /*26e60*/  IADD3 R12, P6, R20.reuse, R38, RZ ;  /* 0x00000026140c7210 */ /* 0x040fe20007fde0ff */
[----:B------:R0:W-:Y:S01]  /*26e70*/  @P1 STG.E.U8 desc[UR56][R8.64], R25 ;  /* 0x0000001908001986 */ /* 0x0001e2000c101138 */
[----:B------:R-:W-:Y:S01]  /*26e80*/  ISETP.LT.AND P3, PT, R135, UR4, !P3 ;  /* 0x0000000487007c0c */ /* 0x000fe2000df61270 */
[----:B------:R-:W-:Y:S01]  /*26e90*/  ULDC UR4, c[0x0][0x248] ;  /* 0x0000920000047ab9 */ /* 0x000fe20000000800 */
[----:B-1----:R-:W-:Y:S01]  /*26ea0*/  PRMT R21, R5, 0x7772, RZ ;  /* 0x0000777205157816 */ /* 0x002fe200000000ff */
[----:B------:R1:W-:Y:S01]  /*26eb0*/  @P5 STG.E.U8 desc[UR56][R10.64], R23 ;  /* 0x000000170a005986 */ /* 0x0003e2000c101138 */
[----:B------:R-:W-:Y:S01]  /*26ec0*/  IADD3 R16, P5, R20, R37, RZ ;  /* 0x0000002514107210 */ /* 0x000fe20007fbe0ff */
[----:B---3--:R-:W-:Y:S01]  /*26ed0*/  IMAD.X R13, R27, 0x1, R36, P6 ;  /* 0x000000011b0d7824 */ /* 0x008fe200030e0624 */
[----:B------:R-:W-:Y:S01]  /*26ee0*/  ISETP.GE.AND P4, PT, R4, UR15, PT ;  /* 0x0000000f04007c0c */ /* 0x000fe2000bf86270 */
[----:B------:R-:W-:Y:S01]  /*26ef0*/  VIADD R4, R248, 0x3d ;  /* 0x0000003df8047836 */ /* 0x000fe20000000000 */
[----:B------:R-:W-:Y:S01]  /*26f00*/  PRMT R19, R5, 0x7773, RZ ;  /* 0x0000777305137816 */ /* 0x000fe200000000ff */
[----:B------:R-:W-:Y:S01]  /*26f10*/  IMAD.X R17, R27, 0x1, R39, P5 ;  /* 0x000000011b117824 */ /* 0x000fe200028e0627 */
[----:B------:R-:W-:Y:S01]  /*26f20*/  ULDC UR5, c[0x0][0x228] ;  /* 0x00008a0000057ab9 */ /* 0x000fe20000000800 */
[----:B------:R-:W-:Y:S01]  /*26f30*/  VIADD R20, R20, UR4 ;  /* 0x0000000414147c36 */ /* 0x000fe20008000000 */
[----:B------:R2:W-:Y:S01]  /*26f40*/  @P2 STG.E.U8 desc[UR56][R12.64], R21 ;  /* 0x000000150c002986 */ /* 0x0005e2000c101138 */
[----:B------:R-:W-:Y:S01]  /*26f50*/  ISETP.LT.AND P2, PT, R141, UR5, !P4 ;  /* 0x000000058d007c0c */ /* 0x000fe2000e741270 */
[----:B------:R-:W-:Y:S01]  /*26f60*/  ULDC UR4, c[0x0][0x228] ;  /* 0x00008a0000047ab9 */ /* 0x000fe20000000800 */
[----:B------:R-:W-:Y:S01]  /*26f70*/  ISETP.GE.AND P1, PT, R4, UR13, PT ;  /* 0x0000000d04007c0c */ /* 0x000fe2000bf26270 */
[----:B------:R3:W-:Y:S01]  /*26f80*/  @P3 STG.E.U8 desc[UR56][R16.64], R19 ;  /* 0x0000001310003986 */ /* 0x0007e2000c101138 */
[----:B0-----:R-:W-:Y:S01]  /*26f90*/  SHF.R.S32.HI R25, RZ, 0x1f, R20 ;  /* 0x0000001fff197819 */ /* 0x001fe20000011414 */
[----:B------:R-:W-:Y:S01]  /*26fa0*/  ULDC UR5, c[0x0][0x228] ;  /* 0x00008a0000057ab9 */ /* 0x000fe20000000800 */
[----:B------:R-:W-:-:S02]  /*26fb0*/  IADD3 R4, P3, R20, R0, RZ ;  /* 0x0000000014047210 */ /* 0x000fc40007f7e0ff */
[----:B------:R-:W-:Y:S01]  /*26fc0*/  ISETP.LT.AND P5, PT, R139, UR4, !P4 ;  /* 0x000000048b007c0c */ /* 0x000fe2000e7a1270 */
[----:B-1----:R-:W-:Y:S01]  /*26fd0*/  VIADD R11, R248, 0x3e ;  /* 0x0000003ef80b7836 */ /* 0x002fe20000000000 */
[----:B------:R-:W-:Y:S01]  /*26fe0*/  IADD3 R8, P6, R20, R3, RZ ;  /* 0x0000000314087210 */ /* 0x000fe20007fde0ff */
[----:B------:R-:W-:Y:S01]  /*26ff0*/  IMAD.X R5, R25, 0x1, R2, P3 ;  /* 0x0000000119057824 */ /* 0x000fe200018e0602 */
[----:B--2---:R-:W-:Y:S01]  /*27000*/  PRMT R21, R14, 0x7770, RZ ;  /* 0x000077700e157816 */ /* 0x004fe200000000ff */
[----:B------:R-:W-:Y:S01]  /*27010*/  ULDC UR4, c[0x0][0x228] ;  /* 0x00008a0000047ab9 */ /* 0x000fe20000000800 */
[----:B------:R-:W-:Y:S01]  /*27020*/  ISETP.LT.AND P3, PT, R137, UR5, !P4 ;  /* 0x0000000589007c0c */ /* 0x000fe2000e761270 */
[----:B------:R-:W-:Y:S02]  /*27030*/  IMAD.X R9, R25, 0x1, R52, P6 ;  /* 0x0000000119097824 */ /* 0x000fe400030e0634 */
[----:B------:R0:W-:Y:S01]  /*27040*/  @P2 STG.E.U8 desc[UR56][R4.64], R21 ;  /* 0x0000001504002986 */ /* 0x0001e2000c101138 */
[----:B------:R-:W-:Y:S01]  /*27050*/  IADD3 R10, P2, R20, R38, RZ ;  /* 0x00000026140a7210 */ /* 0x000fe20007f5e0ff */
[----:B------:R-:W-:Y:S01]  /*27060*/  ULDC UR5, c[0x0][0x228] ;  /* 0x00008a0000057ab9 */ /* 0x000fe20000000800 */
[----:B------:R-:W-:-:S02]  /*27070*/  ISETP.GE.AND P6, PT, R11, UR23, PT ;  /* 0x000000170b007c0c */ /* 0x000fc4000bfc6270 */
[C---:B---3--:R-:W-:Y:S01]  /*27080*/  PRMT R19, R14.reuse, 0x7771, RZ ;  /* 0x000077710e137816 */ /* 0x048fe200000000ff */
[----:B------:R-:W-:Y:S01]  /*27090*/  IMAD.X R11, R25, 0x1, R36, P2 ;  /* 0x00000001190b7824 */ /* 0x000fe200010e0624 */
[----:B------:R-:W-:Y:S02]  /*270a0*/  PRMT R13, R14, 0x7772, RZ ;  /* 0x000077720e0d7816 */ /* 0x000fe400000000ff */
[----:B------:R-:W-:Y:S01]  /*270b0*/  ISETP.LT.AND P4, PT, R135, UR4, !P4 ;  /* 0x0000000487007c0c */ /* 0x000fe2000e781270 */
[----:B------:R1:W-:Y:S01]  /*270c0*/  @P5 STG.E.U8 desc[UR56][R8.64], R19 ;  /* 0x0000001308005986 */ /* 0x0003e2000c101138 */
[----:B------:R-:W-:-:S03]  /*270d0*/  ULDC UR4, c[0x0][0x248] ;  /* 0x0000920000047ab9 */ /* 0x000fc60000000800 */
[----:B------:R2:W-:Y:S01]  /*270e0*/  @P3 STG.E.U8 desc[UR56][R10.64], R13 ;  /* 0x0000000d0a003986 */ /* 0x0005e2000c101138 */
[C---:B0-----:R-:W-:Y:S01]  /*270f0*/  IADD3 R4, P3, R20.reuse, R37, RZ ;  /* 0x0000002514047210 */ /* 0x041fe20007f7e0ff */
[----:B------:R-:W-:Y:S01]  /*27100*/  VIADD R20, R20, UR4 ;  /* 0x0000000414147c36 */ /* 0x000fe20008000000 */
[----:B------:R-:W-:Y:S01]  /*27110*/  ISETP.LT.AND P2, PT, R141, UR5, !P1 ;  /* 0x000000058d007c0c */ /* 0x000fe2000cf41270 */
[----:B------:R-:W-:Y:S01]  /*27120*/  ULDC UR4, c[0x0][0x228] ;  /* 0x00008a0000047ab9 */ /* 0x000fe20000000800 */
[----:B------:R-:W-:Y:S01]  /*27130*/  PRMT R17, R14, 0x7773, RZ ;  /* 0x000077730e117816 */ /* 0x000fe200000000ff */
[----:B------:R-:W-:Y:S01]  /*27140*/  IMAD.X R5, R25, 0x1, R39, P3 ;  /* 0x0000000119057824 */ /* 0x000fe200018e0627 */
[----:B------:R-:W-:Y:S01]  /*27150*/  SHF.R.S32.HI R25, RZ, 0x1f, R20 ;  /* 0x0000001fff197819 */ /* 0x000fe20000011414 */
[----:B------:R-:W-:Y:S01]  /*27160*/  ULDC UR5, c[0x0][0x228] ;  /* 0x00008a0000057ab9 */ /* 0x000fe20000000800 */
[----:B-1----:R-:W-:Y:S02]  /*27170*/  IADD3 R8, P3, R20, R0, RZ ;  /* 0x0000000014087210 */ /* 0x002fe40007f7e0ff */
[----:B------:R-:W-:-:S03]  /*27180*/  PRMT R23, R6, 0x7770, RZ ;  /* 0x0000777006177816 */ /* 0x000fc600000000ff */
[----:B------:R-:W-:Y:S01]  /*27190*/  IMAD.X R9, R25, 0x1, R2, P3 ;  /* 0x0000000119097824 */ /* 0x000fe200018e0602 */
[----:B------:R-:W-:Y:S01]  /*271a0*/  ISETP.LT.AND P5, PT, R139, UR6, !P1 ;  /* 0x000000068b007c0c */ /* 0x000fe2000cfa1270 */
[----:B------:R0:W-:Y:S01]  /*271b0*/  @P4 STG.E.U8 desc[UR56][R4.64], R17 ;  /* 0x0000001104004986 */ /* 0x0001e2000c101138 */
[----:B------:R-:W-:Y:S01]  /*271c0*/  ISETP.LT.AND P3, PT, R137, UR4, !P1 ;  /* 0x0000000489007c0c */ /* 0x000fe2000cf61270 */
[----:B------:R-:W-:Y:S01]  /*271d0*/  ULDC UR4, c[0x0][0x228] ;  /* 0x00008a0000047ab9 */ /* 0x000fe20000000800 */
[C---:B--2---:R-:W-:Y:S01]  /*271e0*/  IADD3 R10, P4, R20.reuse, R3, RZ ;  /* 0x00000003140a7210 */ /* 0x044fe20007f9e0ff */
[----:B------:R1:W-:Y:S01]  /*271f0*/  @P2 STG.E.U8 desc[UR56][R8.64], R23 ;  /* 0x0000001708002986 */ /* 0x0003e2000c101138 */
[----:B------:R-:W-:Y:S01]  /*27200*/  IADD3 R12, P2, R20, R38, RZ ;  /* 0x00000026140c7210 */ /* 0x000fe20007f5e0ff */
[----:B------:R-:W-:Y:S01]  /*27210*/  ULDC UR6, c[0x0][0x228] ;  /* 0x00008a0000067ab9 */ /* 0x000fe20000000800 */
[C---:B------:R-:W-:Y:S01]  /*27220*/  PRMT R21, R6.reuse, 0x7771, RZ ;  /* 0x0000777106157816 */ /* 0x040fe200000000ff */
[C---:B------:R-:W-:Y:S01]  /*27230*/  IMAD.X R11, R25.reuse, 0x1, R52, P4 ;  /* 0x00000001190b7824 */ /* 0x040fe200020e0634 */
[----:B------:R-:W-:Y:S01]  /*27240*/  PRMT R19, R6, 0x7772, RZ ;  /* 0x0000777206137816 */ /* 0x000fe200000000ff */
[----:B------:R-:W-:Y:S01]  /*27250*/  IMAD.X R13, R25, 0x1, R36, P2 ;  /* 0x00000001190d7824 */ /* 0x000fe200010e0624 */
[----:B------:R-:W-:Y:S01]  /*27260*/  ISETP.LT.AND P1, PT, R135, UR4, !P1 ;  /* 0x0000000487007c0c */ /* 0x000fe2000cf21270 */
[----:B------:R-:W-:Y:S01]  /*27270*/  ULDC UR4, c[0x0][0x248] ;  /* 0x0000920000047ab9 */ /* 0x000fe20000000800 */
[----:B------:R2:W-:Y:S04]  /*27280*/  @P5 STG.E.U8 desc[UR56][R10.64], R21 ;  /* 0x000000150a005986 */ /* 0x0005e8000c101138 */
[----:B------:R3:W-:Y:S01]  /*27290*/  @P3 STG.E.U8 desc[UR56][R12.64], R19 ;  /* 0x000000130c003986 */ /* 0x0007e2000c101138 */
[C---:B0-----:R-:W-:Y:S01]  /*272a0*/  IADD3 R4, P3, R20.reuse, R37, RZ ;  /* 0x0000002514047210 */ /* 0x041fe20007f7e0ff */
[----:B------:R-:W-:Y:S01]  /*272b0*/  VIADD R20, R20, UR4 ;  /* 0x0000000414147c36 */ /* 0x000fe20008000000 */
[----:B------:R-:W-:Y:S01]  /*272c0*/  ISETP.LT.AND P4, PT, R141, UR5, !P6 ;  /* 0x000000058d007c0c */ /* 0x000fe2000f781270 */
[----:B------:R-:W-:Y:S01]  /*272d0*/  ULDC UR5, c[0x0][0x228] ;  /* 0x00008a0000057ab9 */ /* 0x000fe20000000800 */
[----:B------:R-:W-:Y:S01]  /*272e0*/  PRMT R17, R6, 0x7773, RZ ;  /* 0x0000777306117816 */ /* 0x000fe200000000ff */
[----:B------:R-:W-:Y:S01]  /*272f0*/  IMAD.X R5, R25, 0x1, R39, P3 ;  /* 0x0000000119057824 */ /* 0x000fe200018e0627 */
[----:B------:R-:W-:Y:S01]  /*27300*/  ISETP.LT.AND P5, PT, R139, UR5, !P6 ;  /* 0x000000058b007c0c */ /* 0x000fe2000f7a1270 */
[----:B------:R-:W-:Y:S01]  /*27310*/  ULDC UR4, c[0x0][0x228] ;  /* 0x00008a0000047ab9 */ /* 0x000fe20000000800 */
[----:B-1----:R-:W-:Y:S01]  /*27320*/  SHF.R.S32.HI R23, RZ, 0x1f, R20 ;  /* 0x0000001fff177819 */ /* 0x002fe20000011414 */
[----:B------:R-:W-:Y:S01]  /*27330*/  ULDC UR5, c[0x0][0x228] ;  /* 0x00008a0000057ab9 */ /* 0x000fe20000000800 */
[C---:B------:R-:W-:Y:S01]  /*27340*/  IADD3 R8, P3, R20.reuse, R0, RZ ;  /* 0x0000000014087210 */ /* 0x040fe20007f7e0ff */
[----:B------:R0:W-:Y:S01]  /*27350*/  @P1 STG.E.U8 desc[UR56][R4.64], R17 ;  /* 0x0000001104001986 */ /* 0x0001e2000c101138 */
[----:B--2---:R-:W-:-:S02]  /*27360*/  IADD3 R10, P1, R20, R3, RZ ;  /* 0x00000003140a7210 */ /* 0x004fc40007f3e0ff */
[----:B------:R-:W-:Y:S01]  /*27370*/  PRMT R21, R15, 0x7770, RZ ;  /* 0x000077700f157816 */ /* 0x000fe200000000ff */
[----:B------:R-:W-:Y:S01]  /*27380*/  IMAD.X R9, R23, 0x1, R2, P3 ;  /* 0x0000000117097824 */ /* 0x000fe200018e0602 */
[----:B---3--:R-:W-:Y:S01]  /*27390*/  PRMT R19, R15, 0x7771, RZ ;  /* 0x000077710f137816 */ /* 0x008fe200000000ff */
[----:B------:R-:W-:Y:S01]  /*273a0*/  IMAD.X R11, R23, 0x1, R52, P1 ;  /* 0x00000001170b7824 */ /* 0x000fe200008e0634 */
[----:B------:R-:W-:Y:S01]  /*273b0*/  ISETP.LT.AND P3, PT, R139, UR4, !P0 ;  /* 0x000000048b007c0c */ /* 0x000fe2000c761270 */
[----:B------:R-:W-:Y:S01]  /*273c0*/  ULDC UR4, c[0x0][0x248] ;  /* 0x0000920000047ab9 */ /* 0x000fe20000000800 */
[----:B------:R1:W-:Y:S01]  /*273d0*/  @P4 STG.E.U8 desc[UR56][R8.64], R21 ;  /* 0x0000001508004986 */ /* 0x0003e2000c101138 */
[C---:B------:R-:W-:Y:S01]  /*273e0*/  VIADD R6, R20.reuse, UR4 ;  /* 0x0000000414067c36 */ /* 0x040fe20008000000 */
[----:B------:R-:W-:Y:S02]  /*273f0*/  ULDC UR4, c[0x0][0x228] ;  /* 0x00008a0000047ab9 */ /* 0x000fe40000000800 */
[----:B------:R2:W-:Y:S01]  /*27400*/  @P5 STG.E.U8 desc[UR56][R10.64], R19 ;  /* 0x000000130a005986 */ /* 0x0005e2000c101138 */
[----:B0-----:R-:W-:-:S02]  /*27410*/  IADD3 R4, P5, R20, R38, RZ ;  /* 0x0000002614047210 */ /* 0x001fc40007fbe0ff */
[C---:B------:R-:W-:Y:S02]  /*27420*/  IADD3 R16, P4, R6.reuse, R0, RZ ;  /* 0x0000000006107210 */ /* 0x040fe40007f9e0ff */
[----:B------:R-:W-:Y:S01]  /*27430*/  SHF.R.S32.HI R25, RZ, 0x1f, R6 ;  /* 0x0000001fff197819 */ /* 0x000fe20000011406 */
[----:B------:R-:W-:Y:S01]  /*27440*/  IMAD.X R5, R23, 0x1, R36, P5 ;  /* 0x0000000117057824 */ /* 0x000fe200028e0624 */
[----:B-1----:R-:W-:Y:S02]  /*27450*/  IADD3 R8, P5, R6, R3, RZ ;  /* 0x0000000306087210 */ /* 0x002fe40007fbe0ff */
[----:B------:R-:W-:Y:S01]  /*27460*/  IADD3 R12, P1, R20, R37, RZ ;  /* 0x00000025140c7210 */ /* 0x000fe20007f3e0ff */
[C---:B------:R-:W-:Y:S02]  /*27470*/  IMAD.X R17, R25.reuse, 0x1, R2, P4 ;  /* 0x0000000119117824 */ /* 0x040fe400020e0602 */
[----:B------:R-:W-:Y:S01]  /*27480*/  IMAD.X R9, R25, 0x1, R52, P5 ;  /* 0x0000000119097824 */ /* 0x000fe200028e0634 */
[----:B------:R-:W-:-:S02]  /*27490*/  IADD3 R2, P5, R6, R38, RZ ;  /* 0x0000002606027210 */ /* 0x000fc40007fbe0ff */
[----:B------:R-:W-:Y:S01]  /*274a0*/  ISETP.LT.AND P4, PT, R137, UR4, !P6 ;  /* 0x0000000489007c0c */ /* 0x000fe2000f781270 */
[----:B------:R-:W-:Y:S01]  /*274b0*/  ULDC UR4, c[0x0][0x228] ;  /* 0x00008a0000047ab9 */ /* 0x000fe20000000800 */
[----:B------:R-:W-:Y:S01]  /*274c0*/  IMAD.X R13, R23, 0x1, R39, P1 ;  /* 0x00000001170d7824 */ /* 0x000fe200008e0627 */
[----:B------:R-:W-:Y:S01]  /*274d0*/  ISETP.LT.AND P6, PT, R135, UR4, !P6 ;  /* 0x0000000487007c0c */ /* 0x000fe2000f7c1270 */
[----:B------:R-:W-:Y:S01]  /*274e0*/  IMAD.X R3, R25, 0x1, R36, P5 ;  /* 0x0000000119037824 */ /* 0x000fe200028e0624 */
[----:B------:R-:W-:Y:S02]  /*274f0*/  ISETP.LT.AND P2, PT, R141, UR6, !P0 ;  /* 0x000000068d007c0c */ /* 0x000fe4000c741270 */
[----:B------:R-:W-:Y:S01]  /*27500*/  ISETP.LT.AND P1, PT, R137, UR5, !P0 ;  /* 0x0000000589007c0c */ /* 0x000fe2000c721270 */
[----:B------:R-:W-:Y:S01]  /*27510*/  ULDC UR5, c[0x0][0x228] ;  /* 0x00008a0000057ab9 */ /* 0x000fe20000000800 */
[----:B--2---:R-:W-:Y:S02]  /*27520*/  IADD3 R10, P5, R6, R37, RZ ;  /* 0x00000025060a7210 */ /* 0x004fe40007fbe0ff */
[----:B------:R-:W-:-:S02]  /*27530*/  ISETP.LT.AND P0, PT, R135, UR5, !P0 ;  /* 0x0000000587007c0c */ /* 0x000fc4000c701270 */
[----:B------:R-:W-:Y:S01]  /*27540*/  PRMT R19, R15, 0x7773, RZ ;  /* 0x000077730f137816 */ /* 0x000fe200000000ff */
[----:B------:R-:W-:Y:S01]  /*27550*/  IMAD.X R11, R25, 0x1, R39, P5 ;  /* 0x00000001190b7824 */ /* 0x000fe200028e0627 */
[----:B------:R-:W-:Y:S02]  /*27560*/  PRMT R15, R15, 0x7772, RZ ;  /* 0x000077720f0f7816 */ /* 0x000fe400000000ff */
[C---:B------:R-:W-:Y:S02]  /*27570*/  PRMT R21, R7.reuse, 0x7773, RZ ;  /* 0x0000777307157816 */ /* 0x040fe400000000ff */
[C---:B------:R-:W-:Y:S02]  /*27580*/  PRMT R23, R7.reuse, 0x7772, RZ ;  /* 0x0000777207177816 */ /* 0x040fe400000000ff */
[C---:B------:R-:W-:Y:S02]  /*27590*/  PRMT R25, R7.reuse, 0x7771, RZ ;  /* 0x0000777107197816 */ /* 0x040fe400000000ff */
[----:B------:R-:W-:Y:S01]  /*275a0*/  PRMT R7, R7, 0x7770, RZ ;  /* 0x0000777007077816 */ /* 0x000fe200000000ff */
[----:B------:R0:W-:Y:S04]  /*275b0*/  @P4 STG.E.U8 desc[UR56][R4.64], R15 ;  /* 0x0000000f04004986 */ /* 0x0001e8000c101138 */
[----:B------:R0:W-:Y:S04]  /*275c0*/  @P6 STG.E.U8 desc[UR56][R12.64], R19 ;  /* 0x000000130c006986 */ /* 0x0001e8000c101138 */
[----:B------:R0:W-:Y:S04]  /*275d0*/  @P2 STG.E.U8 desc[UR56][R16.64], R7 ;  /* 0x0000000710002986 */ /* 0x0001e8000c101138 */
[----:B------:R0:W-:Y:S04]  /*275e0*/  @P3 STG.E.U8 desc[UR56][R8.64], R25 ;  /* 0x0000001908003986 */ /* 0x0001e8000c101138 */
[----:B------:R0:W-:Y:S01]  /*275f0*/  @P1 STG.E.U8 desc[UR56][R2.64], R23 ;  /* 0x0000001702001986 */ /* 0x0001e2000c101138 */
[----:B------:R-:W-:Y:S05]  /*27600*/  @!P0 EXIT ;  /* 0x000000000000894d */ /* 0x000fea0003800000 */
[----:B------:R-:W-:Y:S01]  /*27610*/  STG.E.U8 desc[UR56][R10.64], R21 ;  /* 0x000000150a007986 */ /* 0x000fe2000c101138 */
[----:B------:R-:W-:Y:S05]  /*27620*/  EXIT ;  /* 0x000000000000794d */ /* 0x000fea0003800000 */
.L_x_3:
[----:B------:R-:W-:-:S00]  /*27630*/  BRA `(.L_x_3) ;  /* 0xfffffffc00fc7947 */ /* 0x000fc0000383ffff */
[----:B------:R-:W-:-:S00]  /*27640*/  NOP ;  /* 0x0000000000007918 */ /* 0x000fc00000000000 */
        /* <DEDUP_REMOVED lines=11> */
.L_x_4:


//--------------------- .nv.shared.matmul_kernel  --------------------------
	.section	.nv.shared.matmul_kernel,"aw",@nobits
	.sectionflags	@""
	.align	16
	.zero		1024


//--------------------- .nv.shared.reserved.0     --------------------------
	.section	.nv.shared.reserved.0,"aw",@nobits
	.weak		__nv_reservedSMEM_offset_0_alias
	.size		__nv_reservedSMEM_offset_0_alias, 0, 0
	.other		__nv_reservedSMEM_offset_0_alias,@"STO_CUDA_RESERVED_SHARED STV_DEFAULT"
__nv_reservedSMEM_offset_0_alias:
	.zero		0


//--------------------- .nv.constant0.matmul_kernel --------------------------
	.section	.nv.constant0.matmul_kernel,"a",@progbits
	.sectionflags	@""
	.align	4
.nv.constant0.matmul_kernel:
	.zero		608


//--------------------- SYMBOLS --------------------------

	.type		.nv.reservedSmem.offset0,@object
	.size		.nv.reservedSmem.offset0,0x4
